//
// Generated by NVIDIA NVVM Compiler
//
// Compiler Build ID: CL-36424714
// Cuda compilation tools, release 13.0, V13.0.88
// Based on NVVM 20.0.0
//

.version 9.0
.target sm_100
.address_size 64

	// .globl	_Z6changePdS_iii
.global .align 1 .b8 _ZN34_INTERNAL_b995cf5d_4_k_cu_e8aa166b4cuda3std3__45__cpo5beginE[1];
.global .align 1 .b8 _ZN34_INTERNAL_b995cf5d_4_k_cu_e8aa166b4cuda3std3__45__cpo3endE[1];
.global .align 1 .b8 _ZN34_INTERNAL_b995cf5d_4_k_cu_e8aa166b4cuda3std3__45__cpo6cbeginE[1];
.global .align 1 .b8 _ZN34_INTERNAL_b995cf5d_4_k_cu_e8aa166b4cuda3std3__45__cpo4cendE[1];
.global .align 1 .b8 _ZN34_INTERNAL_b995cf5d_4_k_cu_e8aa166b4cuda3std3__45__cpo6rbeginE[1];
.global .align 1 .b8 _ZN34_INTERNAL_b995cf5d_4_k_cu_e8aa166b4cuda3std3__45__cpo4rendE[1];
.global .align 1 .b8 _ZN34_INTERNAL_b995cf5d_4_k_cu_e8aa166b4cuda3std3__45__cpo7crbeginE[1];
.global .align 1 .b8 _ZN34_INTERNAL_b995cf5d_4_k_cu_e8aa166b4cuda3std3__45__cpo5crendE[1];
.global .align 1 .b8 _ZN34_INTERNAL_b995cf5d_4_k_cu_e8aa166b4cuda3std3__436_GLOBAL__N__b995cf5d_4_k_cu_e8aa166b6ignoreE[1];
.global .align 1 .b8 _ZN34_INTERNAL_b995cf5d_4_k_cu_e8aa166b4cuda3std3__419piecewise_constructE[1];
.global .align 1 .b8 _ZN34_INTERNAL_b995cf5d_4_k_cu_e8aa166b4cuda3std3__48in_placeE[1];
.global .align 1 .b8 _ZN34_INTERNAL_b995cf5d_4_k_cu_e8aa166b4cuda3std3__420unreachable_sentinelE[1];
.global .align 1 .b8 _ZN34_INTERNAL_b995cf5d_4_k_cu_e8aa166b4cuda3std3__47nulloptE[1];
.global .align 1 .b8 _ZN34_INTERNAL_b995cf5d_4_k_cu_e8aa166b4cuda3std3__48unexpectE[1];
.global .align 1 .b8 _ZN34_INTERNAL_b995cf5d_4_k_cu_e8aa166b4cuda3std6ranges3__45__cpo4swapE[1];
.global .align 1 .b8 _ZN34_INTERNAL_b995cf5d_4_k_cu_e8aa166b4cuda3std6ranges3__45__cpo9iter_moveE[1];
.global .align 1 .b8 _ZN34_INTERNAL_b995cf5d_4_k_cu_e8aa166b4cuda3std6ranges3__45__cpo5beginE[1];
.global .align 1 .b8 _ZN34_INTERNAL_b995cf5d_4_k_cu_e8aa166b4cuda3std6ranges3__45__cpo3endE[1];
.global .align 1 .b8 _ZN34_INTERNAL_b995cf5d_4_k_cu_e8aa166b4cuda3std6ranges3__45__cpo6cbeginE[1];
.global .align 1 .b8 _ZN34_INTERNAL_b995cf5d_4_k_cu_e8aa166b4cuda3std6ranges3__45__cpo4cendE[1];
.global .align 1 .b8 _ZN34_INTERNAL_b995cf5d_4_k_cu_e8aa166b4cuda3std6ranges3__45__cpo7advanceE[1];
.global .align 1 .b8 _ZN34_INTERNAL_b995cf5d_4_k_cu_e8aa166b4cuda3std6ranges3__45__cpo9iter_swapE[1];
.global .align 1 .b8 _ZN34_INTERNAL_b995cf5d_4_k_cu_e8aa166b4cuda3std6ranges3__45__cpo4nextE[1];
.global .align 1 .b8 _ZN34_INTERNAL_b995cf5d_4_k_cu_e8aa166b4cuda3std6ranges3__45__cpo4prevE[1];
.global .align 1 .b8 _ZN34_INTERNAL_b995cf5d_4_k_cu_e8aa166b4cuda3std6ranges3__45__cpo4dataE[1];
.global .align 1 .b8 _ZN34_INTERNAL_b995cf5d_4_k_cu_e8aa166b4cuda3std6ranges3__45__cpo5cdataE[1];
.global .align 1 .b8 _ZN34_INTERNAL_b995cf5d_4_k_cu_e8aa166b4cuda3std6ranges3__45__cpo4sizeE[1];
.global .align 1 .b8 _ZN34_INTERNAL_b995cf5d_4_k_cu_e8aa166b4cuda3std6ranges3__45__cpo5ssizeE[1];
.global .align 1 .b8 _ZN34_INTERNAL_b995cf5d_4_k_cu_e8aa166b4cuda3std6ranges3__45__cpo8distanceE[1];
.global .align 1 .b8 _ZN34_INTERNAL_b995cf5d_4_k_cu_e8aa166b6thrust24THRUST_300001_SM_1000_NS8cuda_cub3parE[1];
.global .align 1 .b8 _ZN34_INTERNAL_b995cf5d_4_k_cu_e8aa166b6thrust24THRUST_300001_SM_1000_NS8cuda_cub10par_nosyncE[1];
.global .align 1 .b8 _ZN34_INTERNAL_b995cf5d_4_k_cu_e8aa166b6thrust24THRUST_300001_SM_1000_NS6system6detail10sequential3seqE[1];
.global .align 1 .b8 _ZN34_INTERNAL_b995cf5d_4_k_cu_e8aa166b6thrust24THRUST_300001_SM_1000_NS6system3cpp3parE[1];
.global .align 1 .b8 _ZN34_INTERNAL_b995cf5d_4_k_cu_e8aa166b6thrust24THRUST_300001_SM_1000_NS12placeholders2_1E[1];
.global .align 1 .b8 _ZN34_INTERNAL_b995cf5d_4_k_cu_e8aa166b6thrust24THRUST_300001_SM_1000_NS12placeholders2_2E[1];
.global .align 1 .b8 _ZN34_INTERNAL_b995cf5d_4_k_cu_e8aa166b6thrust24THRUST_300001_SM_1000_NS12placeholders2_3E[1];
.global .align 1 .b8 _ZN34_INTERNAL_b995cf5d_4_k_cu_e8aa166b6thrust24THRUST_300001_SM_1000_NS12placeholders2_4E[1];
.global .align 1 .b8 _ZN34_INTERNAL_b995cf5d_4_k_cu_e8aa166b6thrust24THRUST_300001_SM_1000_NS12placeholders2_5E[1];
.global .align 1 .b8 _ZN34_INTERNAL_b995cf5d_4_k_cu_e8aa166b6thrust24THRUST_300001_SM_1000_NS12placeholders2_6E[1];
.global .align 1 .b8 _ZN34_INTERNAL_b995cf5d_4_k_cu_e8aa166b6thrust24THRUST_300001_SM_1000_NS12placeholders2_7E[1];
.global .align 1 .b8 _ZN34_INTERNAL_b995cf5d_4_k_cu_e8aa166b6thrust24THRUST_300001_SM_1000_NS12placeholders2_8E[1];
.global .align 1 .b8 _ZN34_INTERNAL_b995cf5d_4_k_cu_e8aa166b6thrust24THRUST_300001_SM_1000_NS12placeholders2_9E[1];
.global .align 1 .b8 _ZN34_INTERNAL_b995cf5d_4_k_cu_e8aa166b6thrust24THRUST_300001_SM_1000_NS12placeholders3_10E[1];
.global .align 1 .b8 _ZN34_INTERNAL_b995cf5d_4_k_cu_e8aa166b6thrust24THRUST_300001_SM_1000_NS3seqE[1];
.global .align 1 .b8 _ZN34_INTERNAL_b995cf5d_4_k_cu_e8aa166b6thrust24THRUST_300001_SM_1000_NS6deviceE[1];
.extern .shared .align 16 .b8 _ZN6thrust24THRUST_300001_SM_1000_NS8cuda_cub4core6detail5shmemE[];

.visible .entry _Z6changePdS_iii(
	.param .u64 .ptr .align 1 _Z6changePdS_iii_param_0,
	.param .u64 .ptr .align 1 _Z6changePdS_iii_param_1,
	.param .u32 _Z6changePdS_iii_param_2,
	.param .u32 _Z6changePdS_iii_param_3,
	.param .u32 _Z6changePdS_iii_param_4
)
{
	.reg .pred 	%p<7>;
	.reg .b32 	%r<57>;
	.reg .b64 	%rd<35>;
	.reg .b64 	%fd<21>;

	ld.param.u64 	%rd3, [_Z6changePdS_iii_param_0];
	ld.param.u64 	%rd4, [_Z6changePdS_iii_param_1];
	ld.param.u32 	%r19, [_Z6changePdS_iii_param_2];
	ld.param.u32 	%r20, [_Z6changePdS_iii_param_3];
	ld.param.u32 	%r21, [_Z6changePdS_iii_param_4];
	cvta.to.global.u64 	%rd1, %rd4;
	cvta.to.global.u64 	%rd2, %rd3;
	mov.u32 	%r22, %ctaid.x;
	mov.u32 	%r23, %ntid.x;
	mov.u32 	%r24, %tid.x;
	mad.lo.s32 	%r55, %r22, %r23, %r24;
	mov.u32 	%r25, %nctaid.x;
	mul.lo.s32 	%r2, %r25, %r23;
	setp.ge.s32 	%p1, %r55, %r19;
	@%p1 bra 	$L__BB0_6;
	add.s32 	%r26, %r55, %r2;
	max.s32 	%r27, %r19, %r26;
	setp.lt.s32 	%p2, %r26, %r19;
	selp.u32 	%r28, 1, 0, %p2;
	add.s32 	%r29, %r26, %r28;
	sub.s32 	%r30, %r27, %r29;
	div.u32 	%r31, %r30, %r2;
	add.s32 	%r3, %r31, %r28;
	and.b32  	%r32, %r3, 3;
	setp.eq.s32 	%p3, %r32, 3;
	@%p3 bra 	$L__BB0_4;
	mul.lo.s32 	%r33, %r19, %r55;
	add.s32 	%r53, %r21, %r33;
	mul.lo.s32 	%r5, %r2, %r19;
	add.s32 	%r52, %r20, %r33;
	add.s32 	%r34, %r3, 1;
	and.b32  	%r35, %r34, 3;
	neg.s32 	%r51, %r35;
$L__BB0_3:
	.pragma "nounroll";
	mul.wide.s32 	%rd5, %r52, 8;
	add.s64 	%rd6, %rd2, %rd5;
	ld.global.f64 	%fd1, [%rd6];
	mul.wide.s32 	%rd7, %r53, 8;
	add.s64 	%rd8, %rd2, %rd7;
	ld.global.f64 	%fd2, [%rd8];
	st.global.f64 	[%rd6], %fd2;
	st.global.f64 	[%rd8], %fd1;
	add.s64 	%rd9, %rd1, %rd5;
	ld.global.f64 	%fd3, [%rd9];
	add.s64 	%rd10, %rd1, %rd7;
	ld.global.f64 	%fd4, [%rd10];
	st.global.f64 	[%rd9], %fd4;
	st.global.f64 	[%rd10], %fd3;
	add.s32 	%r55, %r55, %r2;
	add.s32 	%r53, %r53, %r5;
	add.s32 	%r52, %r52, %r5;
	add.s32 	%r51, %r51, 1;
	setp.ne.s32 	%p4, %r51, 0;
	@%p4 bra 	$L__BB0_3;
$L__BB0_4:
	setp.lt.u32 	%p5, %r3, 3;
	@%p5 bra 	$L__BB0_6;
$L__BB0_5:
	mul.lo.s32 	%r36, %r55, %r19;
	add.s32 	%r37, %r36, %r20;
	mul.wide.s32 	%rd11, %r37, 8;
	add.s64 	%rd12, %rd2, %rd11;
	ld.global.f64 	%fd5, [%rd12];
	add.s32 	%r38, %r36, %r21;
	mul.wide.s32 	%rd13, %r38, 8;
	add.s64 	%rd14, %rd2, %rd13;
	ld.global.f64 	%fd6, [%rd14];
	st.global.f64 	[%rd12], %fd6;
	st.global.f64 	[%rd14], %fd5;
	add.s64 	%rd15, %rd1, %rd11;
	ld.global.f64 	%fd7, [%rd15];
	add.s64 	%rd16, %rd1, %rd13;
	ld.global.f64 	%fd8, [%rd16];
	st.global.f64 	[%rd15], %fd8;
	st.global.f64 	[%rd16], %fd7;
	add.s32 	%r39, %r55, %r2;
	mul.lo.s32 	%r40, %r39, %r19;
	add.s32 	%r41, %r40, %r20;
	mul.wide.s32 	%rd17, %r41, 8;
	add.s64 	%rd18, %rd2, %rd17;
	ld.global.f64 	%fd9, [%rd18];
	add.s32 	%r42, %r40, %r21;
	mul.wide.s32 	%rd19, %r42, 8;
	add.s64 	%rd20, %rd2, %rd19;
	ld.global.f64 	%fd10, [%rd20];
	st.global.f64 	[%rd18], %fd10;
	st.global.f64 	[%rd20], %fd9;
	add.s64 	%rd21, %rd1, %rd17;
	ld.global.f64 	%fd11, [%rd21];
	add.s64 	%rd22, %rd1, %rd19;
	ld.global.f64 	%fd12, [%rd22];
	st.global.f64 	[%rd21], %fd12;
	st.global.f64 	[%rd22], %fd11;
	add.s32 	%r43, %r39, %r2;
	mul.lo.s32 	%r44, %r43, %r19;
	add.s32 	%r45, %r44, %r20;
	mul.wide.s32 	%rd23, %r45, 8;
	add.s64 	%rd24, %rd2, %rd23;
	ld.global.f64 	%fd13, [%rd24];
	add.s32 	%r46, %r44, %r21;
	mul.wide.s32 	%rd25, %r46, 8;
	add.s64 	%rd26, %rd2, %rd25;
	ld.global.f64 	%fd14, [%rd26];
	st.global.f64 	[%rd24], %fd14;
	st.global.f64 	[%rd26], %fd13;
	add.s64 	%rd27, %rd1, %rd23;
	ld.global.f64 	%fd15, [%rd27];
	add.s64 	%rd28, %rd1, %rd25;
	ld.global.f64 	%fd16, [%rd28];
	st.global.f64 	[%rd27], %fd16;
	st.global.f64 	[%rd28], %fd15;
	add.s32 	%r47, %r43, %r2;
	mul.lo.s32 	%r48, %r47, %r19;
	add.s32 	%r49, %r48, %r20;
	mul.wide.s32 	%rd29, %r49, 8;
	add.s64 	%rd30, %rd2, %rd29;
	ld.global.f64 	%fd17, [%rd30];
	add.s32 	%r50, %r48, %r21;
	mul.wide.s32 	%rd31, %r50, 8;
	add.s64 	%rd32, %rd2, %rd31;
	ld.global.f64 	%fd18, [%rd32];
	st.global.f64 	[%rd30], %fd18;
	st.global.f64 	[%rd32], %fd17;
	add.s64 	%rd33, %rd1, %rd29;
	ld.global.f64 	%fd19, [%rd33];
	add.s64 	%rd34, %rd1, %rd31;
	ld.global.f64 	%fd20, [%rd34];
	st.global.f64 	[%rd33], %fd20;
	st.global.f64 	[%rd34], %fd19;
	add.s32 	%r55, %r47, %r2;
	setp.lt.s32 	%p6, %r55, %r19;
	@%p6 bra 	$L__BB0_5;
$L__BB0_6:
	ret;

}
	// .globl	_Z13findrdivisionPdS_i
.visible .entry _Z13findrdivisionPdS_i(
	.param .u64 .ptr .align 1 _Z13findrdivisionPdS_i_param_0,
	.param .u64 .ptr .align 1 _Z13findrdivisionPdS_i_param_1,
	.param .u32 _Z13findrdivisionPdS_i_param_2
)
{
	.reg .pred 	%p<10>;
	.reg .b32 	%r<46>;
	.reg .b64 	%rd<21>;
	.reg .b64 	%fd<22>;

	ld.param.u64 	%rd4, [_Z13findrdivisionPdS_i_param_0];
	ld.param.u64 	%rd5, [_Z13findrdivisionPdS_i_param_1];
	ld.param.u32 	%r19, [_Z13findrdivisionPdS_i_param_2];
	cvta.to.global.u64 	%rd1, %rd5;
	mov.u32 	%r20, %ctaid.x;
	mov.u32 	%r1, %ntid.x;
	mov.u32 	%r21, %tid.x;
	mad.lo.s32 	%r43, %r20, %r1, %r21;
	mov.u32 	%r22, %ctaid.y;
	mov.u32 	%r23, %ntid.y;
	mov.u32 	%r24, %tid.y;
	mad.lo.s32 	%r3, %r22, %r23, %r24;
	mov.u32 	%r25, %nctaid.y;
	mul.lo.s32 	%r4, %r25, %r23;
	setp.ge.s32 	%p1, %r43, %r19;
	@%p1 bra 	$L__BB1_10;
	add.s32 	%r5, %r3, %r4;
	max.s32 	%r26, %r19, %r5;
	setp.lt.s32 	%p2, %r5, %r19;
	selp.u32 	%r27, 1, 0, %p2;
	add.s32 	%r28, %r5, %r27;
	sub.s32 	%r29, %r26, %r28;
	div.u32 	%r30, %r29, %r4;
	add.s32 	%r6, %r30, %r27;
	and.b32  	%r7, %r6, 3;
	mul.lo.s32 	%r8, %r3, %r19;
	mul.lo.s32 	%r9, %r5, %r19;
	add.s32 	%r10, %r5, %r4;
	mul.lo.s32 	%r11, %r10, %r19;
	add.s32 	%r12, %r10, %r4;
	mov.u32 	%r31, %nctaid.x;
	mul.lo.s32 	%r13, %r31, %r1;
	cvta.to.global.u64 	%rd2, %rd4;
$L__BB1_2:
	setp.ge.s32 	%p3, %r3, %r19;
	@%p3 bra 	$L__BB1_9;
	setp.eq.s32 	%p4, %r7, 3;
	mad.lo.s32 	%r32, %r43, %r19, %r43;
	mul.wide.s32 	%rd6, %r32, 8;
	add.s64 	%rd3, %rd2, %rd6;
	mov.u32 	%r44, %r3;
	@%p4 bra 	$L__BB1_7;
	setp.eq.s32 	%p5, %r7, 0;
	add.s32 	%r33, %r8, %r43;
	mul.wide.s32 	%rd7, %r33, 8;
	add.s64 	%rd8, %rd1, %rd7;
	ld.global.f64 	%fd1, [%rd8];
	ld.global.f64 	%fd2, [%rd3];
	div.rn.f64 	%fd3, %fd1, %fd2;
	st.global.f64 	[%rd8], %fd3;
	mov.u32 	%r44, %r5;
	@%p5 bra 	$L__BB1_7;
	setp.eq.s32 	%p6, %r7, 1;
	add.s32 	%r34, %r9, %r43;
	mul.wide.s32 	%rd9, %r34, 8;
	add.s64 	%rd10, %rd1, %rd9;
	ld.global.f64 	%fd4, [%rd10];
	ld.global.f64 	%fd5, [%rd3];
	div.rn.f64 	%fd6, %fd4, %fd5;
	st.global.f64 	[%rd10], %fd6;
	mov.u32 	%r44, %r10;
	@%p6 bra 	$L__BB1_7;
	add.s32 	%r35, %r11, %r43;
	mul.wide.s32 	%rd11, %r35, 8;
	add.s64 	%rd12, %rd1, %rd11;
	ld.global.f64 	%fd7, [%rd12];
	ld.global.f64 	%fd8, [%rd3];
	div.rn.f64 	%fd9, %fd7, %fd8;
	st.global.f64 	[%rd12], %fd9;
	mov.u32 	%r44, %r12;
$L__BB1_7:
	setp.lt.u32 	%p7, %r6, 3;
	@%p7 bra 	$L__BB1_9;
$L__BB1_8:
	mad.lo.s32 	%r36, %r44, %r19, %r43;
	mul.wide.s32 	%rd13, %r36, 8;
	add.s64 	%rd14, %rd1, %rd13;
	ld.global.f64 	%fd10, [%rd14];
	ld.global.f64 	%fd11, [%rd3];
	div.rn.f64 	%fd12, %fd10, %fd11;
	st.global.f64 	[%rd14], %fd12;
	add.s32 	%r37, %r44, %r4;
	mad.lo.s32 	%r38, %r37, %r19, %r43;
	mul.wide.s32 	%rd15, %r38, 8;
	add.s64 	%rd16, %rd1, %rd15;
	ld.global.f64 	%fd13, [%rd16];
	ld.global.f64 	%fd14, [%rd3];
	div.rn.f64 	%fd15, %fd13, %fd14;
	st.global.f64 	[%rd16], %fd15;
	add.s32 	%r39, %r37, %r4;
	mad.lo.s32 	%r40, %r39, %r19, %r43;
	mul.wide.s32 	%rd17, %r40, 8;
	add.s64 	%rd18, %rd1, %rd17;
	ld.global.f64 	%fd16, [%rd18];
	ld.global.f64 	%fd17, [%rd3];
	div.rn.f64 	%fd18, %fd16, %fd17;
	st.global.f64 	[%rd18], %fd18;
	add.s32 	%r41, %r39, %r4;
	mad.lo.s32 	%r42, %r41, %r19, %r43;
	mul.wide.s32 	%rd19, %r42, 8;
	add.s64 	%rd20, %rd1, %rd19;
	ld.global.f64 	%fd19, [%rd20];
	ld.global.f64 	%fd20, [%rd3];
	div.rn.f64 	%fd21, %fd19, %fd20;
	st.global.f64 	[%rd20], %fd21;
	add.s32 	%r44, %r41, %r4;
	setp.lt.s32 	%p8, %r44, %r19;
	@%p8 bra 	$L__BB1_8;
$L__BB1_9:
	add.s32 	%r43, %r43, %r13;
	setp.lt.s32 	%p9, %r43, %r19;
	@%p9 bra 	$L__BB1_2;
$L__BB1_10:
	ret;

}
	// .globl	_Z9setlesserPdS_ii
.visible .entry _Z9setlesserPdS_ii(
	.param .u64 .ptr .align 1 _Z9setlesserPdS_ii_param_0,
	.param .u64 .ptr .align 1 _Z9setlesserPdS_ii_param_1,
	.param .u32 _Z9setlesserPdS_ii_param_2,
	.param .u32 _Z9setlesserPdS_ii_param_3
)
{
	.reg .pred 	%p<17>;
	.reg .b32 	%r<115>;
	.reg .b64 	%rd<65>;
	.reg .b64 	%fd<47>;

	ld.param.u64 	%rd9, [_Z9setlesserPdS_ii_param_0];
	ld.param.u64 	%rd10, [_Z9setlesserPdS_ii_param_1];
	ld.param.u32 	%r33, [_Z9setlesserPdS_ii_param_2];
	ld.param.u32 	%r34, [_Z9setlesserPdS_ii_param_3];
	cvta.to.global.u64 	%rd1, %rd10;
	cvta.to.global.u64 	%rd2, %rd9;
	mov.u32 	%r35, %ctaid.x;
	mov.u32 	%r1, %ntid.x;
	mov.u32 	%r36, %tid.x;
	mad.lo.s32 	%r37, %r35, %r1, %r36;
	mov.u32 	%r38, %ctaid.y;
	mov.u32 	%r39, %ntid.y;
	mul.lo.s32 	%r2, %r38, %r39;
	mov.u32 	%r3, %tid.y;
	add.s32 	%r4, %r2, %r3;
	mov.u32 	%r40, %nctaid.y;
	mul.lo.s32 	%r5, %r40, %r39;
	add.s32 	%r6, %r34, 1;
	add.s32 	%r110, %r37, %r6;
	setp.ge.s32 	%p1, %r110, %r33;
	@%p1 bra 	$L__BB2_16;
	mul.lo.s32 	%r8, %r34, %r33;
	add.s32 	%r41, %r8, %r34;
	mul.wide.s32 	%rd11, %r41, 8;
	add.s64 	%rd3, %rd2, %rd11;
	add.s32 	%r9, %r6, %r4;
	add.s32 	%r42, %r3, %r34;
	add.s32 	%r43, %r5, %r2;
	add.s32 	%r44, %r42, %r43;
	add.s32 	%r45, %r44, 1;
	max.s32 	%r46, %r33, %r45;
	not.b32 	%r47, %r43;
	add.s32 	%r48, %r46, %r47;
	sub.s32 	%r49, %r48, %r42;
	setp.ne.s32 	%p2, %r49, 0;
	selp.u32 	%r50, 1, 0, %p2;
	selp.s32 	%r51, -1, 0, %p2;
	add.s32 	%r52, %r49, %r51;
	div.u32 	%r53, %r52, %r5;
	add.s32 	%r10, %r53, %r50;
	add.s32 	%r54, %r3, %r43;
	max.s32 	%r55, %r33, %r54;
	setp.lt.s32 	%p3, %r54, %r33;
	selp.u32 	%r56, 1, 0, %p3;
	add.s32 	%r57, %r54, %r56;
	sub.s32 	%r58, %r55, %r57;
	div.u32 	%r59, %r58, %r5;
	add.s32 	%r11, %r59, %r56;
	mul.lo.s32 	%r12, %r9, %r33;
	add.s32 	%r60, %r12, %r34;
	mul.wide.s32 	%rd12, %r60, 8;
	add.s64 	%rd4, %rd2, %rd12;
	add.s32 	%r13, %r9, %r5;
	mul.lo.s32 	%r14, %r13, %r33;
	add.s32 	%r15, %r13, %r5;
	mul.lo.s32 	%r16, %r15, %r33;
	add.s32 	%r61, %r16, %r34;
	mul.wide.s32 	%rd13, %r61, 8;
	add.s64 	%rd5, %rd2, %rd13;
	mul.lo.s32 	%r17, %r4, %r33;
	add.s32 	%r62, %r17, %r34;
	mul.wide.s32 	%rd14, %r62, 8;
	add.s64 	%rd6, %rd1, %rd14;
	add.s32 	%r18, %r4, %r5;
	mul.lo.s32 	%r19, %r18, %r33;
	add.s32 	%r63, %r19, %r34;
	mul.wide.s32 	%rd15, %r63, 8;
	add.s64 	%rd7, %rd1, %rd15;
	add.s32 	%r20, %r18, %r5;
	mul.lo.s32 	%r21, %r20, %r33;
	add.s32 	%r64, %r21, %r34;
	mul.wide.s32 	%rd16, %r64, 8;
	add.s64 	%rd8, %rd1, %rd16;
	mov.u32 	%r65, %nctaid.x;
	mul.lo.s32 	%r22, %r65, %r1;
$L__BB2_2:
	setp.ge.s32 	%p4, %r9, %r33;
	add.s32 	%r66, %r110, %r8;
	mul.wide.s32 	%rd17, %r66, 8;
	add.s64 	%rd18, %rd2, %rd17;
	ld.global.f64 	%fd2, [%rd18];
	neg.f64 	%fd3, %fd2;
	ld.global.f64 	%fd4, [%rd3];
	div.rn.f64 	%fd1, %fd3, %fd4;
	@%p4 bra 	$L__BB2_8;
	and.b32  	%r67, %r10, 3;
	setp.eq.s32 	%p5, %r67, 3;
	mov.u32 	%r111, %r9;
	@%p5 bra 	$L__BB2_7;
	and.b32  	%r68, %r10, 3;
	setp.eq.s32 	%p6, %r68, 0;
	ld.global.f64 	%fd5, [%rd4];
	add.s32 	%r69, %r12, %r110;
	mul.wide.s32 	%rd19, %r69, 8;
	add.s64 	%rd20, %rd2, %rd19;
	ld.global.f64 	%fd6, [%rd20];
	fma.rn.f64 	%fd7, %fd1, %fd5, %fd6;
	st.global.f64 	[%rd20], %fd7;
	mov.u32 	%r111, %r13;
	@%p6 bra 	$L__BB2_7;
	and.b32  	%r70, %r10, 3;
	setp.eq.s32 	%p7, %r70, 1;
	add.s32 	%r71, %r14, %r34;
	mul.wide.s32 	%rd21, %r71, 8;
	add.s64 	%rd22, %rd2, %rd21;
	ld.global.f64 	%fd8, [%rd22];
	add.s32 	%r72, %r14, %r110;
	mul.wide.s32 	%rd23, %r72, 8;
	add.s64 	%rd24, %rd2, %rd23;
	ld.global.f64 	%fd9, [%rd24];
	fma.rn.f64 	%fd10, %fd1, %fd8, %fd9;
	st.global.f64 	[%rd24], %fd10;
	mov.u32 	%r111, %r15;
	@%p7 bra 	$L__BB2_7;
	add.s32 	%r111, %r15, %r5;
	ld.global.f64 	%fd11, [%rd5];
	add.s32 	%r73, %r16, %r110;
	mul.wide.s32 	%rd25, %r73, 8;
	add.s64 	%rd26, %rd2, %rd25;
	ld.global.f64 	%fd12, [%rd26];
	fma.rn.f64 	%fd13, %fd1, %fd11, %fd12;
	st.global.f64 	[%rd26], %fd13;
$L__BB2_7:
	setp.lt.u32 	%p8, %r10, 3;
	@%p8 bra 	$L__BB2_8;
	bra.uni 	$L__BB2_17;
$L__BB2_8:
	setp.ge.s32 	%p10, %r4, %r33;
	@%p10 bra 	$L__BB2_15;
	and.b32  	%r89, %r11, 3;
	setp.eq.s32 	%p11, %r89, 3;
	mov.u32 	%r112, %r4;
	@%p11 bra 	$L__BB2_13;
	and.b32  	%r90, %r11, 3;
	setp.eq.s32 	%p12, %r90, 0;
	ld.global.f64 	%fd26, [%rd6];
	add.s32 	%r91, %r17, %r110;
	mul.wide.s32 	%rd43, %r91, 8;
	add.s64 	%rd44, %rd1, %rd43;
	ld.global.f64 	%fd27, [%rd44];
	fma.rn.f64 	%fd28, %fd1, %fd26, %fd27;
	st.global.f64 	[%rd44], %fd28;
	mov.u32 	%r112, %r18;
	@%p12 bra 	$L__BB2_13;
	and.b32  	%r92, %r11, 3;
	setp.eq.s32 	%p13, %r92, 1;
	ld.global.f64 	%fd29, [%rd7];
	add.s32 	%r93, %r19, %r110;
	mul.wide.s32 	%rd45, %r93, 8;
	add.s64 	%rd46, %rd1, %rd45;
	ld.global.f64 	%fd30, [%rd46];
	fma.rn.f64 	%fd31, %fd1, %fd29, %fd30;
	st.global.f64 	[%rd46], %fd31;
	mov.u32 	%r112, %r20;
	@%p13 bra 	$L__BB2_13;
	add.s32 	%r112, %r20, %r5;
	ld.global.f64 	%fd32, [%rd8];
	add.s32 	%r94, %r21, %r110;
	mul.wide.s32 	%rd47, %r94, 8;
	add.s64 	%rd48, %rd1, %rd47;
	ld.global.f64 	%fd33, [%rd48];
	fma.rn.f64 	%fd34, %fd1, %fd32, %fd33;
	st.global.f64 	[%rd48], %fd34;
$L__BB2_13:
	setp.lt.u32 	%p14, %r11, 3;
	@%p14 bra 	$L__BB2_15;
$L__BB2_14:
	mul.lo.s32 	%r95, %r112, %r33;
	add.s32 	%r96, %r95, %r34;
	mul.wide.s32 	%rd49, %r96, 8;
	add.s64 	%rd50, %rd1, %rd49;
	ld.global.f64 	%fd35, [%rd50];
	add.s32 	%r97, %r95, %r110;
	mul.wide.s32 	%rd51, %r97, 8;
	add.s64 	%rd52, %rd1, %rd51;
	ld.global.f64 	%fd36, [%rd52];
	fma.rn.f64 	%fd37, %fd1, %fd35, %fd36;
	st.global.f64 	[%rd52], %fd37;
	add.s32 	%r98, %r112, %r5;
	mul.lo.s32 	%r99, %r98, %r33;
	add.s32 	%r100, %r99, %r34;
	mul.wide.s32 	%rd53, %r100, 8;
	add.s64 	%rd54, %rd1, %rd53;
	ld.global.f64 	%fd38, [%rd54];
	add.s32 	%r101, %r99, %r110;
	mul.wide.s32 	%rd55, %r101, 8;
	add.s64 	%rd56, %rd1, %rd55;
	ld.global.f64 	%fd39, [%rd56];
	fma.rn.f64 	%fd40, %fd1, %fd38, %fd39;
	st.global.f64 	[%rd56], %fd40;
	add.s32 	%r102, %r98, %r5;
	mul.lo.s32 	%r103, %r102, %r33;
	add.s32 	%r104, %r103, %r34;
	mul.wide.s32 	%rd57, %r104, 8;
	add.s64 	%rd58, %rd1, %rd57;
	ld.global.f64 	%fd41, [%rd58];
	add.s32 	%r105, %r103, %r110;
	mul.wide.s32 	%rd59, %r105, 8;
	add.s64 	%rd60, %rd1, %rd59;
	ld.global.f64 	%fd42, [%rd60];
	fma.rn.f64 	%fd43, %fd1, %fd41, %fd42;
	st.global.f64 	[%rd60], %fd43;
	add.s32 	%r106, %r102, %r5;
	mul.lo.s32 	%r107, %r106, %r33;
	add.s32 	%r108, %r107, %r34;
	mul.wide.s32 	%rd61, %r108, 8;
	add.s64 	%rd62, %rd1, %rd61;
	ld.global.f64 	%fd44, [%rd62];
	add.s32 	%r109, %r107, %r110;
	mul.wide.s32 	%rd63, %r109, 8;
	add.s64 	%rd64, %rd1, %rd63;
	ld.global.f64 	%fd45, [%rd64];
	fma.rn.f64 	%fd46, %fd1, %fd44, %fd45;
	st.global.f64 	[%rd64], %fd46;
	add.s32 	%r112, %r106, %r5;
	setp.lt.s32 	%p15, %r112, %r33;
	@%p15 bra 	$L__BB2_14;
$L__BB2_15:
	add.s32 	%r110, %r110, %r22;
	setp.lt.s32 	%p16, %r110, %r33;
	@%p16 bra 	$L__BB2_2;
$L__BB2_16:
	ret;
$L__BB2_17:
	mul.lo.s32 	%r74, %r111, %r33;
	add.s32 	%r75, %r74, %r34;
	mul.wide.s32 	%rd27, %r75, 8;
	add.s64 	%rd28, %rd2, %rd27;
	ld.global.f64 	%fd14, [%rd28];
	add.s32 	%r76, %r74, %r110;
	mul.wide.s32 	%rd29, %r76, 8;
	add.s64 	%rd30, %rd2, %rd29;
	ld.global.f64 	%fd15, [%rd30];
	fma.rn.f64 	%fd16, %fd1, %fd14, %fd15;
	st.global.f64 	[%rd30], %fd16;
	add.s32 	%r77, %r111, %r5;
	mul.lo.s32 	%r78, %r77, %r33;
	add.s32 	%r79, %r78, %r34;
	mul.wide.s32 	%rd31, %r79, 8;
	add.s64 	%rd32, %rd2, %rd31;
	ld.global.f64 	%fd17, [%rd32];
	add.s32 	%r80, %r78, %r110;
	mul.wide.s32 	%rd33, %r80, 8;
	add.s64 	%rd34, %rd2, %rd33;
	ld.global.f64 	%fd18, [%rd34];
	fma.rn.f64 	%fd19, %fd1, %fd17, %fd18;
	st.global.f64 	[%rd34], %fd19;
	add.s32 	%r81, %r77, %r5;
	mul.lo.s32 	%r82, %r81, %r33;
	add.s32 	%r83, %r82, %r34;
	mul.wide.s32 	%rd35, %r83, 8;
	add.s64 	%rd36, %rd2, %rd35;
	ld.global.f64 	%fd20, [%rd36];
	add.s32 	%r84, %r82, %r110;
	mul.wide.s32 	%rd37, %r84, 8;
	add.s64 	%rd38, %rd2, %rd37;
	ld.global.f64 	%fd21, [%rd38];
	fma.rn.f64 	%fd22, %fd1, %fd20, %fd21;
	st.global.f64 	[%rd38], %fd22;
	add.s32 	%r85, %r81, %r5;
	mul.lo.s32 	%r86, %r85, %r33;
	add.s32 	%r87, %r86, %r34;
	mul.wide.s32 	%rd39, %r87, 8;
	add.s64 	%rd40, %rd2, %rd39;
	ld.global.f64 	%fd23, [%rd40];
	add.s32 	%r88, %r86, %r110;
	mul.wide.s32 	%rd41, %r88, 8;
	add.s64 	%rd42, %rd2, %rd41;
	ld.global.f64 	%fd24, [%rd42];
	fma.rn.f64 	%fd25, %fd1, %fd23, %fd24;
	st.global.f64 	[%rd42], %fd25;
	add.s32 	%r111, %r85, %r5;
	setp.lt.s32 	%p9, %r111, %r33;
	@%p9 bra 	$L__BB2_17;
	bra.uni 	$L__BB2_8;

}
	// .globl	_Z8setupperPdS_ii
.visible .entry _Z8setupperPdS_ii(
	.param .u64 .ptr .align 1 _Z8setupperPdS_ii_param_0,
	.param .u64 .ptr .align 1 _Z8setupperPdS_ii_param_1,
	.param .u32 _Z8setupperPdS_ii_param_2,
	.param .u32 _Z8setupperPdS_ii_param_3
)
{
	.reg .pred 	%p<10>;
	.reg .b32 	%r<64>;
	.reg .b64 	%rd<37>;
	.reg .b64 	%fd<26>;

	ld.param.u64 	%rd5, [_Z8setupperPdS_ii_param_0];
	ld.param.u64 	%rd6, [_Z8setupperPdS_ii_param_1];
	ld.param.u32 	%r19, [_Z8setupperPdS_ii_param_2];
	ld.param.u32 	%r20, [_Z8setupperPdS_ii_param_3];
	cvta.to.global.u64 	%rd1, %rd6;
	cvta.to.global.u64 	%rd2, %rd5;
	mov.u32 	%r21, %tid.x;
	mov.u32 	%r22, %ctaid.x;
	mov.u32 	%r1, %ntid.x;
	mad.lo.s32 	%r23, %r22, %r1, %r21;
	mov.u32 	%r24, %tid.y;
	mov.u32 	%r25, %ctaid.y;
	mov.u32 	%r26, %ntid.y;
	mad.lo.s32 	%r2, %r25, %r26, %r24;
	mov.u32 	%r27, %nctaid.y;
	mul.lo.s32 	%r3, %r27, %r26;
	not.b32 	%r28, %r23;
	add.s32 	%r61, %r20, %r28;
	setp.lt.s32 	%p1, %r61, 0;
	@%p1 bra 	$L__BB3_10;
	mul.lo.s32 	%r5, %r20, %r19;
	add.s32 	%r29, %r5, %r20;
	mul.wide.s32 	%rd7, %r29, 8;
	add.s64 	%rd3, %rd2, %rd7;
	add.s32 	%r6, %r2, %r3;
	max.s32 	%r30, %r19, %r6;
	setp.lt.s32 	%p2, %r6, %r19;
	selp.u32 	%r31, 1, 0, %p2;
	add.s32 	%r32, %r6, %r31;
	sub.s32 	%r33, %r30, %r32;
	div.u32 	%r34, %r33, %r3;
	add.s32 	%r7, %r34, %r31;
	mul.lo.s32 	%r8, %r2, %r19;
	add.s32 	%r35, %r8, %r20;
	mul.wide.s32 	%rd8, %r35, 8;
	add.s64 	%rd4, %rd1, %rd8;
	mul.lo.s32 	%r9, %r6, %r19;
	add.s32 	%r10, %r6, %r3;
	mul.lo.s32 	%r11, %r10, %r19;
	mov.u32 	%r36, %nctaid.x;
	mul.lo.s32 	%r12, %r36, %r1;
$L__BB3_2:
	setp.ge.s32 	%p3, %r2, %r19;
	add.s32 	%r37, %r61, %r5;
	mul.wide.s32 	%rd9, %r37, 8;
	add.s64 	%rd10, %rd2, %rd9;
	ld.global.f64 	%fd2, [%rd10];
	neg.f64 	%fd3, %fd2;
	ld.global.f64 	%fd4, [%rd3];
	div.rn.f64 	%fd1, %fd3, %fd4;
	@%p3 bra 	$L__BB3_9;
	and.b32  	%r38, %r7, 3;
	setp.eq.s32 	%p4, %r38, 3;
	mov.u32 	%r62, %r2;
	@%p4 bra 	$L__BB3_7;
	setp.eq.s32 	%p5, %r38, 0;
	ld.global.f64 	%fd5, [%rd4];
	add.s32 	%r40, %r8, %r61;
	mul.wide.s32 	%rd11, %r40, 8;
	add.s64 	%rd12, %rd1, %rd11;
	ld.global.f64 	%fd6, [%rd12];
	fma.rn.f64 	%fd7, %fd1, %fd5, %fd6;
	st.global.f64 	[%rd12], %fd7;
	mov.u32 	%r62, %r6;
	@%p5 bra 	$L__BB3_7;
	setp.eq.s32 	%p6, %r38, 1;
	add.s32 	%r42, %r9, %r20;
	mul.wide.s32 	%rd13, %r42, 8;
	add.s64 	%rd14, %rd1, %rd13;
	ld.global.f64 	%fd8, [%rd14];
	add.s32 	%r43, %r9, %r61;
	mul.wide.s32 	%rd15, %r43, 8;
	add.s64 	%rd16, %rd1, %rd15;
	ld.global.f64 	%fd9, [%rd16];
	fma.rn.f64 	%fd10, %fd1, %fd8, %fd9;
	st.global.f64 	[%rd16], %fd10;
	mov.u32 	%r62, %r10;
	@%p6 bra 	$L__BB3_7;
	add.s32 	%r62, %r10, %r3;
	add.s32 	%r44, %r11, %r20;
	mul.wide.s32 	%rd17, %r44, 8;
	add.s64 	%rd18, %rd1, %rd17;
	ld.global.f64 	%fd11, [%rd18];
	add.s32 	%r45, %r11, %r61;
	mul.wide.s32 	%rd19, %r45, 8;
	add.s64 	%rd20, %rd1, %rd19;
	ld.global.f64 	%fd12, [%rd20];
	fma.rn.f64 	%fd13, %fd1, %fd11, %fd12;
	st.global.f64 	[%rd20], %fd13;
$L__BB3_7:
	setp.lt.u32 	%p7, %r7, 3;
	@%p7 bra 	$L__BB3_9;
$L__BB3_8:
	mul.lo.s32 	%r46, %r62, %r19;
	add.s32 	%r47, %r46, %r20;
	mul.wide.s32 	%rd21, %r47, 8;
	add.s64 	%rd22, %rd1, %rd21;
	ld.global.f64 	%fd14, [%rd22];
	add.s32 	%r48, %r46, %r61;
	mul.wide.s32 	%rd23, %r48, 8;
	add.s64 	%rd24, %rd1, %rd23;
	ld.global.f64 	%fd15, [%rd24];
	fma.rn.f64 	%fd16, %fd1, %fd14, %fd15;
	st.global.f64 	[%rd24], %fd16;
	add.s32 	%r49, %r62, %r3;
	mul.lo.s32 	%r50, %r49, %r19;
	add.s32 	%r51, %r50, %r20;
	mul.wide.s32 	%rd25, %r51, 8;
	add.s64 	%rd26, %rd1, %rd25;
	ld.global.f64 	%fd17, [%rd26];
	add.s32 	%r52, %r50, %r61;
	mul.wide.s32 	%rd27, %r52, 8;
	add.s64 	%rd28, %rd1, %rd27;
	ld.global.f64 	%fd18, [%rd28];
	fma.rn.f64 	%fd19, %fd1, %fd17, %fd18;
	st.global.f64 	[%rd28], %fd19;
	add.s32 	%r53, %r49, %r3;
	mul.lo.s32 	%r54, %r53, %r19;
	add.s32 	%r55, %r54, %r20;
	mul.wide.s32 	%rd29, %r55, 8;
	add.s64 	%rd30, %rd1, %rd29;
	ld.global.f64 	%fd20, [%rd30];
	add.s32 	%r56, %r54, %r61;
	mul.wide.s32 	%rd31, %r56, 8;
	add.s64 	%rd32, %rd1, %rd31;
	ld.global.f64 	%fd21, [%rd32];
	fma.rn.f64 	%fd22, %fd1, %fd20, %fd21;
	st.global.f64 	[%rd32], %fd22;
	add.s32 	%r57, %r53, %r3;
	mul.lo.s32 	%r58, %r57, %r19;
	add.s32 	%r59, %r58, %r20;
	mul.wide.s32 	%rd33, %r59, 8;
	add.s64 	%rd34, %rd1, %rd33;
	ld.global.f64 	%fd23, [%rd34];
	add.s32 	%r60, %r58, %r61;
	mul.wide.s32 	%rd35, %r60, 8;
	add.s64 	%rd36, %rd1, %rd35;
	ld.global.f64 	%fd24, [%rd36];
	fma.rn.f64 	%fd25, %fd1, %fd23, %fd24;
	st.global.f64 	[%rd36], %fd25;
	add.s32 	%r62, %r57, %r3;
	setp.lt.s32 	%p8, %r62, %r19;
	@%p8 bra 	$L__BB3_8;
$L__BB3_9:
	sub.s32 	%r61, %r61, %r12;
	setp.gt.s32 	%p9, %r61, -1;
	@%p9 bra 	$L__BB3_2;
$L__BB3_10:
	ret;

}
	// .globl	_ZN6thrust24THRUST_300001_SM_1000_NS8cuda_cub4core6detail13_kernel_agentINS1_8__reduce11ReduceAgentINS0_12zip_iteratorIN4cuda3std3__45tupleIJNS0_10device_ptrIdEENS0_17counting_iteratorIlNS0_11use_defaultESF_SF_EEEEEEEPNSB_IJdlEEESJ_iNS1_9__extrema9arg_max_fIdl7CompareEEEEJSI_SK_iSO_EEEvDpT0_
.visible .entry _ZN6thrust24THRUST_300001_SM_1000_NS8cuda_cub4core6detail13_kernel_agentINS1_8__reduce11ReduceAgentINS0_12zip_iteratorIN4cuda3std3__45tupleIJNS0_10device_ptrIdEENS0_17counting_iteratorIlNS0_11use_defaultESF_SF_EEEEEEEPNSB_IJdlEEESJ_iNS1_9__extrema9arg_max_fIdl7CompareEEEEJSI_SK_iSO_EEEvDpT0_(
	.param .align 8 .b8 _ZN6thrust24THRUST_300001_SM_1000_NS8cuda_cub4core6detail13_kernel_agentINS1_8__reduce11ReduceAgentINS0_12zip_iteratorIN4cuda3std3__45tupleIJNS0_10device_ptrIdEENS0_17counting_iteratorIlNS0_11use_defaultESF_SF_EEEEEEEPNSB_IJdlEEESJ_iNS1_9__extrema9arg_max_fIdl7CompareEEEEJSI_SK_iSO_EEEvDpT0__param_0[16],
	.param .u64 .ptr .align 1 _ZN6thrust24THRUST_300001_SM_1000_NS8cuda_cub4core6detail13_kernel_agentINS1_8__reduce11ReduceAgentINS0_12zip_iteratorIN4cuda3std3__45tupleIJNS0_10device_ptrIdEENS0_17counting_iteratorIlNS0_11use_defaultESF_SF_EEEEEEEPNSB_IJdlEEESJ_iNS1_9__extrema9arg_max_fIdl7CompareEEEEJSI_SK_iSO_EEEvDpT0__param_1,
	.param .u32 _ZN6thrust24THRUST_300001_SM_1000_NS8cuda_cub4core6detail13_kernel_agentINS1_8__reduce11ReduceAgentINS0_12zip_iteratorIN4cuda3std3__45tupleIJNS0_10device_ptrIdEENS0_17counting_iteratorIlNS0_11use_defaultESF_SF_EEEEEEEPNSB_IJdlEEESJ_iNS1_9__extrema9arg_max_fIdl7CompareEEEEJSI_SK_iSO_EEEvDpT0__param_2,
	.param .align 1 .b8 _ZN6thrust24THRUST_300001_SM_1000_NS8cuda_cub4core6detail13_kernel_agentINS1_8__reduce11ReduceAgentINS0_12zip_iteratorIN4cuda3std3__45tupleIJNS0_10device_ptrIdEENS0_17counting_iteratorIlNS0_11use_defaultESF_SF_EEEEEEEPNSB_IJdlEEESJ_iNS1_9__extrema9arg_max_fIdl7CompareEEEEJSI_SK_iSO_EEEvDpT0__param_3[1]
)
.maxntid 256
{
	.reg .pred 	%p<213>;
	.reg .b32 	%r<400>;
	.reg .b64 	%rd<368>;
	.reg .b64 	%fd<352>;

	ld.param.u64 	%rd198, [_ZN6thrust24THRUST_300001_SM_1000_NS8cuda_cub4core6detail13_kernel_agentINS1_8__reduce11ReduceAgentINS0_12zip_iteratorIN4cuda3std3__45tupleIJNS0_10device_ptrIdEENS0_17counting_iteratorIlNS0_11use_defaultESF_SF_EEEEEEEPNSB_IJdlEEESJ_iNS1_9__extrema9arg_max_fIdl7CompareEEEEJSI_SK_iSO_EEEvDpT0__param_0+8];
	ld.param.u64 	%rd197, [_ZN6thrust24THRUST_300001_SM_1000_NS8cuda_cub4core6detail13_kernel_agentINS1_8__reduce11ReduceAgentINS0_12zip_iteratorIN4cuda3std3__45tupleIJNS0_10device_ptrIdEENS0_17counting_iteratorIlNS0_11use_defaultESF_SF_EEEEEEEPNSB_IJdlEEESJ_iNS1_9__extrema9arg_max_fIdl7CompareEEEEJSI_SK_iSO_EEEvDpT0__param_0];
	ld.param.u32 	%r36, [_ZN6thrust24THRUST_300001_SM_1000_NS8cuda_cub4core6detail13_kernel_agentINS1_8__reduce11ReduceAgentINS0_12zip_iteratorIN4cuda3std3__45tupleIJNS0_10device_ptrIdEENS0_17counting_iteratorIlNS0_11use_defaultESF_SF_EEEEEEEPNSB_IJdlEEESJ_iNS1_9__extrema9arg_max_fIdl7CompareEEEEJSI_SK_iSO_EEEvDpT0__param_2];
	setp.eq.s32 	%p1, %r36, 0;
	@%p1 bra 	$L__BB4_206;
	cvta.to.global.u64 	%rd1, %rd197;
	setp.gt.s32 	%p2, %r36, 1279;
	@%p2 bra 	$L__BB4_122;
	mov.u32 	%r1, %tid.x;
	setp.ge.s32 	%p96, %r1, %r36;
	mov.f64 	%fd298, 0d0000000000000000;
	mov.b64 	%rd309, 0;
	mov.u32 	%r391, %r1;
	@%p96 bra 	$L__BB4_4;
	cvt.u64.u32 	%rd265, %r1;
	mul.wide.u32 	%rd266, %r1, 8;
	add.s64 	%rd267, %rd1, %rd266;
	add.s64 	%rd309, %rd198, %rd265;
	ld.global.f64 	%fd298, [%rd267];
	add.s32 	%r391, %r1, 256;
$L__BB4_4:
	setp.ge.s32 	%p97, %r391, %r36;
	@%p97 bra 	$L__BB4_26;
	not.b32 	%r160, %r391;
	add.s32 	%r4, %r36, %r160;
	and.b32  	%r161, %r4, 768;
	setp.eq.s32 	%p98, %r161, 768;
	@%p98 bra 	$L__BB4_11;
	cvt.u64.u32 	%rd269, %r391;
	add.s64 	%rd300, %rd198, %rd269;
	mul.wide.u32 	%rd270, %r391, 8;
	add.s64 	%rd299, %rd1, %rd270;
	shr.u32 	%r162, %r4, 8;
	add.s32 	%r163, %r162, 1;
	and.b32  	%r164, %r163, 3;
	neg.s32 	%r389, %r164;
$L__BB4_7:
	.pragma "nounroll";
	mov.u64 	%rd9, %rd309;
	mov.f64 	%fd3, %fd298;
	ld.global.f64 	%fd4, [%rd299];
	abs.f64 	%fd5, %fd3;
	abs.f64 	%fd6, %fd4;
	setp.lt.f64 	%p99, %fd5, %fd6;
	mov.u64 	%rd309, %rd300;
	mov.f64 	%fd298, %fd4;
	@%p99 bra 	$L__BB4_10;
	setp.lt.f64 	%p100, %fd6, %fd5;
	mov.u64 	%rd309, %rd9;
	mov.f64 	%fd298, %fd3;
	@%p100 bra 	$L__BB4_10;
	setp.lt.s64 	%p101, %rd9, %rd300;
	min.s64 	%rd309, %rd9, %rd300;
	selp.f64 	%fd298, %fd3, %fd4, %p101;
$L__BB4_10:
	add.s32 	%r391, %r391, 256;
	add.s64 	%rd300, %rd300, 256;
	add.s64 	%rd299, %rd299, 2048;
	add.s32 	%r389, %r389, 1;
	setp.ne.s32 	%p102, %r389, 0;
	@%p102 bra 	$L__BB4_7;
$L__BB4_11:
	setp.lt.u32 	%p103, %r4, 768;
	@%p103 bra 	$L__BB4_26;
	add.s32 	%r392, %r391, 512;
$L__BB4_13:
	mov.u32 	%r12, %r392;
	add.s32 	%r165, %r12, -512;
	cvt.s64.s32 	%rd271, %r165;
	mul.wide.s32 	%rd272, %r165, 8;
	add.s64 	%rd17, %rd1, %rd272;
	add.s64 	%rd18, %rd198, %rd271;
	ld.global.f64 	%fd12, [%rd17];
	abs.f64 	%fd13, %fd298;
	abs.f64 	%fd14, %fd12;
	setp.lt.f64 	%p104, %fd13, %fd14;
	mov.u64 	%rd306, %rd18;
	mov.f64 	%fd295, %fd12;
	@%p104 bra 	$L__BB4_16;
	setp.lt.f64 	%p105, %fd14, %fd13;
	mov.u64 	%rd306, %rd309;
	mov.f64 	%fd295, %fd298;
	@%p105 bra 	$L__BB4_16;
	setp.lt.s64 	%p106, %rd309, %rd18;
	min.s64 	%rd306, %rd309, %rd18;
	selp.f64 	%fd295, %fd298, %fd12, %p106;
$L__BB4_16:
	add.s32 	%r166, %r12, -256;
	cvt.s64.s32 	%rd273, %r166;
	add.s64 	%rd21, %rd198, %rd273;
	ld.global.f64 	%fd17, [%rd17+2048];
	abs.f64 	%fd18, %fd295;
	abs.f64 	%fd19, %fd17;
	setp.lt.f64 	%p107, %fd18, %fd19;
	mov.u64 	%rd307, %rd21;
	mov.f64 	%fd296, %fd17;
	@%p107 bra 	$L__BB4_19;
	setp.lt.f64 	%p108, %fd19, %fd18;
	mov.u64 	%rd307, %rd306;
	mov.f64 	%fd296, %fd295;
	@%p108 bra 	$L__BB4_19;
	setp.lt.s64 	%p109, %rd306, %rd21;
	min.s64 	%rd307, %rd306, %rd21;
	selp.f64 	%fd296, %fd295, %fd17, %p109;
$L__BB4_19:
	cvt.s64.s32 	%rd274, %r12;
	add.s64 	%rd24, %rd198, %rd274;
	ld.global.f64 	%fd22, [%rd17+4096];
	abs.f64 	%fd23, %fd296;
	abs.f64 	%fd24, %fd22;
	setp.lt.f64 	%p110, %fd23, %fd24;
	mov.u64 	%rd308, %rd24;
	mov.f64 	%fd297, %fd22;
	@%p110 bra 	$L__BB4_22;
	setp.lt.f64 	%p111, %fd24, %fd23;
	mov.u64 	%rd308, %rd307;
	mov.f64 	%fd297, %fd296;
	@%p111 bra 	$L__BB4_22;
	setp.lt.s64 	%p112, %rd307, %rd24;
	min.s64 	%rd308, %rd307, %rd24;
	selp.f64 	%fd297, %fd296, %fd22, %p112;
$L__BB4_22:
	add.s32 	%r167, %r12, 256;
	cvt.s64.s32 	%rd275, %r167;
	add.s64 	%rd27, %rd198, %rd275;
	ld.global.f64 	%fd27, [%rd17+6144];
	abs.f64 	%fd28, %fd297;
	abs.f64 	%fd29, %fd27;
	setp.lt.f64 	%p113, %fd28, %fd29;
	mov.u64 	%rd309, %rd27;
	mov.f64 	%fd298, %fd27;
	@%p113 bra 	$L__BB4_25;
	setp.lt.f64 	%p114, %fd29, %fd28;
	mov.u64 	%rd309, %rd308;
	mov.f64 	%fd298, %fd297;
	@%p114 bra 	$L__BB4_25;
	setp.lt.s64 	%p115, %rd308, %rd27;
	min.s64 	%rd309, %rd308, %rd27;
	selp.f64 	%fd298, %fd297, %fd27, %p115;
$L__BB4_25:
	add.s32 	%r392, %r12, 1024;
	add.s32 	%r168, %r12, 512;
	setp.lt.s32 	%p116, %r168, %r36;
	@%p116 bra 	$L__BB4_13;
$L__BB4_26:
	setp.lt.s32 	%p117, %r36, 256;
	@%p117 bra 	$L__BB4_71;
	// begin inline asm
	mov.u32 %r282, %laneid;
	// end inline asm
	mov.b64 	%rd286, %fd298;
	mov.b64 	{%r284, %r289}, %rd286;
	mov.b32 	%r300, 1;
	mov.b32 	%r301, 31;
	mov.b32 	%r302, -1;
	// begin inline asm
	shfl.sync.down.b32 %r283, %r284, %r300, %r301, %r302;
	// end inline asm
	// begin inline asm
	shfl.sync.down.b32 %r288, %r289, %r300, %r301, %r302;
	// end inline asm
	mov.b64 	%rd287, {%r283, %r288};
	mov.b64 	%fd33, %rd287;
	mov.b64 	{%r294, %r299}, %rd309;
	// begin inline asm
	shfl.sync.down.b32 %r293, %r294, %r300, %r301, %r302;
	// end inline asm
	// begin inline asm
	shfl.sync.down.b32 %r298, %r299, %r300, %r301, %r302;
	// end inline asm
	mov.b64 	%rd31, {%r293, %r298};
	setp.gt.s32 	%p169, %r282, 30;
	mov.u64 	%rd311, %rd309;
	mov.f64 	%fd300, %fd298;
	@%p169 bra 	$L__BB4_31;
	abs.f64 	%fd34, %fd298;
	abs.f64 	%fd35, %fd33;
	setp.lt.f64 	%p170, %fd34, %fd35;
	mov.u64 	%rd311, %rd31;
	mov.f64 	%fd300, %fd33;
	@%p170 bra 	$L__BB4_31;
	setp.lt.f64 	%p171, %fd35, %fd34;
	mov.u64 	%rd311, %rd309;
	mov.f64 	%fd300, %fd298;
	@%p171 bra 	$L__BB4_31;
	setp.lt.s64 	%p172, %rd309, %rd31;
	min.s64 	%rd311, %rd309, %rd31;
	selp.f64 	%fd300, %fd298, %fd33, %p172;
$L__BB4_31:
	mov.b64 	%rd288, %fd300;
	mov.b64 	{%r304, %r309}, %rd288;
	mov.b32 	%r320, 2;
	mov.b32 	%r321, 31;
	mov.b32 	%r322, -1;
	// begin inline asm
	shfl.sync.down.b32 %r303, %r304, %r320, %r321, %r322;
	// end inline asm
	// begin inline asm
	shfl.sync.down.b32 %r308, %r309, %r320, %r321, %r322;
	// end inline asm
	mov.b64 	%rd289, {%r303, %r308};
	mov.b64 	%fd38, %rd289;
	mov.b64 	{%r314, %r319}, %rd311;
	// begin inline asm
	shfl.sync.down.b32 %r313, %r314, %r320, %r321, %r322;
	// end inline asm
	// begin inline asm
	shfl.sync.down.b32 %r318, %r319, %r320, %r321, %r322;
	// end inline asm
	mov.b64 	%rd34, {%r313, %r318};
	setp.gt.s32 	%p173, %r282, 29;
	mov.u64 	%rd312, %rd311;
	mov.f64 	%fd301, %fd300;
	@%p173 bra 	$L__BB4_35;
	abs.f64 	%fd39, %fd300;
	abs.f64 	%fd40, %fd38;
	setp.lt.f64 	%p174, %fd39, %fd40;
	mov.u64 	%rd312, %rd34;
	mov.f64 	%fd301, %fd38;
	@%p174 bra 	$L__BB4_35;
	setp.lt.f64 	%p175, %fd40, %fd39;
	mov.u64 	%rd312, %rd311;
	mov.f64 	%fd301, %fd300;
	@%p175 bra 	$L__BB4_35;
	setp.lt.s64 	%p176, %rd311, %rd34;
	min.s64 	%rd312, %rd311, %rd34;
	selp.f64 	%fd301, %fd300, %fd38, %p176;
$L__BB4_35:
	mov.b64 	%rd290, %fd301;
	mov.b64 	{%r324, %r329}, %rd290;
	mov.b32 	%r340, 4;
	mov.b32 	%r341, 31;
	mov.b32 	%r342, -1;
	// begin inline asm
	shfl.sync.down.b32 %r323, %r324, %r340, %r341, %r342;
	// end inline asm
	// begin inline asm
	shfl.sync.down.b32 %r328, %r329, %r340, %r341, %r342;
	// end inline asm
	mov.b64 	%rd291, {%r323, %r328};
	mov.b64 	%fd43, %rd291;
	mov.b64 	{%r334, %r339}, %rd312;
	// begin inline asm
	shfl.sync.down.b32 %r333, %r334, %r340, %r341, %r342;
	// end inline asm
	// begin inline asm
	shfl.sync.down.b32 %r338, %r339, %r340, %r341, %r342;
	// end inline asm
	mov.b64 	%rd37, {%r333, %r338};
	setp.gt.s32 	%p177, %r282, 27;
	mov.u64 	%rd313, %rd312;
	mov.f64 	%fd302, %fd301;
	@%p177 bra 	$L__BB4_39;
	abs.f64 	%fd44, %fd301;
	abs.f64 	%fd45, %fd43;
	setp.lt.f64 	%p178, %fd44, %fd45;
	mov.u64 	%rd313, %rd37;
	mov.f64 	%fd302, %fd43;
	@%p178 bra 	$L__BB4_39;
	setp.lt.f64 	%p179, %fd45, %fd44;
	mov.u64 	%rd313, %rd312;
	mov.f64 	%fd302, %fd301;
	@%p179 bra 	$L__BB4_39;
	setp.lt.s64 	%p180, %rd312, %rd37;
	min.s64 	%rd313, %rd312, %rd37;
	selp.f64 	%fd302, %fd301, %fd43, %p180;
$L__BB4_39:
	mov.b64 	%rd292, %fd302;
	mov.b64 	{%r344, %r349}, %rd292;
	mov.b32 	%r360, 8;
	mov.b32 	%r361, 31;
	mov.b32 	%r362, -1;
	// begin inline asm
	shfl.sync.down.b32 %r343, %r344, %r360, %r361, %r362;
	// end inline asm
	// begin inline asm
	shfl.sync.down.b32 %r348, %r349, %r360, %r361, %r362;
	// end inline asm
	mov.b64 	%rd293, {%r343, %r348};
	mov.b64 	%fd48, %rd293;
	mov.b64 	{%r354, %r359}, %rd313;
	// begin inline asm
	shfl.sync.down.b32 %r353, %r354, %r360, %r361, %r362;
	// end inline asm
	// begin inline asm
	shfl.sync.down.b32 %r358, %r359, %r360, %r361, %r362;
	// end inline asm
	mov.b64 	%rd40, {%r353, %r358};
	setp.gt.s32 	%p181, %r282, 23;
	mov.u64 	%rd314, %rd313;
	mov.f64 	%fd303, %fd302;
	@%p181 bra 	$L__BB4_43;
	abs.f64 	%fd49, %fd302;
	abs.f64 	%fd50, %fd48;
	setp.lt.f64 	%p182, %fd49, %fd50;
	mov.u64 	%rd314, %rd40;
	mov.f64 	%fd303, %fd48;
	@%p182 bra 	$L__BB4_43;
	setp.lt.f64 	%p183, %fd50, %fd49;
	mov.u64 	%rd314, %rd313;
	mov.f64 	%fd303, %fd302;
	@%p183 bra 	$L__BB4_43;
	setp.lt.s64 	%p184, %rd313, %rd40;
	min.s64 	%rd314, %rd313, %rd40;
	selp.f64 	%fd303, %fd302, %fd48, %p184;
$L__BB4_43:
	mov.b64 	%rd294, %fd303;
	mov.b64 	{%r364, %r369}, %rd294;
	mov.b32 	%r380, 16;
	mov.b32 	%r381, 31;
	mov.b32 	%r382, -1;
	// begin inline asm
	shfl.sync.down.b32 %r363, %r364, %r380, %r381, %r382;
	// end inline asm
	// begin inline asm
	shfl.sync.down.b32 %r368, %r369, %r380, %r381, %r382;
	// end inline asm
	mov.b64 	%rd295, {%r363, %r368};
	mov.b64 	%fd53, %rd295;
	mov.b64 	{%r374, %r379}, %rd314;
	// begin inline asm
	shfl.sync.down.b32 %r373, %r374, %r380, %r381, %r382;
	// end inline asm
	// begin inline asm
	shfl.sync.down.b32 %r378, %r379, %r380, %r381, %r382;
	// end inline asm
	mov.b64 	%rd43, {%r373, %r378};
	setp.gt.s32 	%p185, %r282, 15;
	mov.u64 	%rd367, %rd314;
	mov.f64 	%fd351, %fd303;
	@%p185 bra 	$L__BB4_47;
	abs.f64 	%fd54, %fd303;
	abs.f64 	%fd55, %fd53;
	setp.lt.f64 	%p186, %fd54, %fd55;
	mov.u64 	%rd367, %rd43;
	mov.f64 	%fd351, %fd53;
	@%p186 bra 	$L__BB4_47;
	setp.lt.f64 	%p187, %fd55, %fd54;
	mov.u64 	%rd367, %rd314;
	mov.f64 	%fd351, %fd303;
	@%p187 bra 	$L__BB4_47;
	setp.lt.s64 	%p188, %rd314, %rd43;
	min.s64 	%rd367, %rd314, %rd43;
	selp.f64 	%fd351, %fd303, %fd53, %p188;
$L__BB4_47:
	setp.ne.s32 	%p189, %r282, 0;
	@%p189 bra 	$L__BB4_49;
	shr.u32 	%r383, %r1, 1;
	and.b32  	%r384, %r383, 496;
	mov.u32 	%r385, _ZN6thrust24THRUST_300001_SM_1000_NS8cuda_cub4core6detail5shmemE;
	add.s32 	%r386, %r385, %r384;
	st.shared.f64 	[%r386+8], %fd351;
	st.shared.u64 	[%r386+16], %rd367;
$L__BB4_49:
	bar.sync 	0;
	setp.ne.s32 	%p190, %r1, 0;
	@%p190 bra 	$L__BB4_204;
	ld.shared.f64 	%fd58, [_ZN6thrust24THRUST_300001_SM_1000_NS8cuda_cub4core6detail5shmemE+24];
	ld.shared.u64 	%rd46, [_ZN6thrust24THRUST_300001_SM_1000_NS8cuda_cub4core6detail5shmemE+32];
	abs.f64 	%fd59, %fd351;
	abs.f64 	%fd60, %fd58;
	setp.lt.f64 	%p191, %fd59, %fd60;
	mov.u64 	%rd316, %rd46;
	mov.f64 	%fd305, %fd58;
	@%p191 bra 	$L__BB4_53;
	setp.lt.f64 	%p192, %fd60, %fd59;
	mov.u64 	%rd316, %rd367;
	mov.f64 	%fd305, %fd351;
	@%p192 bra 	$L__BB4_53;
	setp.lt.s64 	%p193, %rd367, %rd46;
	min.s64 	%rd316, %rd367, %rd46;
	selp.f64 	%fd305, %fd351, %fd58, %p193;
$L__BB4_53:
	ld.shared.f64 	%fd63, [_ZN6thrust24THRUST_300001_SM_1000_NS8cuda_cub4core6detail5shmemE+40];
	ld.shared.u64 	%rd49, [_ZN6thrust24THRUST_300001_SM_1000_NS8cuda_cub4core6detail5shmemE+48];
	abs.f64 	%fd64, %fd305;
	abs.f64 	%fd65, %fd63;
	setp.lt.f64 	%p194, %fd64, %fd65;
	mov.u64 	%rd317, %rd49;
	mov.f64 	%fd306, %fd63;
	@%p194 bra 	$L__BB4_56;
	setp.lt.f64 	%p195, %fd65, %fd64;
	mov.u64 	%rd317, %rd316;
	mov.f64 	%fd306, %fd305;
	@%p195 bra 	$L__BB4_56;
	setp.lt.s64 	%p196, %rd316, %rd49;
	min.s64 	%rd317, %rd316, %rd49;
	selp.f64 	%fd306, %fd305, %fd63, %p196;
$L__BB4_56:
	ld.shared.f64 	%fd68, [_ZN6thrust24THRUST_300001_SM_1000_NS8cuda_cub4core6detail5shmemE+56];
	ld.shared.u64 	%rd52, [_ZN6thrust24THRUST_300001_SM_1000_NS8cuda_cub4core6detail5shmemE+64];
	abs.f64 	%fd69, %fd306;
	abs.f64 	%fd70, %fd68;
	setp.lt.f64 	%p197, %fd69, %fd70;
	mov.u64 	%rd318, %rd52;
	mov.f64 	%fd307, %fd68;
	@%p197 bra 	$L__BB4_59;
	setp.lt.f64 	%p198, %fd70, %fd69;
	mov.u64 	%rd318, %rd317;
	mov.f64 	%fd307, %fd306;
	@%p198 bra 	$L__BB4_59;
	setp.lt.s64 	%p199, %rd317, %rd52;
	min.s64 	%rd318, %rd317, %rd52;
	selp.f64 	%fd307, %fd306, %fd68, %p199;
$L__BB4_59:
	ld.shared.f64 	%fd73, [_ZN6thrust24THRUST_300001_SM_1000_NS8cuda_cub4core6detail5shmemE+72];
	ld.shared.u64 	%rd55, [_ZN6thrust24THRUST_300001_SM_1000_NS8cuda_cub4core6detail5shmemE+80];
	abs.f64 	%fd74, %fd307;
	abs.f64 	%fd75, %fd73;
	setp.lt.f64 	%p200, %fd74, %fd75;
	mov.u64 	%rd319, %rd55;
	mov.f64 	%fd308, %fd73;
	@%p200 bra 	$L__BB4_62;
	setp.lt.f64 	%p201, %fd75, %fd74;
	mov.u64 	%rd319, %rd318;
	mov.f64 	%fd308, %fd307;
	@%p201 bra 	$L__BB4_62;
	setp.lt.s64 	%p202, %rd318, %rd55;
	min.s64 	%rd319, %rd318, %rd55;
	selp.f64 	%fd308, %fd307, %fd73, %p202;
$L__BB4_62:
	ld.shared.f64 	%fd78, [_ZN6thrust24THRUST_300001_SM_1000_NS8cuda_cub4core6detail5shmemE+88];
	ld.shared.u64 	%rd58, [_ZN6thrust24THRUST_300001_SM_1000_NS8cuda_cub4core6detail5shmemE+96];
	abs.f64 	%fd79, %fd308;
	abs.f64 	%fd80, %fd78;
	setp.lt.f64 	%p203, %fd79, %fd80;
	mov.u64 	%rd320, %rd58;
	mov.f64 	%fd309, %fd78;
	@%p203 bra 	$L__BB4_65;
	setp.lt.f64 	%p204, %fd80, %fd79;
	mov.u64 	%rd320, %rd319;
	mov.f64 	%fd309, %fd308;
	@%p204 bra 	$L__BB4_65;
	setp.lt.s64 	%p205, %rd319, %rd58;
	min.s64 	%rd320, %rd319, %rd58;
	selp.f64 	%fd309, %fd308, %fd78, %p205;
$L__BB4_65:
	ld.shared.f64 	%fd83, [_ZN6thrust24THRUST_300001_SM_1000_NS8cuda_cub4core6detail5shmemE+104];
	ld.shared.u64 	%rd61, [_ZN6thrust24THRUST_300001_SM_1000_NS8cuda_cub4core6detail5shmemE+112];
	abs.f64 	%fd84, %fd309;
	abs.f64 	%fd85, %fd83;
	setp.lt.f64 	%p206, %fd84, %fd85;
	mov.u64 	%rd321, %rd61;
	mov.f64 	%fd310, %fd83;
	@%p206 bra 	$L__BB4_68;
	setp.lt.f64 	%p207, %fd85, %fd84;
	mov.u64 	%rd321, %rd320;
	mov.f64 	%fd310, %fd309;
	@%p207 bra 	$L__BB4_68;
	setp.lt.s64 	%p208, %rd320, %rd61;
	min.s64 	%rd321, %rd320, %rd61;
	selp.f64 	%fd310, %fd309, %fd83, %p208;
$L__BB4_68:
	ld.shared.f64 	%fd88, [_ZN6thrust24THRUST_300001_SM_1000_NS8cuda_cub4core6detail5shmemE+120];
	ld.shared.u64 	%rd64, [_ZN6thrust24THRUST_300001_SM_1000_NS8cuda_cub4core6detail5shmemE+128];
	abs.f64 	%fd89, %fd310;
	abs.f64 	%fd90, %fd88;
	setp.lt.f64 	%p209, %fd89, %fd90;
	mov.u64 	%rd367, %rd64;
	mov.f64 	%fd351, %fd88;
	@%p209 bra 	$L__BB4_204;
	setp.lt.f64 	%p210, %fd90, %fd89;
	mov.u64 	%rd367, %rd321;
	mov.f64 	%fd351, %fd310;
	@%p210 bra 	$L__BB4_204;
	setp.lt.s64 	%p211, %rd321, %rd64;
	min.s64 	%rd367, %rd321, %rd64;
	selp.f64 	%fd351, %fd310, %fd88, %p211;
	bra.uni 	$L__BB4_204;
$L__BB4_71:
	// begin inline asm
	mov.u32 %r169, %laneid;
	// end inline asm
	and.b32  	%r190, %r1, 992;
	add.s32 	%r191, %r190, 32;
	setp.gt.s32 	%p118, %r191, %r36;
	not.b32 	%r192, %r190;
	add.s32 	%r193, %r36, %r192;
	selp.b32 	%r188, %r193, 31, %p118;
	mov.b64 	%rd276, %fd298;
	mov.b64 	{%r171, %r176}, %rd276;
	mov.b32 	%r187, 1;
	mov.b32 	%r189, -1;
	// begin inline asm
	shfl.sync.down.b32 %r170, %r171, %r187, %r188, %r189;
	// end inline asm
	// begin inline asm
	shfl.sync.down.b32 %r175, %r176, %r187, %r188, %r189;
	// end inline asm
	mov.b64 	%rd277, {%r170, %r175};
	mov.b64 	%fd92, %rd277;
	mov.b64 	{%r181, %r186}, %rd309;
	// begin inline asm
	shfl.sync.down.b32 %r180, %r181, %r187, %r188, %r189;
	// end inline asm
	// begin inline asm
	shfl.sync.down.b32 %r185, %r186, %r187, %r188, %r189;
	// end inline asm
	mov.b64 	%rd66, {%r180, %r185};
	setp.ge.s32 	%p119, %r169, %r188;
	mov.u64 	%rd322, %rd309;
	mov.f64 	%fd311, %fd298;
	@%p119 bra 	$L__BB4_75;
	abs.f64 	%fd93, %fd298;
	abs.f64 	%fd94, %fd92;
	setp.lt.f64 	%p120, %fd93, %fd94;
	mov.u64 	%rd322, %rd66;
	mov.f64 	%fd311, %fd92;
	@%p120 bra 	$L__BB4_75;
	setp.lt.f64 	%p121, %fd94, %fd93;
	mov.u64 	%rd322, %rd309;
	mov.f64 	%fd311, %fd298;
	@%p121 bra 	$L__BB4_75;
	setp.lt.s64 	%p122, %rd309, %rd66;
	min.s64 	%rd322, %rd309, %rd66;
	selp.f64 	%fd311, %fd298, %fd92, %p122;
$L__BB4_75:
	mov.b64 	%rd278, %fd311;
	mov.b64 	{%r195, %r200}, %rd278;
	mov.b32 	%r211, 2;
	mov.b32 	%r213, -1;
	// begin inline asm
	shfl.sync.down.b32 %r194, %r195, %r211, %r188, %r213;
	// end inline asm
	// begin inline asm
	shfl.sync.down.b32 %r199, %r200, %r211, %r188, %r213;
	// end inline asm
	mov.b64 	%rd279, {%r194, %r199};
	mov.b64 	%fd97, %rd279;
	mov.b64 	{%r205, %r210}, %rd322;
	// begin inline asm
	shfl.sync.down.b32 %r204, %r205, %r211, %r188, %r213;
	// end inline asm
	// begin inline asm
	shfl.sync.down.b32 %r209, %r210, %r211, %r188, %r213;
	// end inline asm
	mov.b64 	%rd69, {%r204, %r209};
	add.s32 	%r214, %r169, 2;
	setp.gt.s32 	%p123, %r214, %r188;
	mov.u64 	%rd323, %rd322;
	mov.f64 	%fd312, %fd311;
	@%p123 bra 	$L__BB4_79;
	abs.f64 	%fd98, %fd311;
	abs.f64 	%fd99, %fd97;
	setp.lt.f64 	%p124, %fd98, %fd99;
	mov.u64 	%rd323, %rd69;
	mov.f64 	%fd312, %fd97;
	@%p124 bra 	$L__BB4_79;
	setp.lt.f64 	%p125, %fd99, %fd98;
	mov.u64 	%rd323, %rd322;
	mov.f64 	%fd312, %fd311;
	@%p125 bra 	$L__BB4_79;
	setp.lt.s64 	%p126, %rd322, %rd69;
	min.s64 	%rd323, %rd322, %rd69;
	selp.f64 	%fd312, %fd311, %fd97, %p126;
$L__BB4_79:
	mov.b64 	%rd280, %fd312;
	mov.b64 	{%r216, %r221}, %rd280;
	mov.b32 	%r232, 4;
	mov.b32 	%r234, -1;
	// begin inline asm
	shfl.sync.down.b32 %r215, %r216, %r232, %r188, %r234;
	// end inline asm
	// begin inline asm
	shfl.sync.down.b32 %r220, %r221, %r232, %r188, %r234;
	// end inline asm
	mov.b64 	%rd281, {%r215, %r220};
	mov.b64 	%fd102, %rd281;
	mov.b64 	{%r226, %r231}, %rd323;
	// begin inline asm
	shfl.sync.down.b32 %r225, %r226, %r232, %r188, %r234;
	// end inline asm
	// begin inline asm
	shfl.sync.down.b32 %r230, %r231, %r232, %r188, %r234;
	// end inline asm
	mov.b64 	%rd72, {%r225, %r230};
	add.s32 	%r235, %r169, 4;
	setp.gt.s32 	%p127, %r235, %r188;
	mov.u64 	%rd324, %rd323;
	mov.f64 	%fd313, %fd312;
	@%p127 bra 	$L__BB4_83;
	abs.f64 	%fd103, %fd312;
	abs.f64 	%fd104, %fd102;
	setp.lt.f64 	%p128, %fd103, %fd104;
	mov.u64 	%rd324, %rd72;
	mov.f64 	%fd313, %fd102;
	@%p128 bra 	$L__BB4_83;
	setp.lt.f64 	%p129, %fd104, %fd103;
	mov.u64 	%rd324, %rd323;
	mov.f64 	%fd313, %fd312;
	@%p129 bra 	$L__BB4_83;
	setp.lt.s64 	%p130, %rd323, %rd72;
	min.s64 	%rd324, %rd323, %rd72;
	selp.f64 	%fd313, %fd312, %fd102, %p130;
$L__BB4_83:
	mov.b64 	%rd282, %fd313;
	mov.b64 	{%r237, %r242}, %rd282;
	mov.b32 	%r253, 8;
	mov.b32 	%r255, -1;
	// begin inline asm
	shfl.sync.down.b32 %r236, %r237, %r253, %r188, %r255;
	// end inline asm
	// begin inline asm
	shfl.sync.down.b32 %r241, %r242, %r253, %r188, %r255;
	// end inline asm
	mov.b64 	%rd283, {%r236, %r241};
	mov.b64 	%fd107, %rd283;
	mov.b64 	{%r247, %r252}, %rd324;
	// begin inline asm
	shfl.sync.down.b32 %r246, %r247, %r253, %r188, %r255;
	// end inline asm
	// begin inline asm
	shfl.sync.down.b32 %r251, %r252, %r253, %r188, %r255;
	// end inline asm
	mov.b64 	%rd75, {%r246, %r251};
	add.s32 	%r256, %r169, 8;
	setp.gt.s32 	%p131, %r256, %r188;
	mov.u64 	%rd325, %rd324;
	mov.f64 	%fd314, %fd313;
	@%p131 bra 	$L__BB4_87;
	abs.f64 	%fd108, %fd313;
	abs.f64 	%fd109, %fd107;
	setp.lt.f64 	%p132, %fd108, %fd109;
	mov.u64 	%rd325, %rd75;
	mov.f64 	%fd314, %fd107;
	@%p132 bra 	$L__BB4_87;
	setp.lt.f64 	%p133, %fd109, %fd108;
	mov.u64 	%rd325, %rd324;
	mov.f64 	%fd314, %fd313;
	@%p133 bra 	$L__BB4_87;
	setp.lt.s64 	%p134, %rd324, %rd75;
	min.s64 	%rd325, %rd324, %rd75;
	selp.f64 	%fd314, %fd313, %fd107, %p134;
$L__BB4_87:
	mov.b64 	%rd284, %fd314;
	mov.b64 	{%r258, %r263}, %rd284;
	mov.b32 	%r274, 16;
	mov.b32 	%r276, -1;
	// begin inline asm
	shfl.sync.down.b32 %r257, %r258, %r274, %r188, %r276;
	// end inline asm
	// begin inline asm
	shfl.sync.down.b32 %r262, %r263, %r274, %r188, %r276;
	// end inline asm
	mov.b64 	%rd285, {%r257, %r262};
	mov.b64 	%fd112, %rd285;
	mov.b64 	{%r268, %r273}, %rd325;
	// begin inline asm
	shfl.sync.down.b32 %r267, %r268, %r274, %r188, %r276;
	// end inline asm
	// begin inline asm
	shfl.sync.down.b32 %r272, %r273, %r274, %r188, %r276;
	// end inline asm
	mov.b64 	%rd78, {%r267, %r272};
	add.s32 	%r277, %r169, 16;
	setp.gt.s32 	%p135, %r277, %r188;
	mov.u64 	%rd367, %rd325;
	mov.f64 	%fd351, %fd314;
	@%p135 bra 	$L__BB4_91;
	abs.f64 	%fd113, %fd314;
	abs.f64 	%fd114, %fd112;
	setp.lt.f64 	%p136, %fd113, %fd114;
	mov.u64 	%rd367, %rd78;
	mov.f64 	%fd351, %fd112;
	@%p136 bra 	$L__BB4_91;
	setp.lt.f64 	%p137, %fd114, %fd113;
	mov.u64 	%rd367, %rd325;
	mov.f64 	%fd351, %fd314;
	@%p137 bra 	$L__BB4_91;
	setp.lt.s64 	%p138, %rd325, %rd78;
	min.s64 	%rd367, %rd325, %rd78;
	selp.f64 	%fd351, %fd314, %fd112, %p138;
$L__BB4_91:
	setp.ne.s32 	%p139, %r169, 0;
	@%p139 bra 	$L__BB4_93;
	shr.u32 	%r278, %r1, 1;
	and.b32  	%r279, %r278, 496;
	mov.u32 	%r280, _ZN6thrust24THRUST_300001_SM_1000_NS8cuda_cub4core6detail5shmemE;
	add.s32 	%r281, %r280, %r279;
	st.shared.f64 	[%r281+8], %fd351;
	st.shared.u64 	[%r281+16], %rd367;
$L__BB4_93:
	bar.sync 	0;
	setp.ne.s32 	%p140, %r1, 0;
	@%p140 bra 	$L__BB4_204;
	setp.lt.s32 	%p141, %r36, 33;
	mov.f64 	%fd316, %fd351;
	mov.u64 	%rd327, %rd367;
	@%p141 bra 	$L__BB4_98;
	ld.shared.f64 	%fd117, [_ZN6thrust24THRUST_300001_SM_1000_NS8cuda_cub4core6detail5shmemE+24];
	ld.shared.u64 	%rd81, [_ZN6thrust24THRUST_300001_SM_1000_NS8cuda_cub4core6detail5shmemE+32];
	abs.f64 	%fd118, %fd351;
	abs.f64 	%fd119, %fd117;
	setp.lt.f64 	%p142, %fd118, %fd119;
	mov.f64 	%fd316, %fd117;
	mov.u64 	%rd327, %rd81;
	@%p142 bra 	$L__BB4_98;
	setp.lt.f64 	%p143, %fd119, %fd118;
	mov.f64 	%fd316, %fd351;
	mov.u64 	%rd327, %rd367;
	@%p143 bra 	$L__BB4_98;
	setp.lt.s64 	%p144, %rd367, %rd81;
	min.s64 	%rd327, %rd367, %rd81;
	selp.f64 	%fd316, %fd351, %fd117, %p144;
$L__BB4_98:
	setp.lt.s32 	%p145, %r36, 65;
	mov.f64 	%fd317, %fd316;
	mov.u64 	%rd328, %rd327;
	@%p145 bra 	$L__BB4_102;
	ld.shared.f64 	%fd122, [_ZN6thrust24THRUST_300001_SM_1000_NS8cuda_cub4core6detail5shmemE+40];
	ld.shared.u64 	%rd84, [_ZN6thrust24THRUST_300001_SM_1000_NS8cuda_cub4core6detail5shmemE+48];
	abs.f64 	%fd123, %fd316;
	abs.f64 	%fd124, %fd122;
	setp.lt.f64 	%p146, %fd123, %fd124;
	mov.f64 	%fd317, %fd122;
	mov.u64 	%rd328, %rd84;
	@%p146 bra 	$L__BB4_102;
	setp.lt.f64 	%p147, %fd124, %fd123;
	mov.f64 	%fd317, %fd316;
	mov.u64 	%rd328, %rd327;
	@%p147 bra 	$L__BB4_102;
	setp.lt.s64 	%p148, %rd327, %rd84;
	min.s64 	%rd328, %rd327, %rd84;
	selp.f64 	%fd317, %fd316, %fd122, %p148;
$L__BB4_102:
	setp.lt.s32 	%p149, %r36, 97;
	mov.f64 	%fd318, %fd317;
	mov.u64 	%rd329, %rd328;
	@%p149 bra 	$L__BB4_106;
	ld.shared.f64 	%fd127, [_ZN6thrust24THRUST_300001_SM_1000_NS8cuda_cub4core6detail5shmemE+56];
	ld.shared.u64 	%rd87, [_ZN6thrust24THRUST_300001_SM_1000_NS8cuda_cub4core6detail5shmemE+64];
	abs.f64 	%fd128, %fd317;
	abs.f64 	%fd129, %fd127;
	setp.lt.f64 	%p150, %fd128, %fd129;
	mov.f64 	%fd318, %fd127;
	mov.u64 	%rd329, %rd87;
	@%p150 bra 	$L__BB4_106;
	setp.lt.f64 	%p151, %fd129, %fd128;
	mov.f64 	%fd318, %fd317;
	mov.u64 	%rd329, %rd328;
	@%p151 bra 	$L__BB4_106;
	setp.lt.s64 	%p152, %rd328, %rd87;
	min.s64 	%rd329, %rd328, %rd87;
	selp.f64 	%fd318, %fd317, %fd127, %p152;
$L__BB4_106:
	setp.lt.s32 	%p153, %r36, 129;
	mov.f64 	%fd319, %fd318;
	mov.u64 	%rd330, %rd329;
	@%p153 bra 	$L__BB4_110;
	ld.shared.f64 	%fd132, [_ZN6thrust24THRUST_300001_SM_1000_NS8cuda_cub4core6detail5shmemE+72];
	ld.shared.u64 	%rd90, [_ZN6thrust24THRUST_300001_SM_1000_NS8cuda_cub4core6detail5shmemE+80];
	abs.f64 	%fd133, %fd318;
	abs.f64 	%fd134, %fd132;
	setp.lt.f64 	%p154, %fd133, %fd134;
	mov.f64 	%fd319, %fd132;
	mov.u64 	%rd330, %rd90;
	@%p154 bra 	$L__BB4_110;
	setp.lt.f64 	%p155, %fd134, %fd133;
	mov.f64 	%fd319, %fd318;
	mov.u64 	%rd330, %rd329;
	@%p155 bra 	$L__BB4_110;
	setp.lt.s64 	%p156, %rd329, %rd90;
	min.s64 	%rd330, %rd329, %rd90;
	selp.f64 	%fd319, %fd318, %fd132, %p156;
$L__BB4_110:
	setp.lt.s32 	%p157, %r36, 161;
	mov.f64 	%fd320, %fd319;
	mov.u64 	%rd331, %rd330;
	@%p157 bra 	$L__BB4_114;
	ld.shared.f64 	%fd137, [_ZN6thrust24THRUST_300001_SM_1000_NS8cuda_cub4core6detail5shmemE+88];
	ld.shared.u64 	%rd93, [_ZN6thrust24THRUST_300001_SM_1000_NS8cuda_cub4core6detail5shmemE+96];
	abs.f64 	%fd138, %fd319;
	abs.f64 	%fd139, %fd137;
	setp.lt.f64 	%p158, %fd138, %fd139;
	mov.f64 	%fd320, %fd137;
	mov.u64 	%rd331, %rd93;
	@%p158 bra 	$L__BB4_114;
	setp.lt.f64 	%p159, %fd139, %fd138;
	mov.f64 	%fd320, %fd319;
	mov.u64 	%rd331, %rd330;
	@%p159 bra 	$L__BB4_114;
	setp.lt.s64 	%p160, %rd330, %rd93;
	min.s64 	%rd331, %rd330, %rd93;
	selp.f64 	%fd320, %fd319, %fd137, %p160;
$L__BB4_114:
	setp.lt.s32 	%p161, %r36, 193;
	mov.f64 	%fd321, %fd320;
	mov.u64 	%rd332, %rd331;
	@%p161 bra 	$L__BB4_118;
	ld.shared.f64 	%fd142, [_ZN6thrust24THRUST_300001_SM_1000_NS8cuda_cub4core6detail5shmemE+104];
	ld.shared.u64 	%rd96, [_ZN6thrust24THRUST_300001_SM_1000_NS8cuda_cub4core6detail5shmemE+112];
	abs.f64 	%fd143, %fd320;
	abs.f64 	%fd144, %fd142;
	setp.lt.f64 	%p162, %fd143, %fd144;
	mov.f64 	%fd321, %fd142;
	mov.u64 	%rd332, %rd96;
	@%p162 bra 	$L__BB4_118;
	setp.lt.f64 	%p163, %fd144, %fd143;
	mov.f64 	%fd321, %fd320;
	mov.u64 	%rd332, %rd331;
	@%p163 bra 	$L__BB4_118;
	setp.lt.s64 	%p164, %rd331, %rd96;
	min.s64 	%rd332, %rd331, %rd96;
	selp.f64 	%fd321, %fd320, %fd142, %p164;
$L__BB4_118:
	setp.lt.s32 	%p165, %r36, 225;
	mov.u64 	%rd367, %rd332;
	mov.f64 	%fd351, %fd321;
	@%p165 bra 	$L__BB4_204;
	ld.shared.f64 	%fd147, [_ZN6thrust24THRUST_300001_SM_1000_NS8cuda_cub4core6detail5shmemE+120];
	ld.shared.u64 	%rd99, [_ZN6thrust24THRUST_300001_SM_1000_NS8cuda_cub4core6detail5shmemE+128];
	abs.f64 	%fd148, %fd321;
	abs.f64 	%fd149, %fd147;
	setp.lt.f64 	%p166, %fd148, %fd149;
	mov.u64 	%rd367, %rd99;
	mov.f64 	%fd351, %fd147;
	@%p166 bra 	$L__BB4_204;
	setp.lt.f64 	%p167, %fd149, %fd148;
	mov.u64 	%rd367, %rd332;
	mov.f64 	%fd351, %fd321;
	@%p167 bra 	$L__BB4_204;
	setp.lt.s64 	%p168, %rd332, %rd99;
	min.s64 	%rd367, %rd332, %rd99;
	selp.f64 	%fd351, %fd321, %fd147, %p168;
	bra.uni 	$L__BB4_204;
$L__BB4_122:
	mov.u32 	%r17, %tid.x;
	cvt.u64.u32 	%rd200, %r17;
	cvta.to.global.u64 	%rd201, %rd197;
	mul.wide.u32 	%rd202, %r17, 8;
	add.s64 	%rd203, %rd201, %rd202;
	ld.global.f64 	%fd274, [%rd203];
	add.s32 	%r37, %r17, 256;
	cvt.u64.u32 	%rd204, %r37;
	ld.global.f64 	%fd275, [%rd203+2048];
	add.s32 	%r38, %r17, 512;
	cvt.u64.u32 	%rd205, %r38;
	ld.global.f64 	%fd276, [%rd203+4096];
	add.s32 	%r39, %r17, 768;
	cvt.u64.u32 	%rd206, %r39;
	ld.global.f64 	%fd277, [%rd203+6144];
	or.b32  	%r40, %r17, 1024;
	cvt.u64.u32 	%rd101, %r40;
	add.s64 	%rd354, %rd198, %rd101;
	ld.global.f64 	%fd338, [%rd203+8192];
	abs.f64 	%fd278, %fd274;
	abs.f64 	%fd279, %fd275;
	setp.geu.f64 	%p3, %fd278, %fd279;
	selp.f64 	%fd280, %fd274, %fd275, %p3;
	selp.b64 	%rd207, %rd200, %rd204, %p3;
	abs.f64 	%fd281, %fd280;
	abs.f64 	%fd282, %fd276;
	setp.geu.f64 	%p4, %fd281, %fd282;
	selp.f64 	%fd283, %fd280, %fd276, %p4;
	selp.b64 	%rd208, %rd207, %rd205, %p4;
	abs.f64 	%fd284, %fd283;
	abs.f64 	%fd285, %fd277;
	setp.geu.f64 	%p5, %fd284, %fd285;
	selp.f64 	%fd152, %fd283, %fd277, %p5;
	selp.b64 	%rd104, %rd208, %rd206, %p5;
	abs.f64 	%fd153, %fd152;
	abs.f64 	%fd154, %fd338;
	setp.lt.f64 	%p6, %fd153, %fd154;
	@%p6 bra 	$L__BB4_124;
	setp.lt.f64 	%p7, %fd154, %fd153;
	setp.lt.u64 	%p8, %rd104, %rd101;
	or.pred  	%p9, %p7, %p8;
	selp.f64 	%fd338, %fd152, %fd338, %p9;
	add.s64 	%rd211, %rd198, %rd104;
	selp.b64 	%rd354, %rd211, %rd354, %p9;
$L__BB4_124:
	setp.lt.u32 	%p10, %r36, 2560;
	mov.b32 	%r394, 1280;
	@%p10 bra 	$L__BB4_137;
	mov.b32 	%r393, 1280;
	mov.f64 	%fd323, %fd338;
$L__BB4_126:
	cvt.u64.u32 	%rd212, %r393;
	add.s64 	%rd213, %rd200, %rd212;
	mul.wide.u32 	%rd214, %r393, 8;
	cvta.to.global.u64 	%rd215, %rd197;
	add.s64 	%rd217, %rd215, %rd202;
	add.s64 	%rd218, %rd217, %rd214;
	add.s64 	%rd335, %rd213, %rd198;
	ld.global.f64 	%fd324, [%rd218];
	ld.global.f64 	%fd325, [%rd218+2048];
	ld.global.f64 	%fd326, [%rd218+4096];
	ld.global.f64 	%fd327, [%rd218+6144];
	ld.global.f64 	%fd338, [%rd218+8192];
	abs.f64 	%fd163, %fd323;
	abs.f64 	%fd164, %fd324;
	setp.lt.f64 	%p11, %fd163, %fd164;
	@%p11 bra 	$L__BB4_128;
	setp.lt.f64 	%p12, %fd164, %fd163;
	setp.lt.s64 	%p13, %rd354, %rd335;
	or.pred  	%p14, %p12, %p13;
	selp.f64 	%fd324, %fd323, %fd324, %p14;
	selp.b64 	%rd335, %rd354, %rd335, %p14;
$L__BB4_128:
	cvt.u64.u32 	%rd219, %r393;
	add.s64 	%rd220, %rd200, %rd219;
	add.s64 	%rd221, %rd220, %rd198;
	add.s64 	%rd336, %rd221, 256;
	abs.f64 	%fd167, %fd324;
	abs.f64 	%fd168, %fd325;
	setp.lt.f64 	%p15, %fd167, %fd168;
	@%p15 bra 	$L__BB4_130;
	setp.lt.f64 	%p16, %fd168, %fd167;
	add.s64 	%rd226, %rd221, 256;
	setp.lt.s64 	%p17, %rd335, %rd226;
	or.pred  	%p18, %p16, %p17;
	selp.f64 	%fd325, %fd324, %fd325, %p18;
	selp.b64 	%rd336, %rd335, %rd226, %p18;
$L__BB4_130:
	add.s64 	%rd337, %rd221, 512;
	abs.f64 	%fd171, %fd325;
	abs.f64 	%fd172, %fd326;
	setp.lt.f64 	%p19, %fd171, %fd172;
	@%p19 bra 	$L__BB4_132;
	setp.lt.f64 	%p20, %fd172, %fd171;
	add.s64 	%rd234, %rd221, 512;
	setp.lt.s64 	%p21, %rd336, %rd234;
	or.pred  	%p22, %p20, %p21;
	selp.f64 	%fd326, %fd325, %fd326, %p22;
	selp.b64 	%rd337, %rd336, %rd234, %p22;
$L__BB4_132:
	add.s64 	%rd338, %rd221, 768;
	abs.f64 	%fd175, %fd326;
	abs.f64 	%fd176, %fd327;
	setp.lt.f64 	%p23, %fd175, %fd176;
	@%p23 bra 	$L__BB4_134;
	setp.lt.f64 	%p24, %fd176, %fd175;
	setp.lt.s64 	%p25, %rd337, %rd338;
	or.pred  	%p26, %p24, %p25;
	selp.f64 	%fd327, %fd326, %fd327, %p26;
	selp.b64 	%rd338, %rd337, %rd338, %p26;
$L__BB4_134:
	add.s64 	%rd354, %rd221, 1024;
	abs.f64 	%fd179, %fd327;
	abs.f64 	%fd180, %fd338;
	setp.lt.f64 	%p27, %fd179, %fd180;
	@%p27 bra 	$L__BB4_136;
	setp.lt.f64 	%p28, %fd180, %fd179;
	setp.lt.s64 	%p29, %rd338, %rd354;
	or.pred  	%p30, %p28, %p29;
	selp.f64 	%fd338, %fd327, %fd338, %p30;
	selp.b64 	%rd354, %rd338, %rd354, %p30;
$L__BB4_136:
	add.s32 	%r394, %r393, 1280;
	add.s32 	%r43, %r393, 2560;
	setp.le.s32 	%p31, %r43, %r36;
	mov.u32 	%r393, %r394;
	mov.f64 	%fd323, %fd338;
	@%p31 bra 	$L__BB4_126;
$L__BB4_137:
	setp.le.s32 	%p32, %r36, %r394;
	@%p32 bra 	$L__BB4_160;
	sub.s32 	%r21, %r36, %r394;
	setp.ge.s32 	%p33, %r17, %r21;
	@%p33 bra 	$L__BB4_160;
	cvta.to.global.u64 	%rd127, %rd197;
	not.b32 	%r44, %r17;
	add.s32 	%r45, %r36, %r44;
	sub.s32 	%r22, %r45, %r394;
	and.b32  	%r46, %r22, 768;
	setp.eq.s32 	%p34, %r46, 768;
	mov.u32 	%r397, %r17;
	@%p34 bra 	$L__BB4_145;
	add.s32 	%r47, %r17, %r394;
	cvt.u64.u32 	%rd242, %r47;
	add.s64 	%rd342, %rd198, %rd242;
	mul.wide.u32 	%rd243, %r47, 8;
	add.s64 	%rd341, %rd127, %rd243;
	shr.u32 	%r48, %r22, 8;
	add.s32 	%r49, %r48, 1;
	and.b32  	%r50, %r49, 3;
	neg.s32 	%r395, %r50;
	mov.u32 	%r397, %r17;
$L__BB4_141:
	.pragma "nounroll";
	mov.u64 	%rd132, %rd354;
	mov.f64 	%fd184, %fd338;
	ld.global.f64 	%fd185, [%rd341];
	abs.f64 	%fd186, %fd184;
	abs.f64 	%fd187, %fd185;
	setp.lt.f64 	%p35, %fd186, %fd187;
	mov.f64 	%fd338, %fd185;
	mov.u64 	%rd354, %rd342;
	@%p35 bra 	$L__BB4_144;
	setp.lt.f64 	%p36, %fd187, %fd186;
	mov.f64 	%fd338, %fd184;
	mov.u64 	%rd354, %rd132;
	@%p36 bra 	$L__BB4_144;
	setp.lt.s64 	%p37, %rd132, %rd342;
	selp.f64 	%fd338, %fd184, %fd185, %p37;
	min.s64 	%rd354, %rd132, %rd342;
$L__BB4_144:
	add.s32 	%r397, %r397, 256;
	add.s64 	%rd342, %rd342, 256;
	add.s64 	%rd341, %rd341, 2048;
	add.s32 	%r395, %r395, 1;
	setp.ne.s32 	%p38, %r395, 0;
	@%p38 bra 	$L__BB4_141;
$L__BB4_145:
	setp.lt.u32 	%p39, %r22, 768;
	@%p39 bra 	$L__BB4_160;
	add.s32 	%r398, %r397, %r394;
	cvt.u64.u32 	%rd244, %r398;
	add.s64 	%rd349, %rd198, %rd244;
	cvt.u64.u32 	%rd245, %r397;
	cvt.u64.u32 	%rd246, %r394;
	add.s64 	%rd247, %rd245, %rd246;
	shl.b64 	%rd248, %rd247, 3;
	add.s64 	%rd249, %rd248, %rd127;
	add.s64 	%rd348, %rd249, 6144;
	mul.wide.u32 	%rd250, %r398, 8;
	add.s64 	%rd347, %rd127, %rd250;
	add.s32 	%r399, %r397, 512;
$L__BB4_147:
	mov.u32 	%r32, %r399;
	ld.global.f64 	%fd193, [%rd347];
	abs.f64 	%fd194, %fd338;
	abs.f64 	%fd195, %fd193;
	setp.lt.f64 	%p40, %fd194, %fd195;
	mov.f64 	%fd335, %fd193;
	mov.u64 	%rd351, %rd349;
	@%p40 bra 	$L__BB4_150;
	setp.lt.f64 	%p41, %fd195, %fd194;
	mov.f64 	%fd335, %fd338;
	mov.u64 	%rd351, %rd354;
	@%p41 bra 	$L__BB4_150;
	setp.lt.s64 	%p42, %rd354, %rd349;
	selp.f64 	%fd335, %fd338, %fd193, %p42;
	min.s64 	%rd351, %rd354, %rd349;
$L__BB4_150:
	add.s32 	%r51, %r398, 256;
	cvt.u64.u32 	%rd251, %r51;
	add.s64 	%rd148, %rd198, %rd251;
	ld.global.f64 	%fd198, [%rd348+-4096];
	abs.f64 	%fd199, %fd335;
	abs.f64 	%fd200, %fd198;
	setp.lt.f64 	%p43, %fd199, %fd200;
	mov.f64 	%fd336, %fd198;
	mov.u64 	%rd352, %rd148;
	@%p43 bra 	$L__BB4_153;
	setp.lt.f64 	%p44, %fd200, %fd199;
	mov.f64 	%fd336, %fd335;
	mov.u64 	%rd352, %rd351;
	@%p44 bra 	$L__BB4_153;
	setp.lt.s64 	%p45, %rd351, %rd148;
	selp.f64 	%fd336, %fd335, %fd198, %p45;
	min.s64 	%rd352, %rd351, %rd148;
$L__BB4_153:
	add.s32 	%r52, %r398, 512;
	cvt.u64.u32 	%rd252, %r52;
	add.s64 	%rd151, %rd198, %rd252;
	ld.global.f64 	%fd203, [%rd348+-2048];
	abs.f64 	%fd204, %fd336;
	abs.f64 	%fd205, %fd203;
	setp.lt.f64 	%p46, %fd204, %fd205;
	mov.f64 	%fd337, %fd203;
	mov.u64 	%rd353, %rd151;
	@%p46 bra 	$L__BB4_156;
	setp.lt.f64 	%p47, %fd205, %fd204;
	mov.f64 	%fd337, %fd336;
	mov.u64 	%rd353, %rd352;
	@%p47 bra 	$L__BB4_156;
	setp.lt.s64 	%p48, %rd352, %rd151;
	selp.f64 	%fd337, %fd336, %fd203, %p48;
	min.s64 	%rd353, %rd352, %rd151;
$L__BB4_156:
	add.s32 	%r53, %r398, 768;
	cvt.u64.u32 	%rd253, %r53;
	add.s64 	%rd154, %rd198, %rd253;
	ld.global.f64 	%fd208, [%rd348];
	abs.f64 	%fd209, %fd337;
	abs.f64 	%fd210, %fd208;
	setp.lt.f64 	%p49, %fd209, %fd210;
	mov.f64 	%fd338, %fd208;
	mov.u64 	%rd354, %rd154;
	@%p49 bra 	$L__BB4_159;
	setp.lt.f64 	%p50, %fd210, %fd209;
	mov.f64 	%fd338, %fd337;
	mov.u64 	%rd354, %rd353;
	@%p50 bra 	$L__BB4_159;
	setp.lt.s64 	%p51, %rd353, %rd154;
	selp.f64 	%fd338, %fd337, %fd208, %p51;
	min.s64 	%rd354, %rd353, %rd154;
$L__BB4_159:
	add.s64 	%rd349, %rd349, 1024;
	add.s64 	%rd348, %rd348, 8192;
	add.s64 	%rd347, %rd347, 8192;
	add.s32 	%r399, %r32, 1024;
	add.s32 	%r54, %r32, 512;
	add.s32 	%r398, %r398, 1024;
	setp.lt.s32 	%p52, %r54, %r21;
	@%p52 bra 	$L__BB4_147;
$L__BB4_160:
	// begin inline asm
	mov.u32 %r55, %laneid;
	// end inline asm
	mov.b64 	%rd254, %fd338;
	mov.b64 	{%r57, %r62}, %rd254;
	mov.b32 	%r73, 1;
	mov.b32 	%r74, 31;
	mov.b32 	%r75, -1;
	// begin inline asm
	shfl.sync.down.b32 %r56, %r57, %r73, %r74, %r75;
	// end inline asm
	// begin inline asm
	shfl.sync.down.b32 %r61, %r62, %r73, %r74, %r75;
	// end inline asm
	mov.b64 	%rd255, {%r56, %r61};
	mov.b64 	%fd214, %rd255;
	mov.b64 	{%r67, %r72}, %rd354;
	// begin inline asm
	shfl.sync.down.b32 %r66, %r67, %r73, %r74, %r75;
	// end inline asm
	// begin inline asm
	shfl.sync.down.b32 %r71, %r72, %r73, %r74, %r75;
	// end inline asm
	mov.b64 	%rd161, {%r66, %r71};
	setp.gt.s32 	%p53, %r55, 30;
	mov.f64 	%fd340, %fd338;
	mov.u64 	%rd356, %rd354;
	@%p53 bra 	$L__BB4_164;
	abs.f64 	%fd215, %fd338;
	abs.f64 	%fd216, %fd214;
	setp.lt.f64 	%p54, %fd215, %fd216;
	mov.f64 	%fd340, %fd214;
	mov.u64 	%rd356, %rd161;
	@%p54 bra 	$L__BB4_164;
	setp.lt.f64 	%p55, %fd216, %fd215;
	mov.f64 	%fd340, %fd338;
	mov.u64 	%rd356, %rd354;
	@%p55 bra 	$L__BB4_164;
	setp.lt.s64 	%p56, %rd354, %rd161;
	selp.f64 	%fd340, %fd338, %fd214, %p56;
	min.s64 	%rd356, %rd354, %rd161;
$L__BB4_164:
	mov.b64 	%rd256, %fd340;
	mov.b64 	{%r77, %r82}, %rd256;
	mov.b32 	%r93, 2;
	mov.b32 	%r94, 31;
	mov.b32 	%r95, -1;
	// begin inline asm
	shfl.sync.down.b32 %r76, %r77, %r93, %r94, %r95;
	// end inline asm
	// begin inline asm
	shfl.sync.down.b32 %r81, %r82, %r93, %r94, %r95;
	// end inline asm
	mov.b64 	%rd257, {%r76, %r81};
	mov.b64 	%fd219, %rd257;
	mov.b64 	{%r87, %r92}, %rd356;
	// begin inline asm
	shfl.sync.down.b32 %r86, %r87, %r93, %r94, %r95;
	// end inline asm
	// begin inline asm
	shfl.sync.down.b32 %r91, %r92, %r93, %r94, %r95;
	// end inline asm
	mov.b64 	%rd164, {%r86, %r91};
	setp.gt.s32 	%p57, %r55, 29;
	mov.f64 	%fd341, %fd340;
	mov.u64 	%rd357, %rd356;
	@%p57 bra 	$L__BB4_168;
	abs.f64 	%fd220, %fd340;
	abs.f64 	%fd221, %fd219;
	setp.lt.f64 	%p58, %fd220, %fd221;
	mov.f64 	%fd341, %fd219;
	mov.u64 	%rd357, %rd164;
	@%p58 bra 	$L__BB4_168;
	setp.lt.f64 	%p59, %fd221, %fd220;
	mov.f64 	%fd341, %fd340;
	mov.u64 	%rd357, %rd356;
	@%p59 bra 	$L__BB4_168;
	setp.lt.s64 	%p60, %rd356, %rd164;
	selp.f64 	%fd341, %fd340, %fd219, %p60;
	min.s64 	%rd357, %rd356, %rd164;
$L__BB4_168:
	mov.b64 	%rd258, %fd341;
	mov.b64 	{%r97, %r102}, %rd258;
	mov.b32 	%r113, 4;
	mov.b32 	%r114, 31;
	mov.b32 	%r115, -1;
	// begin inline asm
	shfl.sync.down.b32 %r96, %r97, %r113, %r114, %r115;
	// end inline asm
	// begin inline asm
	shfl.sync.down.b32 %r101, %r102, %r113, %r114, %r115;
	// end inline asm
	mov.b64 	%rd259, {%r96, %r101};
	mov.b64 	%fd224, %rd259;
	mov.b64 	{%r107, %r112}, %rd357;
	// begin inline asm
	shfl.sync.down.b32 %r106, %r107, %r113, %r114, %r115;
	// end inline asm
	// begin inline asm
	shfl.sync.down.b32 %r111, %r112, %r113, %r114, %r115;
	// end inline asm
	mov.b64 	%rd167, {%r106, %r111};
	setp.gt.s32 	%p61, %r55, 27;
	mov.f64 	%fd342, %fd341;
	mov.u64 	%rd358, %rd357;
	@%p61 bra 	$L__BB4_172;
	abs.f64 	%fd225, %fd341;
	abs.f64 	%fd226, %fd224;
	setp.lt.f64 	%p62, %fd225, %fd226;
	mov.f64 	%fd342, %fd224;
	mov.u64 	%rd358, %rd167;
	@%p62 bra 	$L__BB4_172;
	setp.lt.f64 	%p63, %fd226, %fd225;
	mov.f64 	%fd342, %fd341;
	mov.u64 	%rd358, %rd357;
	@%p63 bra 	$L__BB4_172;
	setp.lt.s64 	%p64, %rd357, %rd167;
	selp.f64 	%fd342, %fd341, %fd224, %p64;
	min.s64 	%rd358, %rd357, %rd167;
$L__BB4_172:
	mov.b64 	%rd260, %fd342;
	mov.b64 	{%r117, %r122}, %rd260;
	mov.b32 	%r133, 8;
	mov.b32 	%r134, 31;
	mov.b32 	%r135, -1;
	// begin inline asm
	shfl.sync.down.b32 %r116, %r117, %r133, %r134, %r135;
	// end inline asm
	// begin inline asm
	shfl.sync.down.b32 %r121, %r122, %r133, %r134, %r135;
	// end inline asm
	mov.b64 	%rd261, {%r116, %r121};
	mov.b64 	%fd229, %rd261;
	mov.b64 	{%r127, %r132}, %rd358;
	// begin inline asm
	shfl.sync.down.b32 %r126, %r127, %r133, %r134, %r135;
	// end inline asm
	// begin inline asm
	shfl.sync.down.b32 %r131, %r132, %r133, %r134, %r135;
	// end inline asm
	mov.b64 	%rd170, {%r126, %r131};
	setp.gt.s32 	%p65, %r55, 23;
	mov.f64 	%fd343, %fd342;
	mov.u64 	%rd359, %rd358;
	@%p65 bra 	$L__BB4_176;
	abs.f64 	%fd230, %fd342;
	abs.f64 	%fd231, %fd229;
	setp.lt.f64 	%p66, %fd230, %fd231;
	mov.f64 	%fd343, %fd229;
	mov.u64 	%rd359, %rd170;
	@%p66 bra 	$L__BB4_176;
	setp.lt.f64 	%p67, %fd231, %fd230;
	mov.f64 	%fd343, %fd342;
	mov.u64 	%rd359, %rd358;
	@%p67 bra 	$L__BB4_176;
	setp.lt.s64 	%p68, %rd358, %rd170;
	selp.f64 	%fd343, %fd342, %fd229, %p68;
	min.s64 	%rd359, %rd358, %rd170;
$L__BB4_176:
	mov.b64 	%rd262, %fd343;
	mov.b64 	{%r137, %r142}, %rd262;
	mov.b32 	%r153, 16;
	mov.b32 	%r154, 31;
	mov.b32 	%r155, -1;
	// begin inline asm
	shfl.sync.down.b32 %r136, %r137, %r153, %r154, %r155;
	// end inline asm
	// begin inline asm
	shfl.sync.down.b32 %r141, %r142, %r153, %r154, %r155;
	// end inline asm
	mov.b64 	%rd263, {%r136, %r141};
	mov.b64 	%fd234, %rd263;
	mov.b64 	{%r147, %r152}, %rd359;
	// begin inline asm
	shfl.sync.down.b32 %r146, %r147, %r153, %r154, %r155;
	// end inline asm
	// begin inline asm
	shfl.sync.down.b32 %r151, %r152, %r153, %r154, %r155;
	// end inline asm
	mov.b64 	%rd173, {%r146, %r151};
	setp.gt.s32 	%p69, %r55, 15;
	mov.f64 	%fd351, %fd343;
	mov.u64 	%rd367, %rd359;
	@%p69 bra 	$L__BB4_180;
	abs.f64 	%fd235, %fd343;
	abs.f64 	%fd236, %fd234;
	setp.lt.f64 	%p70, %fd235, %fd236;
	mov.f64 	%fd351, %fd234;
	mov.u64 	%rd367, %rd173;
	@%p70 bra 	$L__BB4_180;
	setp.lt.f64 	%p71, %fd236, %fd235;
	mov.f64 	%fd351, %fd343;
	mov.u64 	%rd367, %rd359;
	@%p71 bra 	$L__BB4_180;
	setp.lt.s64 	%p72, %rd359, %rd173;
	selp.f64 	%fd351, %fd343, %fd234, %p72;
	min.s64 	%rd367, %rd359, %rd173;
$L__BB4_180:
	setp.ne.s32 	%p73, %r55, 0;
	@%p73 bra 	$L__BB4_182;
	shr.u32 	%r156, %r17, 1;
	and.b32  	%r157, %r156, 496;
	mov.u32 	%r158, _ZN6thrust24THRUST_300001_SM_1000_NS8cuda_cub4core6detail5shmemE;
	add.s32 	%r159, %r158, %r157;
	st.shared.f64 	[%r159+8], %fd351;
	st.shared.u64 	[%r159+16], %rd367;
$L__BB4_182:
	bar.sync 	0;
	setp.ne.s32 	%p74, %r17, 0;
	@%p74 bra 	$L__BB4_204;
	ld.shared.f64 	%fd239, [_ZN6thrust24THRUST_300001_SM_1000_NS8cuda_cub4core6detail5shmemE+24];
	ld.shared.u64 	%rd176, [_ZN6thrust24THRUST_300001_SM_1000_NS8cuda_cub4core6detail5shmemE+32];
	abs.f64 	%fd240, %fd351;
	abs.f64 	%fd241, %fd239;
	setp.lt.f64 	%p75, %fd240, %fd241;
	mov.f64 	%fd345, %fd239;
	mov.u64 	%rd361, %rd176;
	@%p75 bra 	$L__BB4_186;
	setp.lt.f64 	%p76, %fd241, %fd240;
	mov.f64 	%fd345, %fd351;
	mov.u64 	%rd361, %rd367;
	@%p76 bra 	$L__BB4_186;
	setp.lt.s64 	%p77, %rd367, %rd176;
	selp.f64 	%fd345, %fd351, %fd239, %p77;
	min.s64 	%rd361, %rd367, %rd176;
$L__BB4_186:
	ld.shared.f64 	%fd244, [_ZN6thrust24THRUST_300001_SM_1000_NS8cuda_cub4core6detail5shmemE+40];
	ld.shared.u64 	%rd179, [_ZN6thrust24THRUST_300001_SM_1000_NS8cuda_cub4core6detail5shmemE+48];
	abs.f64 	%fd245, %fd345;
	abs.f64 	%fd246, %fd244;
	setp.lt.f64 	%p78, %fd245, %fd246;
	mov.f64 	%fd346, %fd244;
	mov.u64 	%rd362, %rd179;
	@%p78 bra 	$L__BB4_189;
	setp.lt.f64 	%p79, %fd246, %fd245;
	mov.f64 	%fd346, %fd345;
	mov.u64 	%rd362, %rd361;
	@%p79 bra 	$L__BB4_189;
	setp.lt.s64 	%p80, %rd361, %rd179;
	selp.f64 	%fd346, %fd345, %fd244, %p80;
	min.s64 	%rd362, %rd361, %rd179;
$L__BB4_189:
	ld.shared.f64 	%fd249, [_ZN6thrust24THRUST_300001_SM_1000_NS8cuda_cub4core6detail5shmemE+56];
	ld.shared.u64 	%rd182, [_ZN6thrust24THRUST_300001_SM_1000_NS8cuda_cub4core6detail5shmemE+64];
	abs.f64 	%fd250, %fd346;
	abs.f64 	%fd251, %fd249;
	setp.lt.f64 	%p81, %fd250, %fd251;
	mov.f64 	%fd347, %fd249;
	mov.u64 	%rd363, %rd182;
	@%p81 bra 	$L__BB4_192;
	setp.lt.f64 	%p82, %fd251, %fd250;
	mov.f64 	%fd347, %fd346;
	mov.u64 	%rd363, %rd362;
	@%p82 bra 	$L__BB4_192;
	setp.lt.s64 	%p83, %rd362, %rd182;
	selp.f64 	%fd347, %fd346, %fd249, %p83;
	min.s64 	%rd363, %rd362, %rd182;
$L__BB4_192:
	ld.shared.f64 	%fd254, [_ZN6thrust24THRUST_300001_SM_1000_NS8cuda_cub4core6detail5shmemE+72];
	ld.shared.u64 	%rd185, [_ZN6thrust24THRUST_300001_SM_1000_NS8cuda_cub4core6detail5shmemE+80];
	abs.f64 	%fd255, %fd347;
	abs.f64 	%fd256, %fd254;
	setp.lt.f64 	%p84, %fd255, %fd256;
	mov.f64 	%fd348, %fd254;
	mov.u64 	%rd364, %rd185;
	@%p84 bra 	$L__BB4_195;
	setp.lt.f64 	%p85, %fd256, %fd255;
	mov.f64 	%fd348, %fd347;
	mov.u64 	%rd364, %rd363;
	@%p85 bra 	$L__BB4_195;
	setp.lt.s64 	%p86, %rd363, %rd185;
	selp.f64 	%fd348, %fd347, %fd254, %p86;
	min.s64 	%rd364, %rd363, %rd185;
$L__BB4_195:
	ld.shared.f64 	%fd259, [_ZN6thrust24THRUST_300001_SM_1000_NS8cuda_cub4core6detail5shmemE+88];
	ld.shared.u64 	%rd188, [_ZN6thrust24THRUST_300001_SM_1000_NS8cuda_cub4core6detail5shmemE+96];
	abs.f64 	%fd260, %fd348;
	abs.f64 	%fd261, %fd259;
	setp.lt.f64 	%p87, %fd260, %fd261;
	mov.f64 	%fd349, %fd259;
	mov.u64 	%rd365, %rd188;
	@%p87 bra 	$L__BB4_198;
	setp.lt.f64 	%p88, %fd261, %fd260;
	mov.f64 	%fd349, %fd348;
	mov.u64 	%rd365, %rd364;
	@%p88 bra 	$L__BB4_198;
	setp.lt.s64 	%p89, %rd364, %rd188;
	selp.f64 	%fd349, %fd348, %fd259, %p89;
	min.s64 	%rd365, %rd364, %rd188;
$L__BB4_198:
	ld.shared.f64 	%fd264, [_ZN6thrust24THRUST_300001_SM_1000_NS8cuda_cub4core6detail5shmemE+104];
	ld.shared.u64 	%rd191, [_ZN6thrust24THRUST_300001_SM_1000_NS8cuda_cub4core6detail5shmemE+112];
	abs.f64 	%fd265, %fd349;
	abs.f64 	%fd266, %fd264;
	setp.lt.f64 	%p90, %fd265, %fd266;
	mov.f64 	%fd350, %fd264;
	mov.u64 	%rd366, %rd191;
	@%p90 bra 	$L__BB4_201;
	setp.lt.f64 	%p91, %fd266, %fd265;
	mov.f64 	%fd350, %fd349;
	mov.u64 	%rd366, %rd365;
	@%p91 bra 	$L__BB4_201;
	setp.lt.s64 	%p92, %rd365, %rd191;
	selp.f64 	%fd350, %fd349, %fd264, %p92;
	min.s64 	%rd366, %rd365, %rd191;
$L__BB4_201:
	ld.shared.f64 	%fd269, [_ZN6thrust24THRUST_300001_SM_1000_NS8cuda_cub4core6detail5shmemE+120];
	ld.shared.u64 	%rd194, [_ZN6thrust24THRUST_300001_SM_1000_NS8cuda_cub4core6detail5shmemE+128];
	abs.f64 	%fd270, %fd350;
	abs.f64 	%fd271, %fd269;
	setp.lt.f64 	%p93, %fd270, %fd271;
	mov.u64 	%rd367, %rd194;
	mov.f64 	%fd351, %fd269;
	@%p93 bra 	$L__BB4_204;
	setp.lt.f64 	%p94, %fd271, %fd270;
	mov.u64 	%rd367, %rd366;
	mov.f64 	%fd351, %fd350;
	@%p94 bra 	$L__BB4_204;
	setp.lt.s64 	%p95, %rd366, %rd194;
	selp.f64 	%fd351, %fd350, %fd269, %p95;
	min.s64 	%rd367, %rd366, %rd194;
$L__BB4_204:
	mov.u32 	%r387, %tid.x;
	setp.ne.s32 	%p212, %r387, 0;
	@%p212 bra 	$L__BB4_206;
	ld.param.u64 	%rd297, [_ZN6thrust24THRUST_300001_SM_1000_NS8cuda_cub4core6detail13_kernel_agentINS1_8__reduce11ReduceAgentINS0_12zip_iteratorIN4cuda3std3__45tupleIJNS0_10device_ptrIdEENS0_17counting_iteratorIlNS0_11use_defaultESF_SF_EEEEEEEPNSB_IJdlEEESJ_iNS1_9__extrema9arg_max_fIdl7CompareEEEEJSI_SK_iSO_EEEvDpT0__param_1];
	cvta.to.global.u64 	%rd296, %rd297;
	st.global.f64 	[%rd296], %fd351;
	st.global.u64 	[%rd296+8], %rd367;
$L__BB4_206:
	ret;

}
	// .globl	_ZN6thrust24THRUST_300001_SM_1000_NS8cuda_cub4core6detail13_kernel_agentINS1_8__reduce11ReduceAgentINS0_12zip_iteratorIN4cuda3std3__45tupleIJNS0_10device_ptrIdEENS0_17counting_iteratorIlNS0_11use_defaultESF_SF_EEEEEEEPNSB_IJdlEEESJ_iNS1_9__extrema9arg_max_fIdl7CompareEEEEJSI_SK_iN3cub18CUB_300001_SM_100013GridEvenShareIiEENSR_9GridQueueIjEESO_EEEvDpT0_
.visible .entry _ZN6thrust24THRUST_300001_SM_1000_NS8cuda_cub4core6detail13_kernel_agentINS1_8__reduce11ReduceAgentINS0_12zip_iteratorIN4cuda3std3__45tupleIJNS0_10device_ptrIdEENS0_17counting_iteratorIlNS0_11use_defaultESF_SF_EEEEEEEPNSB_IJdlEEESJ_iNS1_9__extrema9arg_max_fIdl7CompareEEEEJSI_SK_iN3cub18CUB_300001_SM_100013GridEvenShareIiEENSR_9GridQueueIjEESO_EEEvDpT0_(
	.param .align 8 .b8 _ZN6thrust24THRUST_300001_SM_1000_NS8cuda_cub4core6detail13_kernel_agentINS1_8__reduce11ReduceAgentINS0_12zip_iteratorIN4cuda3std3__45tupleIJNS0_10device_ptrIdEENS0_17counting_iteratorIlNS0_11use_defaultESF_SF_EEEEEEEPNSB_IJdlEEESJ_iNS1_9__extrema9arg_max_fIdl7CompareEEEEJSI_SK_iN3cub18CUB_300001_SM_100013GridEvenShareIiEENSR_9GridQueueIjEESO_EEEvDpT0__param_0[16],
	.param .u64 .ptr .align 1 _ZN6thrust24THRUST_300001_SM_1000_NS8cuda_cub4core6detail13_kernel_agentINS1_8__reduce11ReduceAgentINS0_12zip_iteratorIN4cuda3std3__45tupleIJNS0_10device_ptrIdEENS0_17counting_iteratorIlNS0_11use_defaultESF_SF_EEEEEEEPNSB_IJdlEEESJ_iNS1_9__extrema9arg_max_fIdl7CompareEEEEJSI_SK_iN3cub18CUB_300001_SM_100013GridEvenShareIiEENSR_9GridQueueIjEESO_EEEvDpT0__param_1,
	.param .u32 _ZN6thrust24THRUST_300001_SM_1000_NS8cuda_cub4core6detail13_kernel_agentINS1_8__reduce11ReduceAgentINS0_12zip_iteratorIN4cuda3std3__45tupleIJNS0_10device_ptrIdEENS0_17counting_iteratorIlNS0_11use_defaultESF_SF_EEEEEEEPNSB_IJdlEEESJ_iNS1_9__extrema9arg_max_fIdl7CompareEEEEJSI_SK_iN3cub18CUB_300001_SM_100013GridEvenShareIiEENSR_9GridQueueIjEESO_EEEvDpT0__param_2,
	.param .align 4 .b8 _ZN6thrust24THRUST_300001_SM_1000_NS8cuda_cub4core6detail13_kernel_agentINS1_8__reduce11ReduceAgentINS0_12zip_iteratorIN4cuda3std3__45tupleIJNS0_10device_ptrIdEENS0_17counting_iteratorIlNS0_11use_defaultESF_SF_EEEEEEEPNSB_IJdlEEESJ_iNS1_9__extrema9arg_max_fIdl7CompareEEEEJSI_SK_iN3cub18CUB_300001_SM_100013GridEvenShareIiEENSR_9GridQueueIjEESO_EEEvDpT0__param_3[40],
	.param .align 8 .b8 _ZN6thrust24THRUST_300001_SM_1000_NS8cuda_cub4core6detail13_kernel_agentINS1_8__reduce11ReduceAgentINS0_12zip_iteratorIN4cuda3std3__45tupleIJNS0_10device_ptrIdEENS0_17counting_iteratorIlNS0_11use_defaultESF_SF_EEEEEEEPNSB_IJdlEEESJ_iNS1_9__extrema9arg_max_fIdl7CompareEEEEJSI_SK_iN3cub18CUB_300001_SM_100013GridEvenShareIiEENSR_9GridQueueIjEESO_EEEvDpT0__param_4[8],
	.param .align 1 .b8 _ZN6thrust24THRUST_300001_SM_1000_NS8cuda_cub4core6detail13_kernel_agentINS1_8__reduce11ReduceAgentINS0_12zip_iteratorIN4cuda3std3__45tupleIJNS0_10device_ptrIdEENS0_17counting_iteratorIlNS0_11use_defaultESF_SF_EEEEEEEPNSB_IJdlEEESJ_iNS1_9__extrema9arg_max_fIdl7CompareEEEEJSI_SK_iN3cub18CUB_300001_SM_100013GridEvenShareIiEENSR_9GridQueueIjEESO_EEEvDpT0__param_5[1]
)
.maxntid 256
{
	.reg .pred 	%p<215>;
	.reg .b32 	%r<437>;
	.reg .b64 	%rd<318>;
	.reg .b64 	%fd<352>;

	ld.param.u64 	%rd3, [_ZN6thrust24THRUST_300001_SM_1000_NS8cuda_cub4core6detail13_kernel_agentINS1_8__reduce11ReduceAgentINS0_12zip_iteratorIN4cuda3std3__45tupleIJNS0_10device_ptrIdEENS0_17counting_iteratorIlNS0_11use_defaultESF_SF_EEEEEEEPNSB_IJdlEEESJ_iNS1_9__extrema9arg_max_fIdl7CompareEEEEJSI_SK_iN3cub18CUB_300001_SM_100013GridEvenShareIiEENSR_9GridQueueIjEESO_EEEvDpT0__param_0+8];
	ld.param.u64 	%rd181, [_ZN6thrust24THRUST_300001_SM_1000_NS8cuda_cub4core6detail13_kernel_agentINS1_8__reduce11ReduceAgentINS0_12zip_iteratorIN4cuda3std3__45tupleIJNS0_10device_ptrIdEENS0_17counting_iteratorIlNS0_11use_defaultESF_SF_EEEEEEEPNSB_IJdlEEESJ_iNS1_9__extrema9arg_max_fIdl7CompareEEEEJSI_SK_iN3cub18CUB_300001_SM_100013GridEvenShareIiEENSR_9GridQueueIjEESO_EEEvDpT0__param_0];
	ld.param.u64 	%rd182, [_ZN6thrust24THRUST_300001_SM_1000_NS8cuda_cub4core6detail13_kernel_agentINS1_8__reduce11ReduceAgentINS0_12zip_iteratorIN4cuda3std3__45tupleIJNS0_10device_ptrIdEENS0_17counting_iteratorIlNS0_11use_defaultESF_SF_EEEEEEEPNSB_IJdlEEESJ_iNS1_9__extrema9arg_max_fIdl7CompareEEEEJSI_SK_iN3cub18CUB_300001_SM_100013GridEvenShareIiEENSR_9GridQueueIjEESO_EEEvDpT0__param_4];
	ld.param.u32 	%r66, [_ZN6thrust24THRUST_300001_SM_1000_NS8cuda_cub4core6detail13_kernel_agentINS1_8__reduce11ReduceAgentINS0_12zip_iteratorIN4cuda3std3__45tupleIJNS0_10device_ptrIdEENS0_17counting_iteratorIlNS0_11use_defaultESF_SF_EEEEEEEPNSB_IJdlEEESJ_iNS1_9__extrema9arg_max_fIdl7CompareEEEEJSI_SK_iN3cub18CUB_300001_SM_100013GridEvenShareIiEENSR_9GridQueueIjEESO_EEEvDpT0__param_2];
	cvta.to.global.u64 	%rd1, %rd182;
	cvta.to.global.u64 	%rd2, %rd181;
	mov.u32 	%r1, %ctaid.x;
	mul.lo.s32 	%r2, %r1, 1280;
	mov.u32 	%r67, %nctaid.x;
	mul.lo.s32 	%r3, %r67, 1280;
	add.s32 	%r68, %r2, 1280;
	setp.le.s32 	%p1, %r68, %r66;
	@%p1 bra 	$L__BB5_121;
	sub.s32 	%r4, %r66, %r2;
	mov.u32 	%r5, %tid.x;
	setp.ge.s32 	%p98, %r5, %r4;
	mov.f64 	%fd298, 0d0000000000000000;
	mov.b64 	%rd264, 0;
	mov.u32 	%r420, %r5;
	@%p98 bra 	$L__BB5_3;
	add.s32 	%r190, %r2, %r5;
	cvt.s64.s32 	%rd219, %r190;
	mul.wide.s32 	%rd220, %r190, 8;
	add.s64 	%rd221, %rd2, %rd220;
	add.s64 	%rd264, %rd3, %rd219;
	ld.global.f64 	%fd298, [%rd221];
	add.s32 	%r420, %r5, 256;
$L__BB5_3:
	setp.ge.s32 	%p99, %r420, %r4;
	@%p99 bra 	$L__BB5_25;
	not.b32 	%r191, %r420;
	add.s32 	%r192, %r66, %r191;
	sub.s32 	%r8, %r192, %r2;
	and.b32  	%r193, %r8, 768;
	setp.eq.s32 	%p100, %r193, 768;
	@%p100 bra 	$L__BB5_10;
	add.s32 	%r418, %r420, %r2;
	shr.u32 	%r194, %r8, 8;
	add.s32 	%r195, %r194, 1;
	and.b32  	%r196, %r195, 3;
	neg.s32 	%r417, %r196;
$L__BB5_6:
	.pragma "nounroll";
	mov.u64 	%rd6, %rd264;
	mov.f64 	%fd3, %fd298;
	cvt.s64.s32 	%rd223, %r418;
	add.s64 	%rd7, %rd3, %rd223;
	mul.wide.s32 	%rd224, %r418, 8;
	add.s64 	%rd225, %rd2, %rd224;
	ld.global.f64 	%fd4, [%rd225];
	abs.f64 	%fd5, %fd3;
	abs.f64 	%fd6, %fd4;
	setp.lt.f64 	%p101, %fd5, %fd6;
	mov.u64 	%rd264, %rd7;
	mov.f64 	%fd298, %fd4;
	@%p101 bra 	$L__BB5_9;
	setp.lt.f64 	%p102, %fd6, %fd5;
	mov.u64 	%rd264, %rd6;
	mov.f64 	%fd298, %fd3;
	@%p102 bra 	$L__BB5_9;
	setp.lt.s64 	%p103, %rd6, %rd7;
	min.s64 	%rd264, %rd6, %rd7;
	selp.f64 	%fd298, %fd3, %fd4, %p103;
$L__BB5_9:
	add.s32 	%r420, %r420, 256;
	add.s32 	%r418, %r418, 256;
	add.s32 	%r417, %r417, 1;
	setp.ne.s32 	%p104, %r417, 0;
	@%p104 bra 	$L__BB5_6;
$L__BB5_10:
	setp.lt.u32 	%p105, %r8, 768;
	@%p105 bra 	$L__BB5_25;
	add.s32 	%r421, %r420, %r2;
	add.s32 	%r424, %r421, 256;
	add.s32 	%r423, %r421, 512;
	add.s32 	%r422, %r421, 768;
	add.s64 	%rd12, %rd2, 4096;
$L__BB5_12:
	cvt.s64.s32 	%rd226, %r424;
	add.s64 	%rd14, %rd3, %rd226;
	cvt.s64.s32 	%rd227, %r423;
	add.s64 	%rd15, %rd3, %rd227;
	cvt.s64.s32 	%rd228, %r422;
	add.s64 	%rd16, %rd3, %rd228;
	cvt.s64.s32 	%rd229, %r421;
	mul.wide.s32 	%rd230, %r421, 8;
	add.s64 	%rd17, %rd12, %rd230;
	add.s64 	%rd18, %rd3, %rd229;
	ld.global.f64 	%fd12, [%rd17+-4096];
	abs.f64 	%fd13, %fd298;
	abs.f64 	%fd14, %fd12;
	setp.lt.f64 	%p106, %fd13, %fd14;
	mov.u64 	%rd261, %rd18;
	mov.f64 	%fd295, %fd12;
	@%p106 bra 	$L__BB5_15;
	setp.lt.f64 	%p107, %fd14, %fd13;
	mov.u64 	%rd261, %rd264;
	mov.f64 	%fd295, %fd298;
	@%p107 bra 	$L__BB5_15;
	setp.lt.s64 	%p108, %rd264, %rd18;
	min.s64 	%rd261, %rd264, %rd18;
	selp.f64 	%fd295, %fd298, %fd12, %p108;
$L__BB5_15:
	ld.global.f64 	%fd17, [%rd17+-2048];
	abs.f64 	%fd18, %fd295;
	abs.f64 	%fd19, %fd17;
	setp.lt.f64 	%p109, %fd18, %fd19;
	mov.u64 	%rd262, %rd14;
	mov.f64 	%fd296, %fd17;
	@%p109 bra 	$L__BB5_18;
	setp.lt.f64 	%p110, %fd19, %fd18;
	mov.u64 	%rd262, %rd261;
	mov.f64 	%fd296, %fd295;
	@%p110 bra 	$L__BB5_18;
	setp.lt.s64 	%p111, %rd261, %rd14;
	min.s64 	%rd262, %rd261, %rd14;
	selp.f64 	%fd296, %fd295, %fd17, %p111;
$L__BB5_18:
	ld.global.f64 	%fd22, [%rd17];
	abs.f64 	%fd23, %fd296;
	abs.f64 	%fd24, %fd22;
	setp.lt.f64 	%p112, %fd23, %fd24;
	mov.u64 	%rd263, %rd15;
	mov.f64 	%fd297, %fd22;
	@%p112 bra 	$L__BB5_21;
	setp.lt.f64 	%p113, %fd24, %fd23;
	mov.u64 	%rd263, %rd262;
	mov.f64 	%fd297, %fd296;
	@%p113 bra 	$L__BB5_21;
	setp.lt.s64 	%p114, %rd262, %rd15;
	min.s64 	%rd263, %rd262, %rd15;
	selp.f64 	%fd297, %fd296, %fd22, %p114;
$L__BB5_21:
	ld.global.f64 	%fd27, [%rd17+2048];
	abs.f64 	%fd28, %fd297;
	abs.f64 	%fd29, %fd27;
	setp.lt.f64 	%p115, %fd28, %fd29;
	mov.u64 	%rd264, %rd16;
	mov.f64 	%fd298, %fd27;
	@%p115 bra 	$L__BB5_24;
	setp.lt.f64 	%p116, %fd29, %fd28;
	mov.u64 	%rd264, %rd263;
	mov.f64 	%fd298, %fd297;
	@%p116 bra 	$L__BB5_24;
	setp.lt.s64 	%p117, %rd263, %rd16;
	min.s64 	%rd264, %rd263, %rd16;
	selp.f64 	%fd298, %fd297, %fd27, %p117;
$L__BB5_24:
	add.s32 	%r420, %r420, 1024;
	add.s32 	%r424, %r424, 1024;
	add.s32 	%r423, %r423, 1024;
	add.s32 	%r422, %r422, 1024;
	add.s32 	%r421, %r421, 1024;
	setp.lt.s32 	%p118, %r420, %r4;
	@%p118 bra 	$L__BB5_12;
$L__BB5_25:
	setp.lt.s32 	%p119, %r4, 256;
	@%p119 bra 	$L__BB5_70;
	// begin inline asm
	mov.u32 %r310, %laneid;
	// end inline asm
	mov.b64 	%rd241, %fd298;
	mov.b64 	{%r312, %r317}, %rd241;
	mov.b32 	%r328, 1;
	mov.b32 	%r329, 31;
	mov.b32 	%r330, -1;
	// begin inline asm
	shfl.sync.down.b32 %r311, %r312, %r328, %r329, %r330;
	// end inline asm
	// begin inline asm
	shfl.sync.down.b32 %r316, %r317, %r328, %r329, %r330;
	// end inline asm
	mov.b64 	%rd242, {%r311, %r316};
	mov.b64 	%fd33, %rd242;
	mov.b64 	{%r322, %r327}, %rd264;
	// begin inline asm
	shfl.sync.down.b32 %r321, %r322, %r328, %r329, %r330;
	// end inline asm
	// begin inline asm
	shfl.sync.down.b32 %r326, %r327, %r328, %r329, %r330;
	// end inline asm
	mov.b64 	%rd28, {%r321, %r326};
	setp.gt.s32 	%p171, %r310, 30;
	mov.u64 	%rd266, %rd264;
	mov.f64 	%fd300, %fd298;
	@%p171 bra 	$L__BB5_30;
	abs.f64 	%fd34, %fd298;
	abs.f64 	%fd35, %fd33;
	setp.lt.f64 	%p172, %fd34, %fd35;
	mov.u64 	%rd266, %rd28;
	mov.f64 	%fd300, %fd33;
	@%p172 bra 	$L__BB5_30;
	setp.lt.f64 	%p173, %fd35, %fd34;
	mov.u64 	%rd266, %rd264;
	mov.f64 	%fd300, %fd298;
	@%p173 bra 	$L__BB5_30;
	setp.lt.s64 	%p174, %rd264, %rd28;
	min.s64 	%rd266, %rd264, %rd28;
	selp.f64 	%fd300, %fd298, %fd33, %p174;
$L__BB5_30:
	mov.b64 	%rd243, %fd300;
	mov.b64 	{%r332, %r337}, %rd243;
	mov.b32 	%r348, 2;
	mov.b32 	%r349, 31;
	mov.b32 	%r350, -1;
	// begin inline asm
	shfl.sync.down.b32 %r331, %r332, %r348, %r349, %r350;
	// end inline asm
	// begin inline asm
	shfl.sync.down.b32 %r336, %r337, %r348, %r349, %r350;
	// end inline asm
	mov.b64 	%rd244, {%r331, %r336};
	mov.b64 	%fd38, %rd244;
	mov.b64 	{%r342, %r347}, %rd266;
	// begin inline asm
	shfl.sync.down.b32 %r341, %r342, %r348, %r349, %r350;
	// end inline asm
	// begin inline asm
	shfl.sync.down.b32 %r346, %r347, %r348, %r349, %r350;
	// end inline asm
	mov.b64 	%rd31, {%r341, %r346};
	setp.gt.s32 	%p175, %r310, 29;
	mov.u64 	%rd267, %rd266;
	mov.f64 	%fd301, %fd300;
	@%p175 bra 	$L__BB5_34;
	abs.f64 	%fd39, %fd300;
	abs.f64 	%fd40, %fd38;
	setp.lt.f64 	%p176, %fd39, %fd40;
	mov.u64 	%rd267, %rd31;
	mov.f64 	%fd301, %fd38;
	@%p176 bra 	$L__BB5_34;
	setp.lt.f64 	%p177, %fd40, %fd39;
	mov.u64 	%rd267, %rd266;
	mov.f64 	%fd301, %fd300;
	@%p177 bra 	$L__BB5_34;
	setp.lt.s64 	%p178, %rd266, %rd31;
	min.s64 	%rd267, %rd266, %rd31;
	selp.f64 	%fd301, %fd300, %fd38, %p178;
$L__BB5_34:
	mov.b64 	%rd245, %fd301;
	mov.b64 	{%r352, %r357}, %rd245;
	mov.b32 	%r368, 4;
	mov.b32 	%r369, 31;
	mov.b32 	%r370, -1;
	// begin inline asm
	shfl.sync.down.b32 %r351, %r352, %r368, %r369, %r370;
	// end inline asm
	// begin inline asm
	shfl.sync.down.b32 %r356, %r357, %r368, %r369, %r370;
	// end inline asm
	mov.b64 	%rd246, {%r351, %r356};
	mov.b64 	%fd43, %rd246;
	mov.b64 	{%r362, %r367}, %rd267;
	// begin inline asm
	shfl.sync.down.b32 %r361, %r362, %r368, %r369, %r370;
	// end inline asm
	// begin inline asm
	shfl.sync.down.b32 %r366, %r367, %r368, %r369, %r370;
	// end inline asm
	mov.b64 	%rd34, {%r361, %r366};
	setp.gt.s32 	%p179, %r310, 27;
	mov.u64 	%rd268, %rd267;
	mov.f64 	%fd302, %fd301;
	@%p179 bra 	$L__BB5_38;
	abs.f64 	%fd44, %fd301;
	abs.f64 	%fd45, %fd43;
	setp.lt.f64 	%p180, %fd44, %fd45;
	mov.u64 	%rd268, %rd34;
	mov.f64 	%fd302, %fd43;
	@%p180 bra 	$L__BB5_38;
	setp.lt.f64 	%p181, %fd45, %fd44;
	mov.u64 	%rd268, %rd267;
	mov.f64 	%fd302, %fd301;
	@%p181 bra 	$L__BB5_38;
	setp.lt.s64 	%p182, %rd267, %rd34;
	min.s64 	%rd268, %rd267, %rd34;
	selp.f64 	%fd302, %fd301, %fd43, %p182;
$L__BB5_38:
	mov.b64 	%rd247, %fd302;
	mov.b64 	{%r372, %r377}, %rd247;
	mov.b32 	%r388, 8;
	mov.b32 	%r389, 31;
	mov.b32 	%r390, -1;
	// begin inline asm
	shfl.sync.down.b32 %r371, %r372, %r388, %r389, %r390;
	// end inline asm
	// begin inline asm
	shfl.sync.down.b32 %r376, %r377, %r388, %r389, %r390;
	// end inline asm
	mov.b64 	%rd248, {%r371, %r376};
	mov.b64 	%fd48, %rd248;
	mov.b64 	{%r382, %r387}, %rd268;
	// begin inline asm
	shfl.sync.down.b32 %r381, %r382, %r388, %r389, %r390;
	// end inline asm
	// begin inline asm
	shfl.sync.down.b32 %r386, %r387, %r388, %r389, %r390;
	// end inline asm
	mov.b64 	%rd37, {%r381, %r386};
	setp.gt.s32 	%p183, %r310, 23;
	mov.u64 	%rd269, %rd268;
	mov.f64 	%fd303, %fd302;
	@%p183 bra 	$L__BB5_42;
	abs.f64 	%fd49, %fd302;
	abs.f64 	%fd50, %fd48;
	setp.lt.f64 	%p184, %fd49, %fd50;
	mov.u64 	%rd269, %rd37;
	mov.f64 	%fd303, %fd48;
	@%p184 bra 	$L__BB5_42;
	setp.lt.f64 	%p185, %fd50, %fd49;
	mov.u64 	%rd269, %rd268;
	mov.f64 	%fd303, %fd302;
	@%p185 bra 	$L__BB5_42;
	setp.lt.s64 	%p186, %rd268, %rd37;
	min.s64 	%rd269, %rd268, %rd37;
	selp.f64 	%fd303, %fd302, %fd48, %p186;
$L__BB5_42:
	mov.b64 	%rd249, %fd303;
	mov.b64 	{%r392, %r397}, %rd249;
	mov.b32 	%r408, 16;
	mov.b32 	%r409, 31;
	mov.b32 	%r410, -1;
	// begin inline asm
	shfl.sync.down.b32 %r391, %r392, %r408, %r409, %r410;
	// end inline asm
	// begin inline asm
	shfl.sync.down.b32 %r396, %r397, %r408, %r409, %r410;
	// end inline asm
	mov.b64 	%rd250, {%r391, %r396};
	mov.b64 	%fd53, %rd250;
	mov.b64 	{%r402, %r407}, %rd269;
	// begin inline asm
	shfl.sync.down.b32 %r401, %r402, %r408, %r409, %r410;
	// end inline asm
	// begin inline asm
	shfl.sync.down.b32 %r406, %r407, %r408, %r409, %r410;
	// end inline asm
	mov.b64 	%rd40, {%r401, %r406};
	setp.gt.s32 	%p187, %r310, 15;
	mov.u64 	%rd317, %rd269;
	mov.f64 	%fd351, %fd303;
	@%p187 bra 	$L__BB5_46;
	abs.f64 	%fd54, %fd303;
	abs.f64 	%fd55, %fd53;
	setp.lt.f64 	%p188, %fd54, %fd55;
	mov.u64 	%rd317, %rd40;
	mov.f64 	%fd351, %fd53;
	@%p188 bra 	$L__BB5_46;
	setp.lt.f64 	%p189, %fd55, %fd54;
	mov.u64 	%rd317, %rd269;
	mov.f64 	%fd351, %fd303;
	@%p189 bra 	$L__BB5_46;
	setp.lt.s64 	%p190, %rd269, %rd40;
	min.s64 	%rd317, %rd269, %rd40;
	selp.f64 	%fd351, %fd303, %fd53, %p190;
$L__BB5_46:
	setp.ne.s32 	%p191, %r310, 0;
	@%p191 bra 	$L__BB5_48;
	shr.u32 	%r411, %r5, 1;
	and.b32  	%r412, %r411, 496;
	mov.u32 	%r413, _ZN6thrust24THRUST_300001_SM_1000_NS8cuda_cub4core6detail5shmemE;
	add.s32 	%r414, %r413, %r412;
	st.shared.f64 	[%r414+8], %fd351;
	st.shared.u64 	[%r414+16], %rd317;
$L__BB5_48:
	bar.sync 	0;
	setp.ne.s32 	%p192, %r5, 0;
	@%p192 bra 	$L__BB5_208;
	ld.shared.f64 	%fd58, [_ZN6thrust24THRUST_300001_SM_1000_NS8cuda_cub4core6detail5shmemE+24];
	ld.shared.u64 	%rd43, [_ZN6thrust24THRUST_300001_SM_1000_NS8cuda_cub4core6detail5shmemE+32];
	abs.f64 	%fd59, %fd351;
	abs.f64 	%fd60, %fd58;
	setp.lt.f64 	%p193, %fd59, %fd60;
	mov.u64 	%rd271, %rd43;
	mov.f64 	%fd305, %fd58;
	@%p193 bra 	$L__BB5_52;
	setp.lt.f64 	%p194, %fd60, %fd59;
	mov.u64 	%rd271, %rd317;
	mov.f64 	%fd305, %fd351;
	@%p194 bra 	$L__BB5_52;
	setp.lt.s64 	%p195, %rd317, %rd43;
	min.s64 	%rd271, %rd317, %rd43;
	selp.f64 	%fd305, %fd351, %fd58, %p195;
$L__BB5_52:
	ld.shared.f64 	%fd63, [_ZN6thrust24THRUST_300001_SM_1000_NS8cuda_cub4core6detail5shmemE+40];
	ld.shared.u64 	%rd46, [_ZN6thrust24THRUST_300001_SM_1000_NS8cuda_cub4core6detail5shmemE+48];
	abs.f64 	%fd64, %fd305;
	abs.f64 	%fd65, %fd63;
	setp.lt.f64 	%p196, %fd64, %fd65;
	mov.u64 	%rd272, %rd46;
	mov.f64 	%fd306, %fd63;
	@%p196 bra 	$L__BB5_55;
	setp.lt.f64 	%p197, %fd65, %fd64;
	mov.u64 	%rd272, %rd271;
	mov.f64 	%fd306, %fd305;
	@%p197 bra 	$L__BB5_55;
	setp.lt.s64 	%p198, %rd271, %rd46;
	min.s64 	%rd272, %rd271, %rd46;
	selp.f64 	%fd306, %fd305, %fd63, %p198;
$L__BB5_55:
	ld.shared.f64 	%fd68, [_ZN6thrust24THRUST_300001_SM_1000_NS8cuda_cub4core6detail5shmemE+56];
	ld.shared.u64 	%rd49, [_ZN6thrust24THRUST_300001_SM_1000_NS8cuda_cub4core6detail5shmemE+64];
	abs.f64 	%fd69, %fd306;
	abs.f64 	%fd70, %fd68;
	setp.lt.f64 	%p199, %fd69, %fd70;
	mov.u64 	%rd273, %rd49;
	mov.f64 	%fd307, %fd68;
	@%p199 bra 	$L__BB5_58;
	setp.lt.f64 	%p200, %fd70, %fd69;
	mov.u64 	%rd273, %rd272;
	mov.f64 	%fd307, %fd306;
	@%p200 bra 	$L__BB5_58;
	setp.lt.s64 	%p201, %rd272, %rd49;
	min.s64 	%rd273, %rd272, %rd49;
	selp.f64 	%fd307, %fd306, %fd68, %p201;
$L__BB5_58:
	ld.shared.f64 	%fd73, [_ZN6thrust24THRUST_300001_SM_1000_NS8cuda_cub4core6detail5shmemE+72];
	ld.shared.u64 	%rd52, [_ZN6thrust24THRUST_300001_SM_1000_NS8cuda_cub4core6detail5shmemE+80];
	abs.f64 	%fd74, %fd307;
	abs.f64 	%fd75, %fd73;
	setp.lt.f64 	%p202, %fd74, %fd75;
	mov.u64 	%rd274, %rd52;
	mov.f64 	%fd308, %fd73;
	@%p202 bra 	$L__BB5_61;
	setp.lt.f64 	%p203, %fd75, %fd74;
	mov.u64 	%rd274, %rd273;
	mov.f64 	%fd308, %fd307;
	@%p203 bra 	$L__BB5_61;
	setp.lt.s64 	%p204, %rd273, %rd52;
	min.s64 	%rd274, %rd273, %rd52;
	selp.f64 	%fd308, %fd307, %fd73, %p204;
$L__BB5_61:
	ld.shared.f64 	%fd78, [_ZN6thrust24THRUST_300001_SM_1000_NS8cuda_cub4core6detail5shmemE+88];
	ld.shared.u64 	%rd55, [_ZN6thrust24THRUST_300001_SM_1000_NS8cuda_cub4core6detail5shmemE+96];
	abs.f64 	%fd79, %fd308;
	abs.f64 	%fd80, %fd78;
	setp.lt.f64 	%p205, %fd79, %fd80;
	mov.u64 	%rd275, %rd55;
	mov.f64 	%fd309, %fd78;
	@%p205 bra 	$L__BB5_64;
	setp.lt.f64 	%p206, %fd80, %fd79;
	mov.u64 	%rd275, %rd274;
	mov.f64 	%fd309, %fd308;
	@%p206 bra 	$L__BB5_64;
	setp.lt.s64 	%p207, %rd274, %rd55;
	min.s64 	%rd275, %rd274, %rd55;
	selp.f64 	%fd309, %fd308, %fd78, %p207;
$L__BB5_64:
	ld.shared.f64 	%fd83, [_ZN6thrust24THRUST_300001_SM_1000_NS8cuda_cub4core6detail5shmemE+104];
	ld.shared.u64 	%rd58, [_ZN6thrust24THRUST_300001_SM_1000_NS8cuda_cub4core6detail5shmemE+112];
	abs.f64 	%fd84, %fd309;
	abs.f64 	%fd85, %fd83;
	setp.lt.f64 	%p208, %fd84, %fd85;
	mov.u64 	%rd276, %rd58;
	mov.f64 	%fd310, %fd83;
	@%p208 bra 	$L__BB5_67;
	setp.lt.f64 	%p209, %fd85, %fd84;
	mov.u64 	%rd276, %rd275;
	mov.f64 	%fd310, %fd309;
	@%p209 bra 	$L__BB5_67;
	setp.lt.s64 	%p210, %rd275, %rd58;
	min.s64 	%rd276, %rd275, %rd58;
	selp.f64 	%fd310, %fd309, %fd83, %p210;
$L__BB5_67:
	ld.shared.f64 	%fd88, [_ZN6thrust24THRUST_300001_SM_1000_NS8cuda_cub4core6detail5shmemE+120];
	ld.shared.u64 	%rd61, [_ZN6thrust24THRUST_300001_SM_1000_NS8cuda_cub4core6detail5shmemE+128];
	abs.f64 	%fd89, %fd310;
	abs.f64 	%fd90, %fd88;
	setp.lt.f64 	%p211, %fd89, %fd90;
	mov.u64 	%rd317, %rd61;
	mov.f64 	%fd351, %fd88;
	@%p211 bra 	$L__BB5_208;
	setp.lt.f64 	%p212, %fd90, %fd89;
	mov.u64 	%rd317, %rd276;
	mov.f64 	%fd351, %fd310;
	@%p212 bra 	$L__BB5_208;
	setp.lt.s64 	%p213, %rd276, %rd61;
	min.s64 	%rd317, %rd276, %rd61;
	selp.f64 	%fd351, %fd310, %fd88, %p213;
	bra.uni 	$L__BB5_208;
$L__BB5_70:
	// begin inline asm
	mov.u32 %r197, %laneid;
	// end inline asm
	and.b32  	%r218, %r5, 992;
	add.s32 	%r219, %r218, 32;
	setp.gt.s32 	%p120, %r219, %r4;
	not.b32 	%r220, %r218;
	add.s32 	%r221, %r4, %r220;
	selp.b32 	%r216, %r221, 31, %p120;
	mov.b64 	%rd231, %fd298;
	mov.b64 	{%r199, %r204}, %rd231;
	mov.b32 	%r215, 1;
	mov.b32 	%r217, -1;
	// begin inline asm
	shfl.sync.down.b32 %r198, %r199, %r215, %r216, %r217;
	// end inline asm
	// begin inline asm
	shfl.sync.down.b32 %r203, %r204, %r215, %r216, %r217;
	// end inline asm
	mov.b64 	%rd232, {%r198, %r203};
	mov.b64 	%fd92, %rd232;
	mov.b64 	{%r209, %r214}, %rd264;
	// begin inline asm
	shfl.sync.down.b32 %r208, %r209, %r215, %r216, %r217;
	// end inline asm
	// begin inline asm
	shfl.sync.down.b32 %r213, %r214, %r215, %r216, %r217;
	// end inline asm
	mov.b64 	%rd63, {%r208, %r213};
	setp.ge.s32 	%p121, %r197, %r216;
	mov.u64 	%rd277, %rd264;
	mov.f64 	%fd311, %fd298;
	@%p121 bra 	$L__BB5_74;
	abs.f64 	%fd93, %fd298;
	abs.f64 	%fd94, %fd92;
	setp.lt.f64 	%p122, %fd93, %fd94;
	mov.u64 	%rd277, %rd63;
	mov.f64 	%fd311, %fd92;
	@%p122 bra 	$L__BB5_74;
	setp.lt.f64 	%p123, %fd94, %fd93;
	mov.u64 	%rd277, %rd264;
	mov.f64 	%fd311, %fd298;
	@%p123 bra 	$L__BB5_74;
	setp.lt.s64 	%p124, %rd264, %rd63;
	min.s64 	%rd277, %rd264, %rd63;
	selp.f64 	%fd311, %fd298, %fd92, %p124;
$L__BB5_74:
	mov.b64 	%rd233, %fd311;
	mov.b64 	{%r223, %r228}, %rd233;
	mov.b32 	%r239, 2;
	mov.b32 	%r241, -1;
	// begin inline asm
	shfl.sync.down.b32 %r222, %r223, %r239, %r216, %r241;
	// end inline asm
	// begin inline asm
	shfl.sync.down.b32 %r227, %r228, %r239, %r216, %r241;
	// end inline asm
	mov.b64 	%rd234, {%r222, %r227};
	mov.b64 	%fd97, %rd234;
	mov.b64 	{%r233, %r238}, %rd277;
	// begin inline asm
	shfl.sync.down.b32 %r232, %r233, %r239, %r216, %r241;
	// end inline asm
	// begin inline asm
	shfl.sync.down.b32 %r237, %r238, %r239, %r216, %r241;
	// end inline asm
	mov.b64 	%rd66, {%r232, %r237};
	add.s32 	%r242, %r197, 2;
	setp.gt.s32 	%p125, %r242, %r216;
	mov.u64 	%rd278, %rd277;
	mov.f64 	%fd312, %fd311;
	@%p125 bra 	$L__BB5_78;
	abs.f64 	%fd98, %fd311;
	abs.f64 	%fd99, %fd97;
	setp.lt.f64 	%p126, %fd98, %fd99;
	mov.u64 	%rd278, %rd66;
	mov.f64 	%fd312, %fd97;
	@%p126 bra 	$L__BB5_78;
	setp.lt.f64 	%p127, %fd99, %fd98;
	mov.u64 	%rd278, %rd277;
	mov.f64 	%fd312, %fd311;
	@%p127 bra 	$L__BB5_78;
	setp.lt.s64 	%p128, %rd277, %rd66;
	min.s64 	%rd278, %rd277, %rd66;
	selp.f64 	%fd312, %fd311, %fd97, %p128;
$L__BB5_78:
	mov.b64 	%rd235, %fd312;
	mov.b64 	{%r244, %r249}, %rd235;
	mov.b32 	%r260, 4;
	mov.b32 	%r262, -1;
	// begin inline asm
	shfl.sync.down.b32 %r243, %r244, %r260, %r216, %r262;
	// end inline asm
	// begin inline asm
	shfl.sync.down.b32 %r248, %r249, %r260, %r216, %r262;
	// end inline asm
	mov.b64 	%rd236, {%r243, %r248};
	mov.b64 	%fd102, %rd236;
	mov.b64 	{%r254, %r259}, %rd278;
	// begin inline asm
	shfl.sync.down.b32 %r253, %r254, %r260, %r216, %r262;
	// end inline asm
	// begin inline asm
	shfl.sync.down.b32 %r258, %r259, %r260, %r216, %r262;
	// end inline asm
	mov.b64 	%rd69, {%r253, %r258};
	add.s32 	%r263, %r197, 4;
	setp.gt.s32 	%p129, %r263, %r216;
	mov.u64 	%rd279, %rd278;
	mov.f64 	%fd313, %fd312;
	@%p129 bra 	$L__BB5_82;
	abs.f64 	%fd103, %fd312;
	abs.f64 	%fd104, %fd102;
	setp.lt.f64 	%p130, %fd103, %fd104;
	mov.u64 	%rd279, %rd69;
	mov.f64 	%fd313, %fd102;
	@%p130 bra 	$L__BB5_82;
	setp.lt.f64 	%p131, %fd104, %fd103;
	mov.u64 	%rd279, %rd278;
	mov.f64 	%fd313, %fd312;
	@%p131 bra 	$L__BB5_82;
	setp.lt.s64 	%p132, %rd278, %rd69;
	min.s64 	%rd279, %rd278, %rd69;
	selp.f64 	%fd313, %fd312, %fd102, %p132;
$L__BB5_82:
	mov.b64 	%rd237, %fd313;
	mov.b64 	{%r265, %r270}, %rd237;
	mov.b32 	%r281, 8;
	mov.b32 	%r283, -1;
	// begin inline asm
	shfl.sync.down.b32 %r264, %r265, %r281, %r216, %r283;
	// end inline asm
	// begin inline asm
	shfl.sync.down.b32 %r269, %r270, %r281, %r216, %r283;
	// end inline asm
	mov.b64 	%rd238, {%r264, %r269};
	mov.b64 	%fd107, %rd238;
	mov.b64 	{%r275, %r280}, %rd279;
	// begin inline asm
	shfl.sync.down.b32 %r274, %r275, %r281, %r216, %r283;
	// end inline asm
	// begin inline asm
	shfl.sync.down.b32 %r279, %r280, %r281, %r216, %r283;
	// end inline asm
	mov.b64 	%rd72, {%r274, %r279};
	add.s32 	%r284, %r197, 8;
	setp.gt.s32 	%p133, %r284, %r216;
	mov.u64 	%rd280, %rd279;
	mov.f64 	%fd314, %fd313;
	@%p133 bra 	$L__BB5_86;
	abs.f64 	%fd108, %fd313;
	abs.f64 	%fd109, %fd107;
	setp.lt.f64 	%p134, %fd108, %fd109;
	mov.u64 	%rd280, %rd72;
	mov.f64 	%fd314, %fd107;
	@%p134 bra 	$L__BB5_86;
	setp.lt.f64 	%p135, %fd109, %fd108;
	mov.u64 	%rd280, %rd279;
	mov.f64 	%fd314, %fd313;
	@%p135 bra 	$L__BB5_86;
	setp.lt.s64 	%p136, %rd279, %rd72;
	min.s64 	%rd280, %rd279, %rd72;
	selp.f64 	%fd314, %fd313, %fd107, %p136;
$L__BB5_86:
	mov.b64 	%rd239, %fd314;
	mov.b64 	{%r286, %r291}, %rd239;
	mov.b32 	%r302, 16;
	mov.b32 	%r304, -1;
	// begin inline asm
	shfl.sync.down.b32 %r285, %r286, %r302, %r216, %r304;
	// end inline asm
	// begin inline asm
	shfl.sync.down.b32 %r290, %r291, %r302, %r216, %r304;
	// end inline asm
	mov.b64 	%rd240, {%r285, %r290};
	mov.b64 	%fd112, %rd240;
	mov.b64 	{%r296, %r301}, %rd280;
	// begin inline asm
	shfl.sync.down.b32 %r295, %r296, %r302, %r216, %r304;
	// end inline asm
	// begin inline asm
	shfl.sync.down.b32 %r300, %r301, %r302, %r216, %r304;
	// end inline asm
	mov.b64 	%rd75, {%r295, %r300};
	add.s32 	%r305, %r197, 16;
	setp.gt.s32 	%p137, %r305, %r216;
	mov.u64 	%rd317, %rd280;
	mov.f64 	%fd351, %fd314;
	@%p137 bra 	$L__BB5_90;
	abs.f64 	%fd113, %fd314;
	abs.f64 	%fd114, %fd112;
	setp.lt.f64 	%p138, %fd113, %fd114;
	mov.u64 	%rd317, %rd75;
	mov.f64 	%fd351, %fd112;
	@%p138 bra 	$L__BB5_90;
	setp.lt.f64 	%p139, %fd114, %fd113;
	mov.u64 	%rd317, %rd280;
	mov.f64 	%fd351, %fd314;
	@%p139 bra 	$L__BB5_90;
	setp.lt.s64 	%p140, %rd280, %rd75;
	min.s64 	%rd317, %rd280, %rd75;
	selp.f64 	%fd351, %fd314, %fd112, %p140;
$L__BB5_90:
	setp.ne.s32 	%p141, %r197, 0;
	@%p141 bra 	$L__BB5_92;
	shr.u32 	%r306, %r5, 1;
	and.b32  	%r307, %r306, 496;
	mov.u32 	%r308, _ZN6thrust24THRUST_300001_SM_1000_NS8cuda_cub4core6detail5shmemE;
	add.s32 	%r309, %r308, %r307;
	st.shared.f64 	[%r309+8], %fd351;
	st.shared.u64 	[%r309+16], %rd317;
$L__BB5_92:
	bar.sync 	0;
	setp.ne.s32 	%p142, %r5, 0;
	@%p142 bra 	$L__BB5_208;
	setp.lt.s32 	%p143, %r4, 33;
	mov.f64 	%fd316, %fd351;
	mov.u64 	%rd282, %rd317;
	@%p143 bra 	$L__BB5_97;
	ld.shared.f64 	%fd117, [_ZN6thrust24THRUST_300001_SM_1000_NS8cuda_cub4core6detail5shmemE+24];
	ld.shared.u64 	%rd78, [_ZN6thrust24THRUST_300001_SM_1000_NS8cuda_cub4core6detail5shmemE+32];
	abs.f64 	%fd118, %fd351;
	abs.f64 	%fd119, %fd117;
	setp.lt.f64 	%p144, %fd118, %fd119;
	mov.f64 	%fd316, %fd117;
	mov.u64 	%rd282, %rd78;
	@%p144 bra 	$L__BB5_97;
	setp.lt.f64 	%p145, %fd119, %fd118;
	mov.f64 	%fd316, %fd351;
	mov.u64 	%rd282, %rd317;
	@%p145 bra 	$L__BB5_97;
	setp.lt.s64 	%p146, %rd317, %rd78;
	min.s64 	%rd282, %rd317, %rd78;
	selp.f64 	%fd316, %fd351, %fd117, %p146;
$L__BB5_97:
	setp.lt.s32 	%p147, %r4, 65;
	mov.f64 	%fd317, %fd316;
	mov.u64 	%rd283, %rd282;
	@%p147 bra 	$L__BB5_101;
	ld.shared.f64 	%fd122, [_ZN6thrust24THRUST_300001_SM_1000_NS8cuda_cub4core6detail5shmemE+40];
	ld.shared.u64 	%rd81, [_ZN6thrust24THRUST_300001_SM_1000_NS8cuda_cub4core6detail5shmemE+48];
	abs.f64 	%fd123, %fd316;
	abs.f64 	%fd124, %fd122;
	setp.lt.f64 	%p148, %fd123, %fd124;
	mov.f64 	%fd317, %fd122;
	mov.u64 	%rd283, %rd81;
	@%p148 bra 	$L__BB5_101;
	setp.lt.f64 	%p149, %fd124, %fd123;
	mov.f64 	%fd317, %fd316;
	mov.u64 	%rd283, %rd282;
	@%p149 bra 	$L__BB5_101;
	setp.lt.s64 	%p150, %rd282, %rd81;
	selp.f64 	%fd317, %fd316, %fd122, %p150;
	min.s64 	%rd283, %rd282, %rd81;
$L__BB5_101:
	setp.lt.s32 	%p151, %r4, 97;
	mov.f64 	%fd318, %fd317;
	mov.u64 	%rd284, %rd283;
	@%p151 bra 	$L__BB5_105;
	ld.shared.f64 	%fd127, [_ZN6thrust24THRUST_300001_SM_1000_NS8cuda_cub4core6detail5shmemE+56];
	ld.shared.u64 	%rd84, [_ZN6thrust24THRUST_300001_SM_1000_NS8cuda_cub4core6detail5shmemE+64];
	abs.f64 	%fd128, %fd317;
	abs.f64 	%fd129, %fd127;
	setp.lt.f64 	%p152, %fd128, %fd129;
	mov.f64 	%fd318, %fd127;
	mov.u64 	%rd284, %rd84;
	@%p152 bra 	$L__BB5_105;
	setp.lt.f64 	%p153, %fd129, %fd128;
	mov.f64 	%fd318, %fd317;
	mov.u64 	%rd284, %rd283;
	@%p153 bra 	$L__BB5_105;
	setp.lt.s64 	%p154, %rd283, %rd84;
	selp.f64 	%fd318, %fd317, %fd127, %p154;
	min.s64 	%rd284, %rd283, %rd84;
$L__BB5_105:
	setp.lt.s32 	%p155, %r4, 129;
	mov.f64 	%fd319, %fd318;
	mov.u64 	%rd285, %rd284;
	@%p155 bra 	$L__BB5_109;
	ld.shared.f64 	%fd132, [_ZN6thrust24THRUST_300001_SM_1000_NS8cuda_cub4core6detail5shmemE+72];
	ld.shared.u64 	%rd87, [_ZN6thrust24THRUST_300001_SM_1000_NS8cuda_cub4core6detail5shmemE+80];
	abs.f64 	%fd133, %fd318;
	abs.f64 	%fd134, %fd132;
	setp.lt.f64 	%p156, %fd133, %fd134;
	mov.f64 	%fd319, %fd132;
	mov.u64 	%rd285, %rd87;
	@%p156 bra 	$L__BB5_109;
	setp.lt.f64 	%p157, %fd134, %fd133;
	mov.f64 	%fd319, %fd318;
	mov.u64 	%rd285, %rd284;
	@%p157 bra 	$L__BB5_109;
	setp.lt.s64 	%p158, %rd284, %rd87;
	selp.f64 	%fd319, %fd318, %fd132, %p158;
	min.s64 	%rd285, %rd284, %rd87;
$L__BB5_109:
	setp.lt.s32 	%p159, %r4, 161;
	mov.f64 	%fd320, %fd319;
	mov.u64 	%rd286, %rd285;
	@%p159 bra 	$L__BB5_113;
	ld.shared.f64 	%fd137, [_ZN6thrust24THRUST_300001_SM_1000_NS8cuda_cub4core6detail5shmemE+88];
	ld.shared.u64 	%rd90, [_ZN6thrust24THRUST_300001_SM_1000_NS8cuda_cub4core6detail5shmemE+96];
	abs.f64 	%fd138, %fd319;
	abs.f64 	%fd139, %fd137;
	setp.lt.f64 	%p160, %fd138, %fd139;
	mov.f64 	%fd320, %fd137;
	mov.u64 	%rd286, %rd90;
	@%p160 bra 	$L__BB5_113;
	setp.lt.f64 	%p161, %fd139, %fd138;
	mov.f64 	%fd320, %fd319;
	mov.u64 	%rd286, %rd285;
	@%p161 bra 	$L__BB5_113;
	setp.lt.s64 	%p162, %rd285, %rd90;
	selp.f64 	%fd320, %fd319, %fd137, %p162;
	min.s64 	%rd286, %rd285, %rd90;
$L__BB5_113:
	setp.lt.s32 	%p163, %r4, 193;
	mov.f64 	%fd321, %fd320;
	mov.u64 	%rd287, %rd286;
	@%p163 bra 	$L__BB5_117;
	ld.shared.f64 	%fd142, [_ZN6thrust24THRUST_300001_SM_1000_NS8cuda_cub4core6detail5shmemE+104];
	ld.shared.u64 	%rd93, [_ZN6thrust24THRUST_300001_SM_1000_NS8cuda_cub4core6detail5shmemE+112];
	abs.f64 	%fd143, %fd320;
	abs.f64 	%fd144, %fd142;
	setp.lt.f64 	%p164, %fd143, %fd144;
	mov.f64 	%fd321, %fd142;
	mov.u64 	%rd287, %rd93;
	@%p164 bra 	$L__BB5_117;
	setp.lt.f64 	%p165, %fd144, %fd143;
	mov.f64 	%fd321, %fd320;
	mov.u64 	%rd287, %rd286;
	@%p165 bra 	$L__BB5_117;
	setp.lt.s64 	%p166, %rd286, %rd93;
	selp.f64 	%fd321, %fd320, %fd142, %p166;
	min.s64 	%rd287, %rd286, %rd93;
$L__BB5_117:
	setp.lt.s32 	%p167, %r4, 225;
	mov.u64 	%rd317, %rd287;
	mov.f64 	%fd351, %fd321;
	@%p167 bra 	$L__BB5_208;
	ld.shared.f64 	%fd147, [_ZN6thrust24THRUST_300001_SM_1000_NS8cuda_cub4core6detail5shmemE+120];
	ld.shared.u64 	%rd96, [_ZN6thrust24THRUST_300001_SM_1000_NS8cuda_cub4core6detail5shmemE+128];
	abs.f64 	%fd148, %fd321;
	abs.f64 	%fd149, %fd147;
	setp.lt.f64 	%p168, %fd148, %fd149;
	mov.u64 	%rd317, %rd96;
	mov.f64 	%fd351, %fd147;
	@%p168 bra 	$L__BB5_208;
	setp.lt.f64 	%p169, %fd149, %fd148;
	mov.u64 	%rd317, %rd287;
	mov.f64 	%fd351, %fd321;
	@%p169 bra 	$L__BB5_208;
	setp.lt.s64 	%p170, %rd287, %rd96;
	selp.f64 	%fd351, %fd321, %fd147, %p170;
	min.s64 	%rd317, %rd287, %rd96;
	bra.uni 	$L__BB5_208;
$L__BB5_121:
	mov.u32 	%r35, %tid.x;
	cvt.s64.s32 	%rd183, %r2;
	add.s64 	%rd98, %rd3, %rd183;
	cvt.u64.u32 	%rd99, %r35;
	add.s64 	%rd184, %rd99, %rd183;
	shl.b64 	%rd185, %rd184, 3;
	add.s64 	%rd186, %rd2, %rd185;
	ld.global.f64 	%fd274, [%rd186];
	add.s32 	%r69, %r35, 256;
	cvt.u64.u32 	%rd187, %r69;
	ld.global.f64 	%fd275, [%rd186+2048];
	add.s32 	%r70, %r35, 512;
	cvt.u64.u32 	%rd188, %r70;
	ld.global.f64 	%fd276, [%rd186+4096];
	add.s32 	%r71, %r35, 768;
	cvt.u64.u32 	%rd189, %r71;
	ld.global.f64 	%fd277, [%rd186+6144];
	or.b32  	%r72, %r35, 1024;
	cvt.u64.u32 	%rd100, %r72;
	add.s64 	%rd305, %rd98, %rd100;
	ld.global.f64 	%fd339, [%rd186+8192];
	abs.f64 	%fd278, %fd274;
	abs.f64 	%fd279, %fd275;
	setp.geu.f64 	%p2, %fd278, %fd279;
	selp.f64 	%fd280, %fd274, %fd275, %p2;
	selp.b64 	%rd190, %rd99, %rd187, %p2;
	abs.f64 	%fd281, %fd280;
	abs.f64 	%fd282, %fd276;
	setp.geu.f64 	%p3, %fd281, %fd282;
	selp.f64 	%fd283, %fd280, %fd276, %p3;
	selp.b64 	%rd191, %rd190, %rd188, %p3;
	abs.f64 	%fd284, %fd283;
	abs.f64 	%fd285, %fd277;
	setp.geu.f64 	%p4, %fd284, %fd285;
	selp.f64 	%fd152, %fd283, %fd277, %p4;
	selp.b64 	%rd102, %rd191, %rd189, %p4;
	abs.f64 	%fd153, %fd152;
	abs.f64 	%fd154, %fd339;
	setp.lt.f64 	%p5, %fd153, %fd154;
	@%p5 bra 	$L__BB5_123;
	setp.lt.f64 	%p6, %fd154, %fd153;
	setp.lt.u64 	%p7, %rd102, %rd100;
	or.pred  	%p8, %p6, %p7;
	selp.f64 	%fd339, %fd152, %fd339, %p8;
	add.s64 	%rd194, %rd98, %rd102;
	selp.b64 	%rd305, %rd194, %rd305, %p8;
$L__BB5_123:
	setp.le.s32 	%p9, %r66, %r3;
	@%p9 bra 	$L__BB5_164;
	setp.ne.s32 	%p10, %r35, 0;
	@%p10 bra 	$L__BB5_126;
	atom.global.add.u32 	%r73, [%rd1+4], 1280;
	add.s32 	%r74, %r73, %r3;
	st.shared.u32 	[_ZN6thrust24THRUST_300001_SM_1000_NS8cuda_cub4core6detail5shmemE+152], %r74;
$L__BB5_126:
	bar.sync 	0;
	ld.shared.u32 	%r427, [_ZN6thrust24THRUST_300001_SM_1000_NS8cuda_cub4core6detail5shmemE+152];
	add.s32 	%r75, %r427, 1280;
	setp.gt.s32 	%p11, %r75, %r66;
	@%p11 bra 	$L__BB5_141;
	mov.f64 	%fd323, %fd339;
	mov.u64 	%rd289, %rd305;
$L__BB5_128:
	cvt.s64.s32 	%rd195, %r427;
	add.s64 	%rd196, %rd99, %rd195;
	shl.b64 	%rd197, %rd196, 3;
	add.s64 	%rd198, %rd2, %rd197;
	add.s64 	%rd290, %rd196, %rd3;
	ld.global.f64 	%fd324, [%rd198];
	add.s64 	%rd291, %rd290, 256;
	ld.global.f64 	%fd325, [%rd198+2048];
	add.s64 	%rd292, %rd290, 512;
	ld.global.f64 	%fd326, [%rd198+4096];
	add.s64 	%rd293, %rd290, 768;
	ld.global.f64 	%fd327, [%rd198+6144];
	add.s64 	%rd305, %rd290, 1024;
	ld.global.f64 	%fd339, [%rd198+8192];
	abs.f64 	%fd163, %fd323;
	abs.f64 	%fd164, %fd324;
	setp.lt.f64 	%p12, %fd163, %fd164;
	@%p12 bra 	$L__BB5_130;
	setp.lt.f64 	%p13, %fd164, %fd163;
	setp.lt.s64 	%p14, %rd289, %rd290;
	or.pred  	%p15, %p13, %p14;
	selp.f64 	%fd324, %fd323, %fd324, %p15;
	selp.b64 	%rd290, %rd289, %rd290, %p15;
$L__BB5_130:
	abs.f64 	%fd167, %fd324;
	abs.f64 	%fd168, %fd325;
	setp.lt.f64 	%p16, %fd167, %fd168;
	@%p16 bra 	$L__BB5_132;
	setp.lt.f64 	%p17, %fd168, %fd167;
	setp.lt.s64 	%p18, %rd290, %rd291;
	or.pred  	%p19, %p17, %p18;
	selp.f64 	%fd325, %fd324, %fd325, %p19;
	selp.b64 	%rd291, %rd290, %rd291, %p19;
$L__BB5_132:
	abs.f64 	%fd171, %fd325;
	abs.f64 	%fd172, %fd326;
	setp.lt.f64 	%p20, %fd171, %fd172;
	@%p20 bra 	$L__BB5_134;
	setp.lt.f64 	%p21, %fd172, %fd171;
	setp.lt.s64 	%p22, %rd291, %rd292;
	or.pred  	%p23, %p21, %p22;
	selp.f64 	%fd326, %fd325, %fd326, %p23;
	selp.b64 	%rd292, %rd291, %rd292, %p23;
$L__BB5_134:
	abs.f64 	%fd175, %fd326;
	abs.f64 	%fd176, %fd327;
	setp.lt.f64 	%p24, %fd175, %fd176;
	@%p24 bra 	$L__BB5_136;
	setp.lt.f64 	%p25, %fd176, %fd175;
	setp.lt.s64 	%p26, %rd292, %rd293;
	or.pred  	%p27, %p25, %p26;
	selp.f64 	%fd327, %fd326, %fd327, %p27;
	selp.b64 	%rd293, %rd292, %rd293, %p27;
$L__BB5_136:
	abs.f64 	%fd179, %fd327;
	abs.f64 	%fd180, %fd339;
	setp.lt.f64 	%p28, %fd179, %fd180;
	@%p28 bra 	$L__BB5_138;
	setp.lt.f64 	%p29, %fd180, %fd179;
	setp.lt.s64 	%p30, %rd293, %rd305;
	or.pred  	%p31, %p29, %p30;
	selp.f64 	%fd339, %fd327, %fd339, %p31;
	selp.b64 	%rd305, %rd293, %rd305, %p31;
$L__BB5_138:
	setp.ne.s32 	%p32, %r35, 0;
	bar.sync 	0;
	@%p32 bra 	$L__BB5_140;
	atom.global.add.u32 	%r76, [%rd1+4], 1280;
	add.s32 	%r77, %r76, %r3;
	st.shared.u32 	[_ZN6thrust24THRUST_300001_SM_1000_NS8cuda_cub4core6detail5shmemE+152], %r77;
$L__BB5_140:
	bar.sync 	0;
	ld.shared.u32 	%r427, [_ZN6thrust24THRUST_300001_SM_1000_NS8cuda_cub4core6detail5shmemE+152];
	add.s32 	%r78, %r427, 1280;
	setp.le.s32 	%p33, %r78, %r66;
	mov.f64 	%fd323, %fd339;
	mov.u64 	%rd289, %rd305;
	@%p33 bra 	$L__BB5_128;
$L__BB5_141:
	setp.le.s32 	%p34, %r66, %r427;
	@%p34 bra 	$L__BB5_164;
	sub.s32 	%r40, %r66, %r427;
	setp.ge.s32 	%p35, %r35, %r40;
	@%p35 bra 	$L__BB5_164;
	not.b32 	%r79, %r35;
	add.s32 	%r80, %r66, %r79;
	sub.s32 	%r41, %r80, %r427;
	and.b32  	%r81, %r41, 768;
	setp.eq.s32 	%p36, %r81, 768;
	mov.u32 	%r431, %r35;
	@%p36 bra 	$L__BB5_149;
	add.s32 	%r429, %r35, %r427;
	shr.u32 	%r82, %r41, 8;
	add.s32 	%r83, %r82, 1;
	and.b32  	%r84, %r83, 3;
	neg.s32 	%r428, %r84;
	mov.u32 	%r431, %r35;
$L__BB5_145:
	.pragma "nounroll";
	mov.u64 	%rd122, %rd305;
	mov.f64 	%fd184, %fd339;
	cvt.s64.s32 	%rd200, %r429;
	add.s64 	%rd123, %rd3, %rd200;
	mul.wide.s32 	%rd201, %r429, 8;
	add.s64 	%rd202, %rd2, %rd201;
	ld.global.f64 	%fd185, [%rd202];
	abs.f64 	%fd186, %fd184;
	abs.f64 	%fd187, %fd185;
	setp.lt.f64 	%p37, %fd186, %fd187;
	mov.f64 	%fd339, %fd185;
	mov.u64 	%rd305, %rd123;
	@%p37 bra 	$L__BB5_148;
	setp.lt.f64 	%p38, %fd187, %fd186;
	mov.f64 	%fd339, %fd184;
	mov.u64 	%rd305, %rd122;
	@%p38 bra 	$L__BB5_148;
	setp.lt.s64 	%p39, %rd122, %rd123;
	selp.f64 	%fd339, %fd184, %fd185, %p39;
	min.s64 	%rd305, %rd122, %rd123;
$L__BB5_148:
	add.s32 	%r431, %r431, 256;
	add.s32 	%r429, %r429, 256;
	add.s32 	%r428, %r428, 1;
	setp.ne.s32 	%p40, %r428, 0;
	@%p40 bra 	$L__BB5_145;
$L__BB5_149:
	setp.lt.u32 	%p41, %r41, 768;
	@%p41 bra 	$L__BB5_164;
	add.s32 	%r432, %r431, %r427;
	add.s32 	%r435, %r432, 256;
	add.s32 	%r434, %r432, 512;
	add.s32 	%r433, %r432, 768;
	add.s64 	%rd128, %rd2, 4096;
$L__BB5_151:
	cvt.s64.s32 	%rd203, %r435;
	add.s64 	%rd130, %rd3, %rd203;
	cvt.s64.s32 	%rd204, %r434;
	add.s64 	%rd131, %rd3, %rd204;
	cvt.s64.s32 	%rd205, %r433;
	add.s64 	%rd132, %rd3, %rd205;
	cvt.s64.s32 	%rd206, %r432;
	mul.wide.s32 	%rd207, %r432, 8;
	add.s64 	%rd133, %rd128, %rd207;
	add.s64 	%rd134, %rd3, %rd206;
	ld.global.f64 	%fd193, [%rd133+-4096];
	abs.f64 	%fd194, %fd339;
	abs.f64 	%fd195, %fd193;
	setp.lt.f64 	%p42, %fd194, %fd195;
	mov.f64 	%fd335, %fd193;
	mov.u64 	%rd301, %rd134;
	@%p42 bra 	$L__BB5_154;
	setp.lt.f64 	%p43, %fd195, %fd194;
	mov.f64 	%fd335, %fd339;
	mov.u64 	%rd301, %rd305;
	@%p43 bra 	$L__BB5_154;
	setp.lt.s64 	%p44, %rd305, %rd134;
	selp.f64 	%fd335, %fd339, %fd193, %p44;
	min.s64 	%rd301, %rd305, %rd134;
$L__BB5_154:
	ld.global.f64 	%fd198, [%rd133+-2048];
	abs.f64 	%fd199, %fd335;
	abs.f64 	%fd200, %fd198;
	setp.lt.f64 	%p45, %fd199, %fd200;
	mov.f64 	%fd336, %fd198;
	mov.u64 	%rd302, %rd130;
	@%p45 bra 	$L__BB5_157;
	setp.lt.f64 	%p46, %fd200, %fd199;
	mov.f64 	%fd336, %fd335;
	mov.u64 	%rd302, %rd301;
	@%p46 bra 	$L__BB5_157;
	setp.lt.s64 	%p47, %rd301, %rd130;
	selp.f64 	%fd336, %fd335, %fd198, %p47;
	min.s64 	%rd302, %rd301, %rd130;
$L__BB5_157:
	ld.global.f64 	%fd203, [%rd133];
	abs.f64 	%fd204, %fd336;
	abs.f64 	%fd205, %fd203;
	setp.lt.f64 	%p48, %fd204, %fd205;
	mov.f64 	%fd337, %fd203;
	mov.u64 	%rd303, %rd131;
	@%p48 bra 	$L__BB5_160;
	setp.lt.f64 	%p49, %fd205, %fd204;
	mov.f64 	%fd337, %fd336;
	mov.u64 	%rd303, %rd302;
	@%p49 bra 	$L__BB5_160;
	setp.lt.s64 	%p50, %rd302, %rd131;
	selp.f64 	%fd337, %fd336, %fd203, %p50;
	min.s64 	%rd303, %rd302, %rd131;
$L__BB5_160:
	ld.global.f64 	%fd208, [%rd133+2048];
	abs.f64 	%fd209, %fd337;
	abs.f64 	%fd210, %fd208;
	setp.lt.f64 	%p51, %fd209, %fd210;
	mov.f64 	%fd339, %fd208;
	mov.u64 	%rd305, %rd132;
	@%p51 bra 	$L__BB5_163;
	setp.lt.f64 	%p52, %fd210, %fd209;
	mov.f64 	%fd339, %fd337;
	mov.u64 	%rd305, %rd303;
	@%p52 bra 	$L__BB5_163;
	setp.lt.s64 	%p53, %rd303, %rd132;
	selp.f64 	%fd339, %fd337, %fd208, %p53;
	min.s64 	%rd305, %rd303, %rd132;
$L__BB5_163:
	add.s32 	%r431, %r431, 1024;
	add.s32 	%r435, %r435, 1024;
	add.s32 	%r434, %r434, 1024;
	add.s32 	%r433, %r433, 1024;
	add.s32 	%r432, %r432, 1024;
	setp.lt.s32 	%p54, %r431, %r40;
	@%p54 bra 	$L__BB5_151;
$L__BB5_164:
	// begin inline asm
	mov.u32 %r85, %laneid;
	// end inline asm
	mov.b64 	%rd208, %fd339;
	mov.b64 	{%r87, %r92}, %rd208;
	mov.b32 	%r103, 1;
	mov.b32 	%r104, 31;
	mov.b32 	%r105, -1;
	// begin inline asm
	shfl.sync.down.b32 %r86, %r87, %r103, %r104, %r105;
	// end inline asm
	// begin inline asm
	shfl.sync.down.b32 %r91, %r92, %r103, %r104, %r105;
	// end inline asm
	mov.b64 	%rd209, {%r86, %r91};
	mov.b64 	%fd214, %rd209;
	mov.b64 	{%r97, %r102}, %rd305;
	// begin inline asm
	shfl.sync.down.b32 %r96, %r97, %r103, %r104, %r105;
	// end inline asm
	// begin inline asm
	shfl.sync.down.b32 %r101, %r102, %r103, %r104, %r105;
	// end inline asm
	mov.b64 	%rd144, {%r96, %r101};
	setp.gt.s32 	%p55, %r85, 30;
	mov.f64 	%fd340, %fd339;
	mov.u64 	%rd306, %rd305;
	@%p55 bra 	$L__BB5_168;
	abs.f64 	%fd215, %fd339;
	abs.f64 	%fd216, %fd214;
	setp.lt.f64 	%p56, %fd215, %fd216;
	mov.f64 	%fd340, %fd214;
	mov.u64 	%rd306, %rd144;
	@%p56 bra 	$L__BB5_168;
	setp.lt.f64 	%p57, %fd216, %fd215;
	mov.f64 	%fd340, %fd339;
	mov.u64 	%rd306, %rd305;
	@%p57 bra 	$L__BB5_168;
	setp.lt.s64 	%p58, %rd305, %rd144;
	selp.f64 	%fd340, %fd339, %fd214, %p58;
	min.s64 	%rd306, %rd305, %rd144;
$L__BB5_168:
	mov.b64 	%rd210, %fd340;
	mov.b64 	{%r107, %r112}, %rd210;
	mov.b32 	%r123, 2;
	mov.b32 	%r124, 31;
	mov.b32 	%r125, -1;
	// begin inline asm
	shfl.sync.down.b32 %r106, %r107, %r123, %r124, %r125;
	// end inline asm
	// begin inline asm
	shfl.sync.down.b32 %r111, %r112, %r123, %r124, %r125;
	// end inline asm
	mov.b64 	%rd211, {%r106, %r111};
	mov.b64 	%fd219, %rd211;
	mov.b64 	{%r117, %r122}, %rd306;
	// begin inline asm
	shfl.sync.down.b32 %r116, %r117, %r123, %r124, %r125;
	// end inline asm
	// begin inline asm
	shfl.sync.down.b32 %r121, %r122, %r123, %r124, %r125;
	// end inline asm
	mov.b64 	%rd147, {%r116, %r121};
	setp.gt.s32 	%p59, %r85, 29;
	mov.f64 	%fd341, %fd340;
	mov.u64 	%rd307, %rd306;
	@%p59 bra 	$L__BB5_172;
	abs.f64 	%fd220, %fd340;
	abs.f64 	%fd221, %fd219;
	setp.lt.f64 	%p60, %fd220, %fd221;
	mov.f64 	%fd341, %fd219;
	mov.u64 	%rd307, %rd147;
	@%p60 bra 	$L__BB5_172;
	setp.lt.f64 	%p61, %fd221, %fd220;
	mov.f64 	%fd341, %fd340;
	mov.u64 	%rd307, %rd306;
	@%p61 bra 	$L__BB5_172;
	setp.lt.s64 	%p62, %rd306, %rd147;
	selp.f64 	%fd341, %fd340, %fd219, %p62;
	min.s64 	%rd307, %rd306, %rd147;
$L__BB5_172:
	mov.b64 	%rd212, %fd341;
	mov.b64 	{%r127, %r132}, %rd212;
	mov.b32 	%r143, 4;
	mov.b32 	%r144, 31;
	mov.b32 	%r145, -1;
	// begin inline asm
	shfl.sync.down.b32 %r126, %r127, %r143, %r144, %r145;
	// end inline asm
	// begin inline asm
	shfl.sync.down.b32 %r131, %r132, %r143, %r144, %r145;
	// end inline asm
	mov.b64 	%rd213, {%r126, %r131};
	mov.b64 	%fd224, %rd213;
	mov.b64 	{%r137, %r142}, %rd307;
	// begin inline asm
	shfl.sync.down.b32 %r136, %r137, %r143, %r144, %r145;
	// end inline asm
	// begin inline asm
	shfl.sync.down.b32 %r141, %r142, %r143, %r144, %r145;
	// end inline asm
	mov.b64 	%rd150, {%r136, %r141};
	setp.gt.s32 	%p63, %r85, 27;
	mov.f64 	%fd342, %fd341;
	mov.u64 	%rd308, %rd307;
	@%p63 bra 	$L__BB5_176;
	abs.f64 	%fd225, %fd341;
	abs.f64 	%fd226, %fd224;
	setp.lt.f64 	%p64, %fd225, %fd226;
	mov.f64 	%fd342, %fd224;
	mov.u64 	%rd308, %rd150;
	@%p64 bra 	$L__BB5_176;
	setp.lt.f64 	%p65, %fd226, %fd225;
	mov.f64 	%fd342, %fd341;
	mov.u64 	%rd308, %rd307;
	@%p65 bra 	$L__BB5_176;
	setp.lt.s64 	%p66, %rd307, %rd150;
	selp.f64 	%fd342, %fd341, %fd224, %p66;
	min.s64 	%rd308, %rd307, %rd150;
$L__BB5_176:
	mov.b64 	%rd214, %fd342;
	mov.b64 	{%r147, %r152}, %rd214;
	mov.b32 	%r163, 8;
	mov.b32 	%r164, 31;
	mov.b32 	%r165, -1;
	// begin inline asm
	shfl.sync.down.b32 %r146, %r147, %r163, %r164, %r165;
	// end inline asm
	// begin inline asm
	shfl.sync.down.b32 %r151, %r152, %r163, %r164, %r165;
	// end inline asm
	mov.b64 	%rd215, {%r146, %r151};
	mov.b64 	%fd229, %rd215;
	mov.b64 	{%r157, %r162}, %rd308;
	// begin inline asm
	shfl.sync.down.b32 %r156, %r157, %r163, %r164, %r165;
	// end inline asm
	// begin inline asm
	shfl.sync.down.b32 %r161, %r162, %r163, %r164, %r165;
	// end inline asm
	mov.b64 	%rd153, {%r156, %r161};
	setp.gt.s32 	%p67, %r85, 23;
	mov.f64 	%fd343, %fd342;
	mov.u64 	%rd309, %rd308;
	@%p67 bra 	$L__BB5_180;
	abs.f64 	%fd230, %fd342;
	abs.f64 	%fd231, %fd229;
	setp.lt.f64 	%p68, %fd230, %fd231;
	mov.f64 	%fd343, %fd229;
	mov.u64 	%rd309, %rd153;
	@%p68 bra 	$L__BB5_180;
	setp.lt.f64 	%p69, %fd231, %fd230;
	mov.f64 	%fd343, %fd342;
	mov.u64 	%rd309, %rd308;
	@%p69 bra 	$L__BB5_180;
	setp.lt.s64 	%p70, %rd308, %rd153;
	selp.f64 	%fd343, %fd342, %fd229, %p70;
	min.s64 	%rd309, %rd308, %rd153;
$L__BB5_180:
	mov.b64 	%rd216, %fd343;
	mov.b64 	{%r167, %r172}, %rd216;
	mov.b32 	%r183, 16;
	mov.b32 	%r184, 31;
	mov.b32 	%r185, -1;
	// begin inline asm
	shfl.sync.down.b32 %r166, %r167, %r183, %r184, %r185;
	// end inline asm
	// begin inline asm
	shfl.sync.down.b32 %r171, %r172, %r183, %r184, %r185;
	// end inline asm
	mov.b64 	%rd217, {%r166, %r171};
	mov.b64 	%fd234, %rd217;
	mov.b64 	{%r177, %r182}, %rd309;
	// begin inline asm
	shfl.sync.down.b32 %r176, %r177, %r183, %r184, %r185;
	// end inline asm
	// begin inline asm
	shfl.sync.down.b32 %r181, %r182, %r183, %r184, %r185;
	// end inline asm
	mov.b64 	%rd156, {%r176, %r181};
	setp.gt.s32 	%p71, %r85, 15;
	mov.f64 	%fd351, %fd343;
	mov.u64 	%rd317, %rd309;
	@%p71 bra 	$L__BB5_184;
	abs.f64 	%fd235, %fd343;
	abs.f64 	%fd236, %fd234;
	setp.lt.f64 	%p72, %fd235, %fd236;
	mov.f64 	%fd351, %fd234;
	mov.u64 	%rd317, %rd156;
	@%p72 bra 	$L__BB5_184;
	setp.lt.f64 	%p73, %fd236, %fd235;
	mov.f64 	%fd351, %fd343;
	mov.u64 	%rd317, %rd309;
	@%p73 bra 	$L__BB5_184;
	setp.lt.s64 	%p74, %rd309, %rd156;
	selp.f64 	%fd351, %fd343, %fd234, %p74;
	min.s64 	%rd317, %rd309, %rd156;
$L__BB5_184:
	setp.ne.s32 	%p75, %r85, 0;
	@%p75 bra 	$L__BB5_186;
	shr.u32 	%r186, %r35, 1;
	and.b32  	%r187, %r186, 496;
	mov.u32 	%r188, _ZN6thrust24THRUST_300001_SM_1000_NS8cuda_cub4core6detail5shmemE;
	add.s32 	%r189, %r188, %r187;
	st.shared.f64 	[%r189+8], %fd351;
	st.shared.u64 	[%r189+16], %rd317;
$L__BB5_186:
	bar.sync 	0;
	setp.ne.s32 	%p76, %r35, 0;
	@%p76 bra 	$L__BB5_208;
	ld.shared.f64 	%fd239, [_ZN6thrust24THRUST_300001_SM_1000_NS8cuda_cub4core6detail5shmemE+24];
	ld.shared.u64 	%rd159, [_ZN6thrust24THRUST_300001_SM_1000_NS8cuda_cub4core6detail5shmemE+32];
	abs.f64 	%fd240, %fd351;
	abs.f64 	%fd241, %fd239;
	setp.lt.f64 	%p77, %fd240, %fd241;
	mov.f64 	%fd345, %fd239;
	mov.u64 	%rd311, %rd159;
	@%p77 bra 	$L__BB5_190;
	setp.lt.f64 	%p78, %fd241, %fd240;
	mov.f64 	%fd345, %fd351;
	mov.u64 	%rd311, %rd317;
	@%p78 bra 	$L__BB5_190;
	setp.lt.s64 	%p79, %rd317, %rd159;
	selp.f64 	%fd345, %fd351, %fd239, %p79;
	min.s64 	%rd311, %rd317, %rd159;
$L__BB5_190:
	ld.shared.f64 	%fd244, [_ZN6thrust24THRUST_300001_SM_1000_NS8cuda_cub4core6detail5shmemE+40];
	ld.shared.u64 	%rd162, [_ZN6thrust24THRUST_300001_SM_1000_NS8cuda_cub4core6detail5shmemE+48];
	abs.f64 	%fd245, %fd345;
	abs.f64 	%fd246, %fd244;
	setp.lt.f64 	%p80, %fd245, %fd246;
	mov.f64 	%fd346, %fd244;
	mov.u64 	%rd312, %rd162;
	@%p80 bra 	$L__BB5_193;
	setp.lt.f64 	%p81, %fd246, %fd245;
	mov.f64 	%fd346, %fd345;
	mov.u64 	%rd312, %rd311;
	@%p81 bra 	$L__BB5_193;
	setp.lt.s64 	%p82, %rd311, %rd162;
	selp.f64 	%fd346, %fd345, %fd244, %p82;
	min.s64 	%rd312, %rd311, %rd162;
$L__BB5_193:
	ld.shared.f64 	%fd249, [_ZN6thrust24THRUST_300001_SM_1000_NS8cuda_cub4core6detail5shmemE+56];
	ld.shared.u64 	%rd165, [_ZN6thrust24THRUST_300001_SM_1000_NS8cuda_cub4core6detail5shmemE+64];
	abs.f64 	%fd250, %fd346;
	abs.f64 	%fd251, %fd249;
	setp.lt.f64 	%p83, %fd250, %fd251;
	mov.f64 	%fd347, %fd249;
	mov.u64 	%rd313, %rd165;
	@%p83 bra 	$L__BB5_196;
	setp.lt.f64 	%p84, %fd251, %fd250;
	mov.f64 	%fd347, %fd346;
	mov.u64 	%rd313, %rd312;
	@%p84 bra 	$L__BB5_196;
	setp.lt.s64 	%p85, %rd312, %rd165;
	selp.f64 	%fd347, %fd346, %fd249, %p85;
	min.s64 	%rd313, %rd312, %rd165;
$L__BB5_196:
	ld.shared.f64 	%fd254, [_ZN6thrust24THRUST_300001_SM_1000_NS8cuda_cub4core6detail5shmemE+72];
	ld.shared.u64 	%rd168, [_ZN6thrust24THRUST_300001_SM_1000_NS8cuda_cub4core6detail5shmemE+80];
	abs.f64 	%fd255, %fd347;
	abs.f64 	%fd256, %fd254;
	setp.lt.f64 	%p86, %fd255, %fd256;
	mov.f64 	%fd348, %fd254;
	mov.u64 	%rd314, %rd168;
	@%p86 bra 	$L__BB5_199;
	setp.lt.f64 	%p87, %fd256, %fd255;
	mov.f64 	%fd348, %fd347;
	mov.u64 	%rd314, %rd313;
	@%p87 bra 	$L__BB5_199;
	setp.lt.s64 	%p88, %rd313, %rd168;
	selp.f64 	%fd348, %fd347, %fd254, %p88;
	min.s64 	%rd314, %rd313, %rd168;
$L__BB5_199:
	ld.shared.f64 	%fd259, [_ZN6thrust24THRUST_300001_SM_1000_NS8cuda_cub4core6detail5shmemE+88];
	ld.shared.u64 	%rd171, [_ZN6thrust24THRUST_300001_SM_1000_NS8cuda_cub4core6detail5shmemE+96];
	abs.f64 	%fd260, %fd348;
	abs.f64 	%fd261, %fd259;
	setp.lt.f64 	%p89, %fd260, %fd261;
	mov.f64 	%fd349, %fd259;
	mov.u64 	%rd315, %rd171;
	@%p89 bra 	$L__BB5_202;
	setp.lt.f64 	%p90, %fd261, %fd260;
	mov.f64 	%fd349, %fd348;
	mov.u64 	%rd315, %rd314;
	@%p90 bra 	$L__BB5_202;
	setp.lt.s64 	%p91, %rd314, %rd171;
	selp.f64 	%fd349, %fd348, %fd259, %p91;
	min.s64 	%rd315, %rd314, %rd171;
$L__BB5_202:
	ld.shared.f64 	%fd264, [_ZN6thrust24THRUST_300001_SM_1000_NS8cuda_cub4core6detail5shmemE+104];
	ld.shared.u64 	%rd174, [_ZN6thrust24THRUST_300001_SM_1000_NS8cuda_cub4core6detail5shmemE+112];
	abs.f64 	%fd265, %fd349;
	abs.f64 	%fd266, %fd264;
	setp.lt.f64 	%p92, %fd265, %fd266;
	mov.f64 	%fd350, %fd264;
	mov.u64 	%rd316, %rd174;
	@%p92 bra 	$L__BB5_205;
	setp.lt.f64 	%p93, %fd266, %fd265;
	mov.f64 	%fd350, %fd349;
	mov.u64 	%rd316, %rd315;
	@%p93 bra 	$L__BB5_205;
	setp.lt.s64 	%p94, %rd315, %rd174;
	selp.f64 	%fd350, %fd349, %fd264, %p94;
	min.s64 	%rd316, %rd315, %rd174;
$L__BB5_205:
	ld.shared.f64 	%fd269, [_ZN6thrust24THRUST_300001_SM_1000_NS8cuda_cub4core6detail5shmemE+120];
	ld.shared.u64 	%rd177, [_ZN6thrust24THRUST_300001_SM_1000_NS8cuda_cub4core6detail5shmemE+128];
	abs.f64 	%fd270, %fd350;
	abs.f64 	%fd271, %fd269;
	setp.lt.f64 	%p95, %fd270, %fd271;
	mov.u64 	%rd317, %rd177;
	mov.f64 	%fd351, %fd269;
	@%p95 bra 	$L__BB5_208;
	setp.lt.f64 	%p96, %fd271, %fd270;
	mov.u64 	%rd317, %rd316;
	mov.f64 	%fd351, %fd350;
	@%p96 bra 	$L__BB5_208;
	setp.lt.s64 	%p97, %rd316, %rd177;
	selp.f64 	%fd351, %fd350, %fd269, %p97;
	min.s64 	%rd317, %rd316, %rd177;
$L__BB5_208:
	mov.u32 	%r415, %tid.x;
	setp.ne.s32 	%p214, %r415, 0;
	@%p214 bra 	$L__BB5_210;
	ld.param.u64 	%rd254, [_ZN6thrust24THRUST_300001_SM_1000_NS8cuda_cub4core6detail13_kernel_agentINS1_8__reduce11ReduceAgentINS0_12zip_iteratorIN4cuda3std3__45tupleIJNS0_10device_ptrIdEENS0_17counting_iteratorIlNS0_11use_defaultESF_SF_EEEEEEEPNSB_IJdlEEESJ_iNS1_9__extrema9arg_max_fIdl7CompareEEEEJSI_SK_iN3cub18CUB_300001_SM_100013GridEvenShareIiEENSR_9GridQueueIjEESO_EEEvDpT0__param_1];
	cvta.to.global.u64 	%rd251, %rd254;
	mul.wide.u32 	%rd252, %r1, 16;
	add.s64 	%rd253, %rd251, %rd252;
	st.global.f64 	[%rd253], %fd351;
	st.global.u64 	[%rd253+8], %rd317;
$L__BB5_210:
	ret;

}
	// .globl	_ZN6thrust24THRUST_300001_SM_1000_NS8cuda_cub4core6detail13_kernel_agentINS1_8__reduce10DrainAgentIiEEJN3cub18CUB_300001_SM_10009GridQueueIjEEiEEEvDpT0_
.visible .entry _ZN6thrust24THRUST_300001_SM_1000_NS8cuda_cub4core6detail13_kernel_agentINS1_8__reduce10DrainAgentIiEEJN3cub18CUB_300001_SM_10009GridQueueIjEEiEEEvDpT0_(
	.param .align 8 .b8 _ZN6thrust24THRUST_300001_SM_1000_NS8cuda_cub4core6detail13_kernel_agentINS1_8__reduce10DrainAgentIiEEJN3cub18CUB_300001_SM_10009GridQueueIjEEiEEEvDpT0__param_0[8],
	.param .u32 _ZN6thrust24THRUST_300001_SM_1000_NS8cuda_cub4core6detail13_kernel_agentINS1_8__reduce10DrainAgentIiEEJN3cub18CUB_300001_SM_10009GridQueueIjEEiEEEvDpT0__param_1
)
.maxntid 1
{
	.reg .b32 	%r<3>;
	.reg .b64 	%rd<3>;

	ld.param.u64 	%rd1, [_ZN6thrust24THRUST_300001_SM_1000_NS8cuda_cub4core6detail13_kernel_agentINS1_8__reduce10DrainAgentIiEEJN3cub18CUB_300001_SM_10009GridQueueIjEEiEEEvDpT0__param_0];
	ld.param.u32 	%r1, [_ZN6thrust24THRUST_300001_SM_1000_NS8cuda_cub4core6detail13_kernel_agentINS1_8__reduce10DrainAgentIiEEJN3cub18CUB_300001_SM_10009GridQueueIjEEiEEEvDpT0__param_1];
	cvta.to.global.u64 	%rd2, %rd1;
	st.global.u32 	[%rd2], %r1;
	mov.b32 	%r2, 0;
	st.global.u32 	[%rd2+4], %r2;
	ret;

}
	// .globl	_ZN6thrust24THRUST_300001_SM_1000_NS8cuda_cub4core6detail13_kernel_agentINS1_8__reduce11ReduceAgentIPN4cuda3std3__45tupleIJdlEEESC_SB_iNS1_9__extrema9arg_max_fIdl7CompareEEEEJSC_SC_iSG_EEEvDpT0_
.visible .entry _ZN6thrust24THRUST_300001_SM_1000_NS8cuda_cub4core6detail13_kernel_agentINS1_8__reduce11ReduceAgentIPN4cuda3std3__45tupleIJdlEEESC_SB_iNS1_9__extrema9arg_max_fIdl7CompareEEEEJSC_SC_iSG_EEEvDpT0_(
	.param .u64 .ptr .align 1 _ZN6thrust24THRUST_300001_SM_1000_NS8cuda_cub4core6detail13_kernel_agentINS1_8__reduce11ReduceAgentIPN4cuda3std3__45tupleIJdlEEESC_SB_iNS1_9__extrema9arg_max_fIdl7CompareEEEEJSC_SC_iSG_EEEvDpT0__param_0,
	.param .u64 .ptr .align 1 _ZN6thrust24THRUST_300001_SM_1000_NS8cuda_cub4core6detail13_kernel_agentINS1_8__reduce11ReduceAgentIPN4cuda3std3__45tupleIJdlEEESC_SB_iNS1_9__extrema9arg_max_fIdl7CompareEEEEJSC_SC_iSG_EEEvDpT0__param_1,
	.param .u32 _ZN6thrust24THRUST_300001_SM_1000_NS8cuda_cub4core6detail13_kernel_agentINS1_8__reduce11ReduceAgentIPN4cuda3std3__45tupleIJdlEEESC_SB_iNS1_9__extrema9arg_max_fIdl7CompareEEEEJSC_SC_iSG_EEEvDpT0__param_2,
	.param .align 1 .b8 _ZN6thrust24THRUST_300001_SM_1000_NS8cuda_cub4core6detail13_kernel_agentINS1_8__reduce11ReduceAgentIPN4cuda3std3__45tupleIJdlEEESC_SB_iNS1_9__extrema9arg_max_fIdl7CompareEEEEJSC_SC_iSG_EEEvDpT0__param_3[1]
)
.maxntid 256
{
	.reg .pred 	%p<222>;
	.reg .b32 	%r<390>;
	.reg .b64 	%rd<395>;
	.reg .b64 	%fd<358>;

	ld.param.u32 	%r37, [_ZN6thrust24THRUST_300001_SM_1000_NS8cuda_cub4core6detail13_kernel_agentINS1_8__reduce11ReduceAgentIPN4cuda3std3__45tupleIJdlEEESC_SB_iNS1_9__extrema9arg_max_fIdl7CompareEEEEJSC_SC_iSG_EEEvDpT0__param_2];
	setp.eq.s32 	%p1, %r37, 0;
	@%p1 bra 	$L__BB7_211;
	setp.gt.s32 	%p2, %r37, 1279;
	@%p2 bra 	$L__BB7_121;
	mov.u32 	%r1, %tid.x;
	setp.ge.s32 	%p105, %r1, %r37;
	mov.f64 	%fd301, 0d0000000000000000;
	mov.b64 	%rd337, 0;
	mov.u32 	%r380, %r1;
	@%p105 bra 	$L__BB7_4;
	ld.param.u64 	%rd323, [_ZN6thrust24THRUST_300001_SM_1000_NS8cuda_cub4core6detail13_kernel_agentINS1_8__reduce11ReduceAgentIPN4cuda3std3__45tupleIJdlEEESC_SB_iNS1_9__extrema9arg_max_fIdl7CompareEEEEJSC_SC_iSG_EEEvDpT0__param_0];
	mul.wide.u32 	%rd273, %r1, 16;
	add.s64 	%rd270, %rd323, %rd273;
	// begin inline asm
	ld.global.nc.u64 %rd269, [%rd270];
	// end inline asm
	add.s64 	%rd272, %rd270, 8;
	// begin inline asm
	ld.global.nc.u64 %rd337, [%rd272];
	// end inline asm
	mov.b64 	%fd301, %rd269;
	add.s32 	%r380, %r1, 256;
$L__BB7_4:
	setp.ge.s32 	%p106, %r380, %r37;
	@%p106 bra 	$L__BB7_25;
	not.b32 	%r153, %r380;
	add.s32 	%r4, %r37, %r153;
	and.b32  	%r154, %r4, 768;
	setp.eq.s32 	%p107, %r154, 768;
	@%p107 bra 	$L__BB7_11;
	ld.param.u64 	%rd324, [_ZN6thrust24THRUST_300001_SM_1000_NS8cuda_cub4core6detail13_kernel_agentINS1_8__reduce11ReduceAgentIPN4cuda3std3__45tupleIJdlEEESC_SB_iNS1_9__extrema9arg_max_fIdl7CompareEEEEJSC_SC_iSG_EEEvDpT0__param_0];
	mul.wide.u32 	%rd275, %r380, 16;
	add.s64 	%rd328, %rd324, %rd275;
	shr.u32 	%r155, %r4, 8;
	add.s32 	%r156, %r155, 1;
	and.b32  	%r157, %r156, 3;
	neg.s32 	%r378, %r157;
$L__BB7_7:
	.pragma "nounroll";
	mov.u64 	%rd5, %rd337;
	mov.f64 	%fd3, %fd301;
	// begin inline asm
	ld.global.nc.u64 %rd276, [%rd328];
	// end inline asm
	add.s64 	%rd279, %rd328, 8;
	// begin inline asm
	ld.global.nc.u64 %rd278, [%rd279];
	// end inline asm
	mov.b64 	%fd4, %rd276;
	abs.f64 	%fd5, %fd3;
	abs.f64 	%fd6, %fd4;
	setp.lt.f64 	%p108, %fd5, %fd6;
	mov.u64 	%rd337, %rd278;
	mov.f64 	%fd301, %fd4;
	@%p108 bra 	$L__BB7_10;
	setp.lt.f64 	%p109, %fd6, %fd5;
	mov.u64 	%rd337, %rd5;
	mov.f64 	%fd301, %fd3;
	@%p109 bra 	$L__BB7_10;
	setp.lt.s64 	%p110, %rd5, %rd278;
	min.s64 	%rd337, %rd5, %rd278;
	selp.f64 	%fd301, %fd3, %fd4, %p110;
$L__BB7_10:
	add.s32 	%r380, %r380, 256;
	add.s64 	%rd328, %rd328, 4096;
	add.s32 	%r378, %r378, 1;
	setp.ne.s32 	%p111, %r378, 0;
	@%p111 bra 	$L__BB7_7;
$L__BB7_11:
	setp.lt.u32 	%p112, %r4, 768;
	@%p112 bra 	$L__BB7_25;
$L__BB7_12:
	ld.param.u64 	%rd325, [_ZN6thrust24THRUST_300001_SM_1000_NS8cuda_cub4core6detail13_kernel_agentINS1_8__reduce11ReduceAgentIPN4cuda3std3__45tupleIJdlEEESC_SB_iNS1_9__extrema9arg_max_fIdl7CompareEEEEJSC_SC_iSG_EEEvDpT0__param_0];
	mul.wide.s32 	%rd284, %r380, 16;
	add.s64 	%rd281, %rd325, %rd284;
	// begin inline asm
	ld.global.nc.u64 %rd280, [%rd281];
	// end inline asm
	add.s64 	%rd283, %rd281, 8;
	// begin inline asm
	ld.global.nc.u64 %rd282, [%rd283];
	// end inline asm
	mov.b64 	%fd12, %rd280;
	abs.f64 	%fd13, %fd301;
	abs.f64 	%fd14, %fd12;
	setp.lt.f64 	%p113, %fd13, %fd14;
	mov.u64 	%rd334, %rd282;
	mov.f64 	%fd298, %fd12;
	@%p113 bra 	$L__BB7_15;
	setp.lt.f64 	%p114, %fd14, %fd13;
	mov.u64 	%rd334, %rd337;
	mov.f64 	%fd298, %fd301;
	@%p114 bra 	$L__BB7_15;
	setp.lt.s64 	%p115, %rd337, %rd282;
	min.s64 	%rd334, %rd337, %rd282;
	selp.f64 	%fd298, %fd301, %fd12, %p115;
$L__BB7_15:
	add.s64 	%rd286, %rd281, 4096;
	// begin inline asm
	ld.global.nc.u64 %rd285, [%rd286];
	// end inline asm
	add.s64 	%rd288, %rd281, 4104;
	// begin inline asm
	ld.global.nc.u64 %rd287, [%rd288];
	// end inline asm
	mov.b64 	%fd17, %rd285;
	abs.f64 	%fd18, %fd298;
	abs.f64 	%fd19, %fd17;
	setp.lt.f64 	%p116, %fd18, %fd19;
	mov.u64 	%rd335, %rd287;
	mov.f64 	%fd299, %fd17;
	@%p116 bra 	$L__BB7_18;
	setp.lt.f64 	%p117, %fd19, %fd18;
	mov.u64 	%rd335, %rd334;
	mov.f64 	%fd299, %fd298;
	@%p117 bra 	$L__BB7_18;
	setp.lt.s64 	%p118, %rd334, %rd287;
	min.s64 	%rd335, %rd334, %rd287;
	selp.f64 	%fd299, %fd298, %fd17, %p118;
$L__BB7_18:
	add.s64 	%rd290, %rd281, 8192;
	// begin inline asm
	ld.global.nc.u64 %rd289, [%rd290];
	// end inline asm
	add.s64 	%rd292, %rd281, 8200;
	// begin inline asm
	ld.global.nc.u64 %rd291, [%rd292];
	// end inline asm
	mov.b64 	%fd22, %rd289;
	abs.f64 	%fd23, %fd299;
	abs.f64 	%fd24, %fd22;
	setp.lt.f64 	%p119, %fd23, %fd24;
	mov.u64 	%rd336, %rd291;
	mov.f64 	%fd300, %fd22;
	@%p119 bra 	$L__BB7_21;
	setp.lt.f64 	%p120, %fd24, %fd23;
	mov.u64 	%rd336, %rd335;
	mov.f64 	%fd300, %fd299;
	@%p120 bra 	$L__BB7_21;
	setp.lt.s64 	%p121, %rd335, %rd291;
	min.s64 	%rd336, %rd335, %rd291;
	selp.f64 	%fd300, %fd299, %fd22, %p121;
$L__BB7_21:
	add.s64 	%rd294, %rd281, 12288;
	// begin inline asm
	ld.global.nc.u64 %rd293, [%rd294];
	// end inline asm
	add.s64 	%rd296, %rd281, 12296;
	// begin inline asm
	ld.global.nc.u64 %rd295, [%rd296];
	// end inline asm
	mov.b64 	%fd27, %rd293;
	abs.f64 	%fd28, %fd300;
	abs.f64 	%fd29, %fd27;
	setp.lt.f64 	%p122, %fd28, %fd29;
	mov.u64 	%rd337, %rd295;
	mov.f64 	%fd301, %fd27;
	@%p122 bra 	$L__BB7_24;
	setp.lt.f64 	%p123, %fd29, %fd28;
	mov.u64 	%rd337, %rd336;
	mov.f64 	%fd301, %fd300;
	@%p123 bra 	$L__BB7_24;
	setp.lt.s64 	%p124, %rd336, %rd295;
	min.s64 	%rd337, %rd336, %rd295;
	selp.f64 	%fd301, %fd300, %fd27, %p124;
$L__BB7_24:
	add.s32 	%r380, %r380, 1024;
	setp.lt.s32 	%p125, %r380, %r37;
	@%p125 bra 	$L__BB7_12;
$L__BB7_25:
	setp.lt.s32 	%p126, %r37, 256;
	@%p126 bra 	$L__BB7_70;
	// begin inline asm
	mov.u32 %r271, %laneid;
	// end inline asm
	mov.b64 	%rd307, %fd301;
	mov.b64 	{%r273, %r278}, %rd307;
	mov.b32 	%r289, 1;
	mov.b32 	%r290, 31;
	mov.b32 	%r291, -1;
	// begin inline asm
	shfl.sync.down.b32 %r272, %r273, %r289, %r290, %r291;
	// end inline asm
	// begin inline asm
	shfl.sync.down.b32 %r277, %r278, %r289, %r290, %r291;
	// end inline asm
	mov.b64 	%rd308, {%r272, %r277};
	mov.b64 	%fd33, %rd308;
	mov.b64 	{%r283, %r288}, %rd337;
	// begin inline asm
	shfl.sync.down.b32 %r282, %r283, %r289, %r290, %r291;
	// end inline asm
	// begin inline asm
	shfl.sync.down.b32 %r287, %r288, %r289, %r290, %r291;
	// end inline asm
	mov.b64 	%rd27, {%r282, %r287};
	setp.gt.s32 	%p178, %r271, 30;
	mov.u64 	%rd339, %rd337;
	mov.f64 	%fd303, %fd301;
	@%p178 bra 	$L__BB7_30;
	abs.f64 	%fd34, %fd301;
	abs.f64 	%fd35, %fd33;
	setp.lt.f64 	%p179, %fd34, %fd35;
	mov.u64 	%rd339, %rd27;
	mov.f64 	%fd303, %fd33;
	@%p179 bra 	$L__BB7_30;
	setp.lt.f64 	%p180, %fd35, %fd34;
	mov.u64 	%rd339, %rd337;
	mov.f64 	%fd303, %fd301;
	@%p180 bra 	$L__BB7_30;
	setp.lt.s64 	%p181, %rd337, %rd27;
	min.s64 	%rd339, %rd337, %rd27;
	selp.f64 	%fd303, %fd301, %fd33, %p181;
$L__BB7_30:
	mov.b64 	%rd309, %fd303;
	mov.b64 	{%r293, %r298}, %rd309;
	mov.b32 	%r309, 2;
	mov.b32 	%r310, 31;
	mov.b32 	%r311, -1;
	// begin inline asm
	shfl.sync.down.b32 %r292, %r293, %r309, %r310, %r311;
	// end inline asm
	// begin inline asm
	shfl.sync.down.b32 %r297, %r298, %r309, %r310, %r311;
	// end inline asm
	mov.b64 	%rd310, {%r292, %r297};
	mov.b64 	%fd38, %rd310;
	mov.b64 	{%r303, %r308}, %rd339;
	// begin inline asm
	shfl.sync.down.b32 %r302, %r303, %r309, %r310, %r311;
	// end inline asm
	// begin inline asm
	shfl.sync.down.b32 %r307, %r308, %r309, %r310, %r311;
	// end inline asm
	mov.b64 	%rd30, {%r302, %r307};
	setp.gt.s32 	%p182, %r271, 29;
	mov.u64 	%rd340, %rd339;
	mov.f64 	%fd304, %fd303;
	@%p182 bra 	$L__BB7_34;
	abs.f64 	%fd39, %fd303;
	abs.f64 	%fd40, %fd38;
	setp.lt.f64 	%p183, %fd39, %fd40;
	mov.u64 	%rd340, %rd30;
	mov.f64 	%fd304, %fd38;
	@%p183 bra 	$L__BB7_34;
	setp.lt.f64 	%p184, %fd40, %fd39;
	mov.u64 	%rd340, %rd339;
	mov.f64 	%fd304, %fd303;
	@%p184 bra 	$L__BB7_34;
	setp.lt.s64 	%p185, %rd339, %rd30;
	min.s64 	%rd340, %rd339, %rd30;
	selp.f64 	%fd304, %fd303, %fd38, %p185;
$L__BB7_34:
	mov.b64 	%rd311, %fd304;
	mov.b64 	{%r313, %r318}, %rd311;
	mov.b32 	%r329, 4;
	mov.b32 	%r330, 31;
	mov.b32 	%r331, -1;
	// begin inline asm
	shfl.sync.down.b32 %r312, %r313, %r329, %r330, %r331;
	// end inline asm
	// begin inline asm
	shfl.sync.down.b32 %r317, %r318, %r329, %r330, %r331;
	// end inline asm
	mov.b64 	%rd312, {%r312, %r317};
	mov.b64 	%fd43, %rd312;
	mov.b64 	{%r323, %r328}, %rd340;
	// begin inline asm
	shfl.sync.down.b32 %r322, %r323, %r329, %r330, %r331;
	// end inline asm
	// begin inline asm
	shfl.sync.down.b32 %r327, %r328, %r329, %r330, %r331;
	// end inline asm
	mov.b64 	%rd33, {%r322, %r327};
	setp.gt.s32 	%p186, %r271, 27;
	mov.u64 	%rd341, %rd340;
	mov.f64 	%fd305, %fd304;
	@%p186 bra 	$L__BB7_38;
	abs.f64 	%fd44, %fd304;
	abs.f64 	%fd45, %fd43;
	setp.lt.f64 	%p187, %fd44, %fd45;
	mov.u64 	%rd341, %rd33;
	mov.f64 	%fd305, %fd43;
	@%p187 bra 	$L__BB7_38;
	setp.lt.f64 	%p188, %fd45, %fd44;
	mov.u64 	%rd341, %rd340;
	mov.f64 	%fd305, %fd304;
	@%p188 bra 	$L__BB7_38;
	setp.lt.s64 	%p189, %rd340, %rd33;
	min.s64 	%rd341, %rd340, %rd33;
	selp.f64 	%fd305, %fd304, %fd43, %p189;
$L__BB7_38:
	mov.b64 	%rd313, %fd305;
	mov.b64 	{%r333, %r338}, %rd313;
	mov.b32 	%r349, 8;
	mov.b32 	%r350, 31;
	mov.b32 	%r351, -1;
	// begin inline asm
	shfl.sync.down.b32 %r332, %r333, %r349, %r350, %r351;
	// end inline asm
	// begin inline asm
	shfl.sync.down.b32 %r337, %r338, %r349, %r350, %r351;
	// end inline asm
	mov.b64 	%rd314, {%r332, %r337};
	mov.b64 	%fd48, %rd314;
	mov.b64 	{%r343, %r348}, %rd341;
	// begin inline asm
	shfl.sync.down.b32 %r342, %r343, %r349, %r350, %r351;
	// end inline asm
	// begin inline asm
	shfl.sync.down.b32 %r347, %r348, %r349, %r350, %r351;
	// end inline asm
	mov.b64 	%rd36, {%r342, %r347};
	setp.gt.s32 	%p190, %r271, 23;
	mov.u64 	%rd342, %rd341;
	mov.f64 	%fd306, %fd305;
	@%p190 bra 	$L__BB7_42;
	abs.f64 	%fd49, %fd305;
	abs.f64 	%fd50, %fd48;
	setp.lt.f64 	%p191, %fd49, %fd50;
	mov.u64 	%rd342, %rd36;
	mov.f64 	%fd306, %fd48;
	@%p191 bra 	$L__BB7_42;
	setp.lt.f64 	%p192, %fd50, %fd49;
	mov.u64 	%rd342, %rd341;
	mov.f64 	%fd306, %fd305;
	@%p192 bra 	$L__BB7_42;
	setp.lt.s64 	%p193, %rd341, %rd36;
	min.s64 	%rd342, %rd341, %rd36;
	selp.f64 	%fd306, %fd305, %fd48, %p193;
$L__BB7_42:
	mov.b64 	%rd315, %fd306;
	mov.b64 	{%r353, %r358}, %rd315;
	mov.b32 	%r369, 16;
	mov.b32 	%r370, 31;
	mov.b32 	%r371, -1;
	// begin inline asm
	shfl.sync.down.b32 %r352, %r353, %r369, %r370, %r371;
	// end inline asm
	// begin inline asm
	shfl.sync.down.b32 %r357, %r358, %r369, %r370, %r371;
	// end inline asm
	mov.b64 	%rd316, {%r352, %r357};
	mov.b64 	%fd53, %rd316;
	mov.b64 	{%r363, %r368}, %rd342;
	// begin inline asm
	shfl.sync.down.b32 %r362, %r363, %r369, %r370, %r371;
	// end inline asm
	// begin inline asm
	shfl.sync.down.b32 %r367, %r368, %r369, %r370, %r371;
	// end inline asm
	mov.b64 	%rd39, {%r362, %r367};
	setp.gt.s32 	%p194, %r271, 15;
	mov.u64 	%rd394, %rd342;
	mov.f64 	%fd357, %fd306;
	@%p194 bra 	$L__BB7_46;
	abs.f64 	%fd54, %fd306;
	abs.f64 	%fd55, %fd53;
	setp.lt.f64 	%p195, %fd54, %fd55;
	mov.u64 	%rd394, %rd39;
	mov.f64 	%fd357, %fd53;
	@%p195 bra 	$L__BB7_46;
	setp.lt.f64 	%p196, %fd55, %fd54;
	mov.u64 	%rd394, %rd342;
	mov.f64 	%fd357, %fd306;
	@%p196 bra 	$L__BB7_46;
	setp.lt.s64 	%p197, %rd342, %rd39;
	min.s64 	%rd394, %rd342, %rd39;
	selp.f64 	%fd357, %fd306, %fd53, %p197;
$L__BB7_46:
	setp.ne.s32 	%p198, %r271, 0;
	@%p198 bra 	$L__BB7_48;
	shr.u32 	%r372, %r1, 1;
	and.b32  	%r373, %r372, 496;
	mov.u32 	%r374, _ZN6thrust24THRUST_300001_SM_1000_NS8cuda_cub4core6detail5shmemE;
	add.s32 	%r375, %r374, %r373;
	st.shared.f64 	[%r375+8], %fd357;
	st.shared.u64 	[%r375+16], %rd394;
$L__BB7_48:
	bar.sync 	0;
	setp.ne.s32 	%p199, %r1, 0;
	@%p199 bra 	$L__BB7_209;
	ld.shared.f64 	%fd58, [_ZN6thrust24THRUST_300001_SM_1000_NS8cuda_cub4core6detail5shmemE+24];
	ld.shared.u64 	%rd42, [_ZN6thrust24THRUST_300001_SM_1000_NS8cuda_cub4core6detail5shmemE+32];
	abs.f64 	%fd59, %fd357;
	abs.f64 	%fd60, %fd58;
	setp.lt.f64 	%p200, %fd59, %fd60;
	mov.u64 	%rd344, %rd42;
	mov.f64 	%fd308, %fd58;
	@%p200 bra 	$L__BB7_52;
	setp.lt.f64 	%p201, %fd60, %fd59;
	mov.u64 	%rd344, %rd394;
	mov.f64 	%fd308, %fd357;
	@%p201 bra 	$L__BB7_52;
	setp.lt.s64 	%p202, %rd394, %rd42;
	min.s64 	%rd344, %rd394, %rd42;
	selp.f64 	%fd308, %fd357, %fd58, %p202;
$L__BB7_52:
	ld.shared.f64 	%fd63, [_ZN6thrust24THRUST_300001_SM_1000_NS8cuda_cub4core6detail5shmemE+40];
	ld.shared.u64 	%rd45, [_ZN6thrust24THRUST_300001_SM_1000_NS8cuda_cub4core6detail5shmemE+48];
	abs.f64 	%fd64, %fd308;
	abs.f64 	%fd65, %fd63;
	setp.lt.f64 	%p203, %fd64, %fd65;
	mov.u64 	%rd345, %rd45;
	mov.f64 	%fd309, %fd63;
	@%p203 bra 	$L__BB7_55;
	setp.lt.f64 	%p204, %fd65, %fd64;
	mov.u64 	%rd345, %rd344;
	mov.f64 	%fd309, %fd308;
	@%p204 bra 	$L__BB7_55;
	setp.lt.s64 	%p205, %rd344, %rd45;
	min.s64 	%rd345, %rd344, %rd45;
	selp.f64 	%fd309, %fd308, %fd63, %p205;
$L__BB7_55:
	ld.shared.f64 	%fd68, [_ZN6thrust24THRUST_300001_SM_1000_NS8cuda_cub4core6detail5shmemE+56];
	ld.shared.u64 	%rd48, [_ZN6thrust24THRUST_300001_SM_1000_NS8cuda_cub4core6detail5shmemE+64];
	abs.f64 	%fd69, %fd309;
	abs.f64 	%fd70, %fd68;
	setp.lt.f64 	%p206, %fd69, %fd70;
	mov.u64 	%rd346, %rd48;
	mov.f64 	%fd310, %fd68;
	@%p206 bra 	$L__BB7_58;
	setp.lt.f64 	%p207, %fd70, %fd69;
	mov.u64 	%rd346, %rd345;
	mov.f64 	%fd310, %fd309;
	@%p207 bra 	$L__BB7_58;
	setp.lt.s64 	%p208, %rd345, %rd48;
	min.s64 	%rd346, %rd345, %rd48;
	selp.f64 	%fd310, %fd309, %fd68, %p208;
$L__BB7_58:
	ld.shared.f64 	%fd73, [_ZN6thrust24THRUST_300001_SM_1000_NS8cuda_cub4core6detail5shmemE+72];
	ld.shared.u64 	%rd51, [_ZN6thrust24THRUST_300001_SM_1000_NS8cuda_cub4core6detail5shmemE+80];
	abs.f64 	%fd74, %fd310;
	abs.f64 	%fd75, %fd73;
	setp.lt.f64 	%p209, %fd74, %fd75;
	mov.u64 	%rd347, %rd51;
	mov.f64 	%fd311, %fd73;
	@%p209 bra 	$L__BB7_61;
	setp.lt.f64 	%p210, %fd75, %fd74;
	mov.u64 	%rd347, %rd346;
	mov.f64 	%fd311, %fd310;
	@%p210 bra 	$L__BB7_61;
	setp.lt.s64 	%p211, %rd346, %rd51;
	min.s64 	%rd347, %rd346, %rd51;
	selp.f64 	%fd311, %fd310, %fd73, %p211;
$L__BB7_61:
	ld.shared.f64 	%fd78, [_ZN6thrust24THRUST_300001_SM_1000_NS8cuda_cub4core6detail5shmemE+88];
	ld.shared.u64 	%rd54, [_ZN6thrust24THRUST_300001_SM_1000_NS8cuda_cub4core6detail5shmemE+96];
	abs.f64 	%fd79, %fd311;
	abs.f64 	%fd80, %fd78;
	setp.lt.f64 	%p212, %fd79, %fd80;
	mov.u64 	%rd348, %rd54;
	mov.f64 	%fd312, %fd78;
	@%p212 bra 	$L__BB7_64;
	setp.lt.f64 	%p213, %fd80, %fd79;
	mov.u64 	%rd348, %rd347;
	mov.f64 	%fd312, %fd311;
	@%p213 bra 	$L__BB7_64;
	setp.lt.s64 	%p214, %rd347, %rd54;
	min.s64 	%rd348, %rd347, %rd54;
	selp.f64 	%fd312, %fd311, %fd78, %p214;
$L__BB7_64:
	ld.shared.f64 	%fd83, [_ZN6thrust24THRUST_300001_SM_1000_NS8cuda_cub4core6detail5shmemE+104];
	ld.shared.u64 	%rd57, [_ZN6thrust24THRUST_300001_SM_1000_NS8cuda_cub4core6detail5shmemE+112];
	abs.f64 	%fd84, %fd312;
	abs.f64 	%fd85, %fd83;
	setp.lt.f64 	%p215, %fd84, %fd85;
	mov.u64 	%rd349, %rd57;
	mov.f64 	%fd313, %fd83;
	@%p215 bra 	$L__BB7_67;
	setp.lt.f64 	%p216, %fd85, %fd84;
	mov.u64 	%rd349, %rd348;
	mov.f64 	%fd313, %fd312;
	@%p216 bra 	$L__BB7_67;
	setp.lt.s64 	%p217, %rd348, %rd57;
	min.s64 	%rd349, %rd348, %rd57;
	selp.f64 	%fd313, %fd312, %fd83, %p217;
$L__BB7_67:
	ld.shared.f64 	%fd88, [_ZN6thrust24THRUST_300001_SM_1000_NS8cuda_cub4core6detail5shmemE+120];
	ld.shared.u64 	%rd60, [_ZN6thrust24THRUST_300001_SM_1000_NS8cuda_cub4core6detail5shmemE+128];
	abs.f64 	%fd89, %fd313;
	abs.f64 	%fd90, %fd88;
	setp.lt.f64 	%p218, %fd89, %fd90;
	mov.u64 	%rd394, %rd60;
	mov.f64 	%fd357, %fd88;
	@%p218 bra 	$L__BB7_209;
	setp.lt.f64 	%p219, %fd90, %fd89;
	mov.u64 	%rd394, %rd349;
	mov.f64 	%fd357, %fd313;
	@%p219 bra 	$L__BB7_209;
	setp.lt.s64 	%p220, %rd349, %rd60;
	min.s64 	%rd394, %rd349, %rd60;
	selp.f64 	%fd357, %fd313, %fd88, %p220;
	bra.uni 	$L__BB7_209;
$L__BB7_70:
	// begin inline asm
	mov.u32 %r158, %laneid;
	// end inline asm
	and.b32  	%r179, %r1, 992;
	add.s32 	%r180, %r179, 32;
	setp.gt.s32 	%p127, %r180, %r37;
	not.b32 	%r181, %r179;
	add.s32 	%r182, %r37, %r181;
	selp.b32 	%r177, %r182, 31, %p127;
	mov.b64 	%rd297, %fd301;
	mov.b64 	{%r160, %r165}, %rd297;
	mov.b32 	%r176, 1;
	mov.b32 	%r178, -1;
	// begin inline asm
	shfl.sync.down.b32 %r159, %r160, %r176, %r177, %r178;
	// end inline asm
	// begin inline asm
	shfl.sync.down.b32 %r164, %r165, %r176, %r177, %r178;
	// end inline asm
	mov.b64 	%rd298, {%r159, %r164};
	mov.b64 	%fd92, %rd298;
	mov.b64 	{%r170, %r175}, %rd337;
	// begin inline asm
	shfl.sync.down.b32 %r169, %r170, %r176, %r177, %r178;
	// end inline asm
	// begin inline asm
	shfl.sync.down.b32 %r174, %r175, %r176, %r177, %r178;
	// end inline asm
	mov.b64 	%rd62, {%r169, %r174};
	setp.ge.s32 	%p128, %r158, %r177;
	mov.u64 	%rd350, %rd337;
	mov.f64 	%fd314, %fd301;
	@%p128 bra 	$L__BB7_74;
	abs.f64 	%fd93, %fd301;
	abs.f64 	%fd94, %fd92;
	setp.lt.f64 	%p129, %fd93, %fd94;
	mov.u64 	%rd350, %rd62;
	mov.f64 	%fd314, %fd92;
	@%p129 bra 	$L__BB7_74;
	setp.lt.f64 	%p130, %fd94, %fd93;
	mov.u64 	%rd350, %rd337;
	mov.f64 	%fd314, %fd301;
	@%p130 bra 	$L__BB7_74;
	setp.lt.s64 	%p131, %rd337, %rd62;
	min.s64 	%rd350, %rd337, %rd62;
	selp.f64 	%fd314, %fd301, %fd92, %p131;
$L__BB7_74:
	mov.b64 	%rd299, %fd314;
	mov.b64 	{%r184, %r189}, %rd299;
	mov.b32 	%r200, 2;
	mov.b32 	%r202, -1;
	// begin inline asm
	shfl.sync.down.b32 %r183, %r184, %r200, %r177, %r202;
	// end inline asm
	// begin inline asm
	shfl.sync.down.b32 %r188, %r189, %r200, %r177, %r202;
	// end inline asm
	mov.b64 	%rd300, {%r183, %r188};
	mov.b64 	%fd97, %rd300;
	mov.b64 	{%r194, %r199}, %rd350;
	// begin inline asm
	shfl.sync.down.b32 %r193, %r194, %r200, %r177, %r202;
	// end inline asm
	// begin inline asm
	shfl.sync.down.b32 %r198, %r199, %r200, %r177, %r202;
	// end inline asm
	mov.b64 	%rd65, {%r193, %r198};
	add.s32 	%r203, %r158, 2;
	setp.gt.s32 	%p132, %r203, %r177;
	mov.u64 	%rd351, %rd350;
	mov.f64 	%fd315, %fd314;
	@%p132 bra 	$L__BB7_78;
	abs.f64 	%fd98, %fd314;
	abs.f64 	%fd99, %fd97;
	setp.lt.f64 	%p133, %fd98, %fd99;
	mov.u64 	%rd351, %rd65;
	mov.f64 	%fd315, %fd97;
	@%p133 bra 	$L__BB7_78;
	setp.lt.f64 	%p134, %fd99, %fd98;
	mov.u64 	%rd351, %rd350;
	mov.f64 	%fd315, %fd314;
	@%p134 bra 	$L__BB7_78;
	setp.lt.s64 	%p135, %rd350, %rd65;
	min.s64 	%rd351, %rd350, %rd65;
	selp.f64 	%fd315, %fd314, %fd97, %p135;
$L__BB7_78:
	mov.b64 	%rd301, %fd315;
	mov.b64 	{%r205, %r210}, %rd301;
	mov.b32 	%r221, 4;
	mov.b32 	%r223, -1;
	// begin inline asm
	shfl.sync.down.b32 %r204, %r205, %r221, %r177, %r223;
	// end inline asm
	// begin inline asm
	shfl.sync.down.b32 %r209, %r210, %r221, %r177, %r223;
	// end inline asm
	mov.b64 	%rd302, {%r204, %r209};
	mov.b64 	%fd102, %rd302;
	mov.b64 	{%r215, %r220}, %rd351;
	// begin inline asm
	shfl.sync.down.b32 %r214, %r215, %r221, %r177, %r223;
	// end inline asm
	// begin inline asm
	shfl.sync.down.b32 %r219, %r220, %r221, %r177, %r223;
	// end inline asm
	mov.b64 	%rd68, {%r214, %r219};
	add.s32 	%r224, %r158, 4;
	setp.gt.s32 	%p136, %r224, %r177;
	mov.u64 	%rd352, %rd351;
	mov.f64 	%fd316, %fd315;
	@%p136 bra 	$L__BB7_82;
	abs.f64 	%fd103, %fd315;
	abs.f64 	%fd104, %fd102;
	setp.lt.f64 	%p137, %fd103, %fd104;
	mov.u64 	%rd352, %rd68;
	mov.f64 	%fd316, %fd102;
	@%p137 bra 	$L__BB7_82;
	setp.lt.f64 	%p138, %fd104, %fd103;
	mov.u64 	%rd352, %rd351;
	mov.f64 	%fd316, %fd315;
	@%p138 bra 	$L__BB7_82;
	setp.lt.s64 	%p139, %rd351, %rd68;
	min.s64 	%rd352, %rd351, %rd68;
	selp.f64 	%fd316, %fd315, %fd102, %p139;
$L__BB7_82:
	mov.b64 	%rd303, %fd316;
	mov.b64 	{%r226, %r231}, %rd303;
	mov.b32 	%r242, 8;
	mov.b32 	%r244, -1;
	// begin inline asm
	shfl.sync.down.b32 %r225, %r226, %r242, %r177, %r244;
	// end inline asm
	// begin inline asm
	shfl.sync.down.b32 %r230, %r231, %r242, %r177, %r244;
	// end inline asm
	mov.b64 	%rd304, {%r225, %r230};
	mov.b64 	%fd107, %rd304;
	mov.b64 	{%r236, %r241}, %rd352;
	// begin inline asm
	shfl.sync.down.b32 %r235, %r236, %r242, %r177, %r244;
	// end inline asm
	// begin inline asm
	shfl.sync.down.b32 %r240, %r241, %r242, %r177, %r244;
	// end inline asm
	mov.b64 	%rd71, {%r235, %r240};
	add.s32 	%r245, %r158, 8;
	setp.gt.s32 	%p140, %r245, %r177;
	mov.u64 	%rd353, %rd352;
	mov.f64 	%fd317, %fd316;
	@%p140 bra 	$L__BB7_86;
	abs.f64 	%fd108, %fd316;
	abs.f64 	%fd109, %fd107;
	setp.lt.f64 	%p141, %fd108, %fd109;
	mov.u64 	%rd353, %rd71;
	mov.f64 	%fd317, %fd107;
	@%p141 bra 	$L__BB7_86;
	setp.lt.f64 	%p142, %fd109, %fd108;
	mov.u64 	%rd353, %rd352;
	mov.f64 	%fd317, %fd316;
	@%p142 bra 	$L__BB7_86;
	setp.lt.s64 	%p143, %rd352, %rd71;
	min.s64 	%rd353, %rd352, %rd71;
	selp.f64 	%fd317, %fd316, %fd107, %p143;
$L__BB7_86:
	mov.b64 	%rd305, %fd317;
	mov.b64 	{%r247, %r252}, %rd305;
	mov.b32 	%r263, 16;
	mov.b32 	%r265, -1;
	// begin inline asm
	shfl.sync.down.b32 %r246, %r247, %r263, %r177, %r265;
	// end inline asm
	// begin inline asm
	shfl.sync.down.b32 %r251, %r252, %r263, %r177, %r265;
	// end inline asm
	mov.b64 	%rd306, {%r246, %r251};
	mov.b64 	%fd112, %rd306;
	mov.b64 	{%r257, %r262}, %rd353;
	// begin inline asm
	shfl.sync.down.b32 %r256, %r257, %r263, %r177, %r265;
	// end inline asm
	// begin inline asm
	shfl.sync.down.b32 %r261, %r262, %r263, %r177, %r265;
	// end inline asm
	mov.b64 	%rd74, {%r256, %r261};
	add.s32 	%r266, %r158, 16;
	setp.gt.s32 	%p144, %r266, %r177;
	mov.u64 	%rd394, %rd353;
	mov.f64 	%fd357, %fd317;
	@%p144 bra 	$L__BB7_90;
	abs.f64 	%fd113, %fd317;
	abs.f64 	%fd114, %fd112;
	setp.lt.f64 	%p145, %fd113, %fd114;
	mov.u64 	%rd394, %rd74;
	mov.f64 	%fd357, %fd112;
	@%p145 bra 	$L__BB7_90;
	setp.lt.f64 	%p146, %fd114, %fd113;
	mov.u64 	%rd394, %rd353;
	mov.f64 	%fd357, %fd317;
	@%p146 bra 	$L__BB7_90;
	setp.lt.s64 	%p147, %rd353, %rd74;
	min.s64 	%rd394, %rd353, %rd74;
	selp.f64 	%fd357, %fd317, %fd112, %p147;
$L__BB7_90:
	setp.ne.s32 	%p148, %r158, 0;
	@%p148 bra 	$L__BB7_92;
	shr.u32 	%r267, %r1, 1;
	and.b32  	%r268, %r267, 496;
	mov.u32 	%r269, _ZN6thrust24THRUST_300001_SM_1000_NS8cuda_cub4core6detail5shmemE;
	add.s32 	%r270, %r269, %r268;
	st.shared.f64 	[%r270+8], %fd357;
	st.shared.u64 	[%r270+16], %rd394;
$L__BB7_92:
	bar.sync 	0;
	setp.ne.s32 	%p149, %r1, 0;
	@%p149 bra 	$L__BB7_209;
	setp.lt.s32 	%p150, %r37, 33;
	mov.f64 	%fd319, %fd357;
	mov.u64 	%rd355, %rd394;
	@%p150 bra 	$L__BB7_97;
	ld.shared.f64 	%fd117, [_ZN6thrust24THRUST_300001_SM_1000_NS8cuda_cub4core6detail5shmemE+24];
	ld.shared.u64 	%rd77, [_ZN6thrust24THRUST_300001_SM_1000_NS8cuda_cub4core6detail5shmemE+32];
	abs.f64 	%fd118, %fd357;
	abs.f64 	%fd119, %fd117;
	setp.lt.f64 	%p151, %fd118, %fd119;
	mov.f64 	%fd319, %fd117;
	mov.u64 	%rd355, %rd77;
	@%p151 bra 	$L__BB7_97;
	setp.lt.f64 	%p152, %fd119, %fd118;
	mov.f64 	%fd319, %fd357;
	mov.u64 	%rd355, %rd394;
	@%p152 bra 	$L__BB7_97;
	setp.lt.s64 	%p153, %rd394, %rd77;
	min.s64 	%rd355, %rd394, %rd77;
	selp.f64 	%fd319, %fd357, %fd117, %p153;
$L__BB7_97:
	setp.lt.s32 	%p154, %r37, 65;
	mov.f64 	%fd320, %fd319;
	mov.u64 	%rd356, %rd355;
	@%p154 bra 	$L__BB7_101;
	ld.shared.f64 	%fd122, [_ZN6thrust24THRUST_300001_SM_1000_NS8cuda_cub4core6detail5shmemE+40];
	ld.shared.u64 	%rd80, [_ZN6thrust24THRUST_300001_SM_1000_NS8cuda_cub4core6detail5shmemE+48];
	abs.f64 	%fd123, %fd319;
	abs.f64 	%fd124, %fd122;
	setp.lt.f64 	%p155, %fd123, %fd124;
	mov.f64 	%fd320, %fd122;
	mov.u64 	%rd356, %rd80;
	@%p155 bra 	$L__BB7_101;
	setp.lt.f64 	%p156, %fd124, %fd123;
	mov.f64 	%fd320, %fd319;
	mov.u64 	%rd356, %rd355;
	@%p156 bra 	$L__BB7_101;
	setp.lt.s64 	%p157, %rd355, %rd80;
	min.s64 	%rd356, %rd355, %rd80;
	selp.f64 	%fd320, %fd319, %fd122, %p157;
$L__BB7_101:
	setp.lt.s32 	%p158, %r37, 97;
	mov.f64 	%fd321, %fd320;
	mov.u64 	%rd357, %rd356;
	@%p158 bra 	$L__BB7_105;
	ld.shared.f64 	%fd127, [_ZN6thrust24THRUST_300001_SM_1000_NS8cuda_cub4core6detail5shmemE+56];
	ld.shared.u64 	%rd83, [_ZN6thrust24THRUST_300001_SM_1000_NS8cuda_cub4core6detail5shmemE+64];
	abs.f64 	%fd128, %fd320;
	abs.f64 	%fd129, %fd127;
	setp.lt.f64 	%p159, %fd128, %fd129;
	mov.f64 	%fd321, %fd127;
	mov.u64 	%rd357, %rd83;
	@%p159 bra 	$L__BB7_105;
	setp.lt.f64 	%p160, %fd129, %fd128;
	mov.f64 	%fd321, %fd320;
	mov.u64 	%rd357, %rd356;
	@%p160 bra 	$L__BB7_105;
	setp.lt.s64 	%p161, %rd356, %rd83;
	min.s64 	%rd357, %rd356, %rd83;
	selp.f64 	%fd321, %fd320, %fd127, %p161;
$L__BB7_105:
	setp.lt.s32 	%p162, %r37, 129;
	mov.f64 	%fd322, %fd321;
	mov.u64 	%rd358, %rd357;
	@%p162 bra 	$L__BB7_109;
	ld.shared.f64 	%fd132, [_ZN6thrust24THRUST_300001_SM_1000_NS8cuda_cub4core6detail5shmemE+72];
	ld.shared.u64 	%rd86, [_ZN6thrust24THRUST_300001_SM_1000_NS8cuda_cub4core6detail5shmemE+80];
	abs.f64 	%fd133, %fd321;
	abs.f64 	%fd134, %fd132;
	setp.lt.f64 	%p163, %fd133, %fd134;
	mov.f64 	%fd322, %fd132;
	mov.u64 	%rd358, %rd86;
	@%p163 bra 	$L__BB7_109;
	setp.lt.f64 	%p164, %fd134, %fd133;
	mov.f64 	%fd322, %fd321;
	mov.u64 	%rd358, %rd357;
	@%p164 bra 	$L__BB7_109;
	setp.lt.s64 	%p165, %rd357, %rd86;
	min.s64 	%rd358, %rd357, %rd86;
	selp.f64 	%fd322, %fd321, %fd132, %p165;
$L__BB7_109:
	setp.lt.s32 	%p166, %r37, 161;
	mov.f64 	%fd323, %fd322;
	mov.u64 	%rd359, %rd358;
	@%p166 bra 	$L__BB7_113;
	ld.shared.f64 	%fd137, [_ZN6thrust24THRUST_300001_SM_1000_NS8cuda_cub4core6detail5shmemE+88];
	ld.shared.u64 	%rd89, [_ZN6thrust24THRUST_300001_SM_1000_NS8cuda_cub4core6detail5shmemE+96];
	abs.f64 	%fd138, %fd322;
	abs.f64 	%fd139, %fd137;
	setp.lt.f64 	%p167, %fd138, %fd139;
	mov.f64 	%fd323, %fd137;
	mov.u64 	%rd359, %rd89;
	@%p167 bra 	$L__BB7_113;
	setp.lt.f64 	%p168, %fd139, %fd138;
	mov.f64 	%fd323, %fd322;
	mov.u64 	%rd359, %rd358;
	@%p168 bra 	$L__BB7_113;
	setp.lt.s64 	%p169, %rd358, %rd89;
	min.s64 	%rd359, %rd358, %rd89;
	selp.f64 	%fd323, %fd322, %fd137, %p169;
$L__BB7_113:
	setp.lt.s32 	%p170, %r37, 193;
	mov.f64 	%fd324, %fd323;
	mov.u64 	%rd360, %rd359;
	@%p170 bra 	$L__BB7_117;
	ld.shared.f64 	%fd142, [_ZN6thrust24THRUST_300001_SM_1000_NS8cuda_cub4core6detail5shmemE+104];
	ld.shared.u64 	%rd92, [_ZN6thrust24THRUST_300001_SM_1000_NS8cuda_cub4core6detail5shmemE+112];
	abs.f64 	%fd143, %fd323;
	abs.f64 	%fd144, %fd142;
	setp.lt.f64 	%p171, %fd143, %fd144;
	mov.f64 	%fd324, %fd142;
	mov.u64 	%rd360, %rd92;
	@%p171 bra 	$L__BB7_117;
	setp.lt.f64 	%p172, %fd144, %fd143;
	mov.f64 	%fd324, %fd323;
	mov.u64 	%rd360, %rd359;
	@%p172 bra 	$L__BB7_117;
	setp.lt.s64 	%p173, %rd359, %rd92;
	min.s64 	%rd360, %rd359, %rd92;
	selp.f64 	%fd324, %fd323, %fd142, %p173;
$L__BB7_117:
	setp.lt.s32 	%p174, %r37, 225;
	mov.u64 	%rd394, %rd360;
	mov.f64 	%fd357, %fd324;
	@%p174 bra 	$L__BB7_209;
	ld.shared.f64 	%fd147, [_ZN6thrust24THRUST_300001_SM_1000_NS8cuda_cub4core6detail5shmemE+120];
	ld.shared.u64 	%rd95, [_ZN6thrust24THRUST_300001_SM_1000_NS8cuda_cub4core6detail5shmemE+128];
	abs.f64 	%fd148, %fd324;
	abs.f64 	%fd149, %fd147;
	setp.lt.f64 	%p175, %fd148, %fd149;
	mov.u64 	%rd394, %rd95;
	mov.f64 	%fd357, %fd147;
	@%p175 bra 	$L__BB7_209;
	setp.lt.f64 	%p176, %fd149, %fd148;
	mov.u64 	%rd394, %rd360;
	mov.f64 	%fd357, %fd324;
	@%p176 bra 	$L__BB7_209;
	setp.lt.s64 	%p177, %rd360, %rd95;
	min.s64 	%rd394, %rd360, %rd95;
	selp.f64 	%fd357, %fd324, %fd147, %p177;
	bra.uni 	$L__BB7_209;
$L__BB7_121:
	ld.param.u64 	%rd318, [_ZN6thrust24THRUST_300001_SM_1000_NS8cuda_cub4core6detail13_kernel_agentINS1_8__reduce11ReduceAgentIPN4cuda3std3__45tupleIJdlEEESC_SB_iNS1_9__extrema9arg_max_fIdl7CompareEEEEJSC_SC_iSG_EEEvDpT0__param_0];
	mov.u32 	%r16, %tid.x;
	mul.wide.u32 	%rd208, %r16, 16;
	add.s64 	%rd189, %rd318, %rd208;
	// begin inline asm
	ld.global.nc.u64 %rd188, [%rd189];
	// end inline asm
	add.s64 	%rd191, %rd189, 8;
	// begin inline asm
	ld.global.nc.u64 %rd190, [%rd191];
	// end inline asm
	mov.b64 	%fd151, %rd188;
	add.s64 	%rd193, %rd189, 4096;
	// begin inline asm
	ld.global.nc.u64 %rd192, [%rd193];
	// end inline asm
	add.s64 	%rd195, %rd189, 4104;
	// begin inline asm
	ld.global.nc.u64 %rd361, [%rd195];
	// end inline asm
	mov.b64 	%fd325, %rd192;
	add.s64 	%rd197, %rd189, 8192;
	// begin inline asm
	ld.global.nc.u64 %rd196, [%rd197];
	// end inline asm
	add.s64 	%rd199, %rd189, 8200;
	// begin inline asm
	ld.global.nc.u64 %rd362, [%rd199];
	// end inline asm
	mov.b64 	%fd326, %rd196;
	add.s64 	%rd201, %rd189, 12288;
	// begin inline asm
	ld.global.nc.u64 %rd200, [%rd201];
	// end inline asm
	add.s64 	%rd203, %rd189, 12296;
	// begin inline asm
	ld.global.nc.u64 %rd363, [%rd203];
	// end inline asm
	mov.b64 	%fd327, %rd200;
	add.s64 	%rd205, %rd189, 16384;
	// begin inline asm
	ld.global.nc.u64 %rd204, [%rd205];
	// end inline asm
	add.s64 	%rd207, %rd189, 16392;
	// begin inline asm
	ld.global.nc.u64 %rd381, [%rd207];
	// end inline asm
	mov.b64 	%fd344, %rd204;
	abs.f64 	%fd156, %fd151;
	abs.f64 	%fd157, %fd325;
	setp.lt.f64 	%p3, %fd156, %fd157;
	@%p3 bra 	$L__BB7_123;
	setp.lt.f64 	%p4, %fd157, %fd156;
	setp.lt.s64 	%p5, %rd190, %rd361;
	or.pred  	%p6, %p4, %p5;
	selp.b64 	%rd361, %rd190, %rd361, %p6;
	selp.f64 	%fd325, %fd151, %fd325, %p6;
$L__BB7_123:
	abs.f64 	%fd160, %fd325;
	abs.f64 	%fd161, %fd326;
	setp.lt.f64 	%p7, %fd160, %fd161;
	@%p7 bra 	$L__BB7_125;
	setp.lt.f64 	%p8, %fd161, %fd160;
	setp.lt.s64 	%p9, %rd361, %rd362;
	or.pred  	%p10, %p8, %p9;
	selp.b64 	%rd362, %rd361, %rd362, %p10;
	selp.f64 	%fd326, %fd325, %fd326, %p10;
$L__BB7_125:
	abs.f64 	%fd164, %fd326;
	abs.f64 	%fd165, %fd327;
	setp.lt.f64 	%p11, %fd164, %fd165;
	@%p11 bra 	$L__BB7_127;
	setp.lt.f64 	%p12, %fd165, %fd164;
	setp.lt.s64 	%p13, %rd362, %rd363;
	or.pred  	%p14, %p12, %p13;
	selp.b64 	%rd363, %rd362, %rd363, %p14;
	selp.f64 	%fd327, %fd326, %fd327, %p14;
$L__BB7_127:
	abs.f64 	%fd168, %fd327;
	abs.f64 	%fd169, %fd344;
	setp.lt.f64 	%p15, %fd168, %fd169;
	@%p15 bra 	$L__BB7_129;
	setp.lt.f64 	%p16, %fd169, %fd168;
	setp.lt.s64 	%p17, %rd363, %rd381;
	or.pred  	%p18, %p16, %p17;
	selp.b64 	%rd381, %rd363, %rd381, %p18;
	selp.f64 	%fd344, %fd327, %fd344, %p18;
$L__BB7_129:
	setp.lt.u32 	%p19, %r37, 2560;
	mov.b32 	%r383, 1280;
	@%p19 bra 	$L__BB7_142;
	mov.b32 	%r382, 1280;
	mov.f64 	%fd329, %fd344;
	mov.u64 	%rd365, %rd381;
$L__BB7_131:
	ld.param.u64 	%rd319, [_ZN6thrust24THRUST_300001_SM_1000_NS8cuda_cub4core6detail13_kernel_agentINS1_8__reduce11ReduceAgentIPN4cuda3std3__45tupleIJdlEEESC_SB_iNS1_9__extrema9arg_max_fIdl7CompareEEEEJSC_SC_iSG_EEEvDpT0__param_0];
	add.s32 	%r40, %r382, %r16;
	mul.wide.u32 	%rd229, %r40, 16;
	add.s64 	%rd210, %rd319, %rd229;
	// begin inline asm
	ld.global.nc.u64 %rd209, [%rd210];
	// end inline asm
	add.s64 	%rd212, %rd210, 8;
	// begin inline asm
	ld.global.nc.u64 %rd366, [%rd212];
	// end inline asm
	mov.b64 	%fd330, %rd209;
	add.s64 	%rd214, %rd210, 4096;
	// begin inline asm
	ld.global.nc.u64 %rd213, [%rd214];
	// end inline asm
	add.s64 	%rd216, %rd210, 4104;
	// begin inline asm
	ld.global.nc.u64 %rd367, [%rd216];
	// end inline asm
	mov.b64 	%fd331, %rd213;
	add.s64 	%rd218, %rd210, 8192;
	// begin inline asm
	ld.global.nc.u64 %rd217, [%rd218];
	// end inline asm
	add.s64 	%rd220, %rd210, 8200;
	// begin inline asm
	ld.global.nc.u64 %rd368, [%rd220];
	// end inline asm
	mov.b64 	%fd332, %rd217;
	add.s64 	%rd222, %rd210, 12288;
	// begin inline asm
	ld.global.nc.u64 %rd221, [%rd222];
	// end inline asm
	add.s64 	%rd224, %rd210, 12296;
	// begin inline asm
	ld.global.nc.u64 %rd369, [%rd224];
	// end inline asm
	mov.b64 	%fd333, %rd221;
	add.s64 	%rd226, %rd210, 16384;
	// begin inline asm
	ld.global.nc.u64 %rd225, [%rd226];
	// end inline asm
	add.s64 	%rd228, %rd210, 16392;
	// begin inline asm
	ld.global.nc.u64 %rd381, [%rd228];
	// end inline asm
	mov.b64 	%fd344, %rd225;
	abs.f64 	%fd178, %fd329;
	abs.f64 	%fd179, %fd330;
	setp.lt.f64 	%p20, %fd178, %fd179;
	@%p20 bra 	$L__BB7_133;
	setp.lt.f64 	%p21, %fd179, %fd178;
	setp.lt.s64 	%p22, %rd365, %rd366;
	or.pred  	%p23, %p21, %p22;
	selp.b64 	%rd366, %rd365, %rd366, %p23;
	selp.f64 	%fd330, %fd329, %fd330, %p23;
$L__BB7_133:
	abs.f64 	%fd182, %fd330;
	abs.f64 	%fd183, %fd331;
	setp.lt.f64 	%p24, %fd182, %fd183;
	@%p24 bra 	$L__BB7_135;
	setp.lt.f64 	%p25, %fd183, %fd182;
	setp.lt.s64 	%p26, %rd366, %rd367;
	or.pred  	%p27, %p25, %p26;
	selp.b64 	%rd367, %rd366, %rd367, %p27;
	selp.f64 	%fd331, %fd330, %fd331, %p27;
$L__BB7_135:
	abs.f64 	%fd186, %fd331;
	abs.f64 	%fd187, %fd332;
	setp.lt.f64 	%p28, %fd186, %fd187;
	@%p28 bra 	$L__BB7_137;
	setp.lt.f64 	%p29, %fd187, %fd186;
	setp.lt.s64 	%p30, %rd367, %rd368;
	or.pred  	%p31, %p29, %p30;
	selp.b64 	%rd368, %rd367, %rd368, %p31;
	selp.f64 	%fd332, %fd331, %fd332, %p31;
$L__BB7_137:
	abs.f64 	%fd190, %fd332;
	abs.f64 	%fd191, %fd333;
	setp.lt.f64 	%p32, %fd190, %fd191;
	@%p32 bra 	$L__BB7_139;
	setp.lt.f64 	%p33, %fd191, %fd190;
	setp.lt.s64 	%p34, %rd368, %rd369;
	or.pred  	%p35, %p33, %p34;
	selp.b64 	%rd369, %rd368, %rd369, %p35;
	selp.f64 	%fd333, %fd332, %fd333, %p35;
$L__BB7_139:
	abs.f64 	%fd194, %fd333;
	abs.f64 	%fd195, %fd344;
	setp.lt.f64 	%p36, %fd194, %fd195;
	@%p36 bra 	$L__BB7_141;
	setp.lt.f64 	%p37, %fd195, %fd194;
	setp.lt.s64 	%p38, %rd369, %rd381;
	or.pred  	%p39, %p37, %p38;
	selp.b64 	%rd381, %rd369, %rd381, %p39;
	selp.f64 	%fd344, %fd333, %fd344, %p39;
$L__BB7_141:
	add.s32 	%r383, %r382, 1280;
	add.s32 	%r41, %r382, 2560;
	setp.le.s32 	%p40, %r41, %r37;
	mov.u32 	%r382, %r383;
	mov.f64 	%fd329, %fd344;
	mov.u64 	%rd365, %rd381;
	@%p40 bra 	$L__BB7_131;
$L__BB7_142:
	setp.le.s32 	%p41, %r37, %r383;
	@%p41 bra 	$L__BB7_165;
	sub.s32 	%r20, %r37, %r383;
	setp.ge.s32 	%p42, %r16, %r20;
	@%p42 bra 	$L__BB7_165;
	not.b32 	%r42, %r16;
	add.s32 	%r43, %r37, %r42;
	sub.s32 	%r21, %r43, %r383;
	and.b32  	%r44, %r21, 768;
	setp.eq.s32 	%p43, %r44, 768;
	mov.u32 	%r387, %r16;
	@%p43 bra 	$L__BB7_150;
	add.s32 	%r385, %r16, %r383;
	shr.u32 	%r45, %r21, 8;
	add.s32 	%r46, %r45, 1;
	and.b32  	%r47, %r46, 3;
	neg.s32 	%r384, %r47;
	mov.u32 	%r387, %r16;
$L__BB7_146:
	.pragma "nounroll";
	mov.u64 	%rd127, %rd381;
	mov.f64 	%fd199, %fd344;
	ld.param.u64 	%rd320, [_ZN6thrust24THRUST_300001_SM_1000_NS8cuda_cub4core6detail13_kernel_agentINS1_8__reduce11ReduceAgentIPN4cuda3std3__45tupleIJdlEEESC_SB_iNS1_9__extrema9arg_max_fIdl7CompareEEEEJSC_SC_iSG_EEEvDpT0__param_0];
	mul.wide.u32 	%rd235, %r385, 16;
	add.s64 	%rd232, %rd320, %rd235;
	// begin inline asm
	ld.global.nc.u64 %rd231, [%rd232];
	// end inline asm
	add.s64 	%rd234, %rd232, 8;
	// begin inline asm
	ld.global.nc.u64 %rd233, [%rd234];
	// end inline asm
	mov.b64 	%fd200, %rd231;
	abs.f64 	%fd201, %fd199;
	abs.f64 	%fd202, %fd200;
	setp.lt.f64 	%p44, %fd201, %fd202;
	mov.f64 	%fd344, %fd200;
	mov.u64 	%rd381, %rd233;
	@%p44 bra 	$L__BB7_149;
	setp.lt.f64 	%p45, %fd202, %fd201;
	mov.f64 	%fd344, %fd199;
	mov.u64 	%rd381, %rd127;
	@%p45 bra 	$L__BB7_149;
	setp.lt.s64 	%p46, %rd127, %rd233;
	selp.f64 	%fd344, %fd199, %fd200, %p46;
	min.s64 	%rd381, %rd127, %rd233;
$L__BB7_149:
	add.s32 	%r387, %r387, 256;
	add.s32 	%r385, %r385, 256;
	add.s32 	%r384, %r384, 1;
	setp.ne.s32 	%p47, %r384, 0;
	@%p47 bra 	$L__BB7_146;
$L__BB7_150:
	setp.lt.u32 	%p48, %r21, 768;
	@%p48 bra 	$L__BB7_165;
	ld.param.u64 	%rd321, [_ZN6thrust24THRUST_300001_SM_1000_NS8cuda_cub4core6detail13_kernel_agentINS1_8__reduce11ReduceAgentIPN4cuda3std3__45tupleIJdlEEESC_SB_iNS1_9__extrema9arg_max_fIdl7CompareEEEEJSC_SC_iSG_EEEvDpT0__param_0];
	cvt.u64.u32 	%rd236, %r387;
	cvt.u64.u32 	%rd237, %r383;
	add.s64 	%rd238, %rd236, %rd237;
	shl.b64 	%rd239, %rd238, 4;
	add.s64 	%rd240, %rd239, %rd321;
	add.s64 	%rd376, %rd240, 12296;
	add.s32 	%r388, %r387, %r383;
$L__BB7_152:
	ld.param.u64 	%rd322, [_ZN6thrust24THRUST_300001_SM_1000_NS8cuda_cub4core6detail13_kernel_agentINS1_8__reduce11ReduceAgentIPN4cuda3std3__45tupleIJdlEEESC_SB_iNS1_9__extrema9arg_max_fIdl7CompareEEEEJSC_SC_iSG_EEEvDpT0__param_0];
	mul.wide.u32 	%rd245, %r388, 16;
	add.s64 	%rd242, %rd322, %rd245;
	// begin inline asm
	ld.global.nc.u64 %rd241, [%rd242];
	// end inline asm
	add.s64 	%rd244, %rd242, 8;
	// begin inline asm
	ld.global.nc.u64 %rd243, [%rd244];
	// end inline asm
	mov.b64 	%fd208, %rd241;
	abs.f64 	%fd209, %fd344;
	abs.f64 	%fd210, %fd208;
	setp.lt.f64 	%p49, %fd209, %fd210;
	mov.f64 	%fd341, %fd208;
	mov.u64 	%rd378, %rd243;
	@%p49 bra 	$L__BB7_155;
	setp.lt.f64 	%p50, %fd210, %fd209;
	mov.f64 	%fd341, %fd344;
	mov.u64 	%rd378, %rd381;
	@%p50 bra 	$L__BB7_155;
	setp.lt.s64 	%p51, %rd381, %rd243;
	selp.f64 	%fd341, %fd344, %fd208, %p51;
	min.s64 	%rd378, %rd381, %rd243;
$L__BB7_155:
	add.s64 	%rd247, %rd376, -8200;
	// begin inline asm
	ld.global.nc.u64 %rd246, [%rd247];
	// end inline asm
	add.s64 	%rd249, %rd376, -8192;
	// begin inline asm
	ld.global.nc.u64 %rd248, [%rd249];
	// end inline asm
	mov.b64 	%fd213, %rd246;
	abs.f64 	%fd214, %fd341;
	abs.f64 	%fd215, %fd213;
	setp.lt.f64 	%p52, %fd214, %fd215;
	mov.f64 	%fd342, %fd213;
	mov.u64 	%rd379, %rd248;
	@%p52 bra 	$L__BB7_158;
	setp.lt.f64 	%p53, %fd215, %fd214;
	mov.f64 	%fd342, %fd341;
	mov.u64 	%rd379, %rd378;
	@%p53 bra 	$L__BB7_158;
	setp.lt.s64 	%p54, %rd378, %rd248;
	selp.f64 	%fd342, %fd341, %fd213, %p54;
	min.s64 	%rd379, %rd378, %rd248;
$L__BB7_158:
	add.s64 	%rd251, %rd376, -4104;
	// begin inline asm
	ld.global.nc.u64 %rd250, [%rd251];
	// end inline asm
	add.s64 	%rd253, %rd376, -4096;
	// begin inline asm
	ld.global.nc.u64 %rd252, [%rd253];
	// end inline asm
	mov.b64 	%fd218, %rd250;
	abs.f64 	%fd219, %fd342;
	abs.f64 	%fd220, %fd218;
	setp.lt.f64 	%p55, %fd219, %fd220;
	mov.f64 	%fd343, %fd218;
	mov.u64 	%rd380, %rd252;
	@%p55 bra 	$L__BB7_161;
	setp.lt.f64 	%p56, %fd220, %fd219;
	mov.f64 	%fd343, %fd342;
	mov.u64 	%rd380, %rd379;
	@%p56 bra 	$L__BB7_161;
	setp.lt.s64 	%p57, %rd379, %rd252;
	selp.f64 	%fd343, %fd342, %fd218, %p57;
	min.s64 	%rd380, %rd379, %rd252;
$L__BB7_161:
	add.s64 	%rd255, %rd376, -8;
	// begin inline asm
	ld.global.nc.u64 %rd254, [%rd255];
	// end inline asm
	// begin inline asm
	ld.global.nc.u64 %rd256, [%rd376];
	// end inline asm
	mov.b64 	%fd223, %rd254;
	abs.f64 	%fd224, %fd343;
	abs.f64 	%fd225, %fd223;
	setp.lt.f64 	%p58, %fd224, %fd225;
	mov.f64 	%fd344, %fd223;
	mov.u64 	%rd381, %rd256;
	@%p58 bra 	$L__BB7_164;
	setp.lt.f64 	%p59, %fd225, %fd224;
	mov.f64 	%fd344, %fd343;
	mov.u64 	%rd381, %rd380;
	@%p59 bra 	$L__BB7_164;
	setp.lt.s64 	%p60, %rd380, %rd256;
	selp.f64 	%fd344, %fd343, %fd223, %p60;
	min.s64 	%rd381, %rd380, %rd256;
$L__BB7_164:
	add.s32 	%r387, %r387, 1024;
	add.s64 	%rd376, %rd376, 16384;
	add.s32 	%r388, %r388, 1024;
	setp.lt.s32 	%p61, %r387, %r20;
	@%p61 bra 	$L__BB7_152;
$L__BB7_165:
	// begin inline asm
	mov.u32 %r48, %laneid;
	// end inline asm
	mov.b64 	%rd258, %fd344;
	mov.b64 	{%r50, %r55}, %rd258;
	mov.b32 	%r66, 1;
	mov.b32 	%r67, 31;
	mov.b32 	%r68, -1;
	// begin inline asm
	shfl.sync.down.b32 %r49, %r50, %r66, %r67, %r68;
	// end inline asm
	// begin inline asm
	shfl.sync.down.b32 %r54, %r55, %r66, %r67, %r68;
	// end inline asm
	mov.b64 	%rd259, {%r49, %r54};
	mov.b64 	%fd229, %rd259;
	mov.b64 	{%r60, %r65}, %rd381;
	// begin inline asm
	shfl.sync.down.b32 %r59, %r60, %r66, %r67, %r68;
	// end inline asm
	// begin inline asm
	shfl.sync.down.b32 %r64, %r65, %r66, %r67, %r68;
	// end inline asm
	mov.b64 	%rd150, {%r59, %r64};
	setp.gt.s32 	%p62, %r48, 30;
	mov.f64 	%fd346, %fd344;
	mov.u64 	%rd383, %rd381;
	@%p62 bra 	$L__BB7_169;
	abs.f64 	%fd230, %fd344;
	abs.f64 	%fd231, %fd229;
	setp.lt.f64 	%p63, %fd230, %fd231;
	mov.f64 	%fd346, %fd229;
	mov.u64 	%rd383, %rd150;
	@%p63 bra 	$L__BB7_169;
	setp.lt.f64 	%p64, %fd231, %fd230;
	mov.f64 	%fd346, %fd344;
	mov.u64 	%rd383, %rd381;
	@%p64 bra 	$L__BB7_169;
	setp.lt.s64 	%p65, %rd381, %rd150;
	selp.f64 	%fd346, %fd344, %fd229, %p65;
	min.s64 	%rd383, %rd381, %rd150;
$L__BB7_169:
	mov.b64 	%rd260, %fd346;
	mov.b64 	{%r70, %r75}, %rd260;
	mov.b32 	%r86, 2;
	mov.b32 	%r87, 31;
	mov.b32 	%r88, -1;
	// begin inline asm
	shfl.sync.down.b32 %r69, %r70, %r86, %r87, %r88;
	// end inline asm
	// begin inline asm
	shfl.sync.down.b32 %r74, %r75, %r86, %r87, %r88;
	// end inline asm
	mov.b64 	%rd261, {%r69, %r74};
	mov.b64 	%fd234, %rd261;
	mov.b64 	{%r80, %r85}, %rd383;
	// begin inline asm
	shfl.sync.down.b32 %r79, %r80, %r86, %r87, %r88;
	// end inline asm
	// begin inline asm
	shfl.sync.down.b32 %r84, %r85, %r86, %r87, %r88;
	// end inline asm
	mov.b64 	%rd153, {%r79, %r84};
	setp.gt.s32 	%p66, %r48, 29;
	mov.f64 	%fd347, %fd346;
	mov.u64 	%rd384, %rd383;
	@%p66 bra 	$L__BB7_173;
	abs.f64 	%fd235, %fd346;
	abs.f64 	%fd236, %fd234;
	setp.lt.f64 	%p67, %fd235, %fd236;
	mov.f64 	%fd347, %fd234;
	mov.u64 	%rd384, %rd153;
	@%p67 bra 	$L__BB7_173;
	setp.lt.f64 	%p68, %fd236, %fd235;
	mov.f64 	%fd347, %fd346;
	mov.u64 	%rd384, %rd383;
	@%p68 bra 	$L__BB7_173;
	setp.lt.s64 	%p69, %rd383, %rd153;
	selp.f64 	%fd347, %fd346, %fd234, %p69;
	min.s64 	%rd384, %rd383, %rd153;
$L__BB7_173:
	mov.b64 	%rd262, %fd347;
	mov.b64 	{%r90, %r95}, %rd262;
	mov.b32 	%r106, 4;
	mov.b32 	%r107, 31;
	mov.b32 	%r108, -1;
	// begin inline asm
	shfl.sync.down.b32 %r89, %r90, %r106, %r107, %r108;
	// end inline asm
	// begin inline asm
	shfl.sync.down.b32 %r94, %r95, %r106, %r107, %r108;
	// end inline asm
	mov.b64 	%rd263, {%r89, %r94};
	mov.b64 	%fd239, %rd263;
	mov.b64 	{%r100, %r105}, %rd384;
	// begin inline asm
	shfl.sync.down.b32 %r99, %r100, %r106, %r107, %r108;
	// end inline asm
	// begin inline asm
	shfl.sync.down.b32 %r104, %r105, %r106, %r107, %r108;
	// end inline asm
	mov.b64 	%rd156, {%r99, %r104};
	setp.gt.s32 	%p70, %r48, 27;
	mov.f64 	%fd348, %fd347;
	mov.u64 	%rd385, %rd384;
	@%p70 bra 	$L__BB7_177;
	abs.f64 	%fd240, %fd347;
	abs.f64 	%fd241, %fd239;
	setp.lt.f64 	%p71, %fd240, %fd241;
	mov.f64 	%fd348, %fd239;
	mov.u64 	%rd385, %rd156;
	@%p71 bra 	$L__BB7_177;
	setp.lt.f64 	%p72, %fd241, %fd240;
	mov.f64 	%fd348, %fd347;
	mov.u64 	%rd385, %rd384;
	@%p72 bra 	$L__BB7_177;
	setp.lt.s64 	%p73, %rd384, %rd156;
	selp.f64 	%fd348, %fd347, %fd239, %p73;
	min.s64 	%rd385, %rd384, %rd156;
$L__BB7_177:
	mov.b64 	%rd264, %fd348;
	mov.b64 	{%r110, %r115}, %rd264;
	mov.b32 	%r126, 8;
	mov.b32 	%r127, 31;
	mov.b32 	%r128, -1;
	// begin inline asm
	shfl.sync.down.b32 %r109, %r110, %r126, %r127, %r128;
	// end inline asm
	// begin inline asm
	shfl.sync.down.b32 %r114, %r115, %r126, %r127, %r128;
	// end inline asm
	mov.b64 	%rd265, {%r109, %r114};
	mov.b64 	%fd244, %rd265;
	mov.b64 	{%r120, %r125}, %rd385;
	// begin inline asm
	shfl.sync.down.b32 %r119, %r120, %r126, %r127, %r128;
	// end inline asm
	// begin inline asm
	shfl.sync.down.b32 %r124, %r125, %r126, %r127, %r128;
	// end inline asm
	mov.b64 	%rd159, {%r119, %r124};
	setp.gt.s32 	%p74, %r48, 23;
	mov.f64 	%fd349, %fd348;
	mov.u64 	%rd386, %rd385;
	@%p74 bra 	$L__BB7_181;
	abs.f64 	%fd245, %fd348;
	abs.f64 	%fd246, %fd244;
	setp.lt.f64 	%p75, %fd245, %fd246;
	mov.f64 	%fd349, %fd244;
	mov.u64 	%rd386, %rd159;
	@%p75 bra 	$L__BB7_181;
	setp.lt.f64 	%p76, %fd246, %fd245;
	mov.f64 	%fd349, %fd348;
	mov.u64 	%rd386, %rd385;
	@%p76 bra 	$L__BB7_181;
	setp.lt.s64 	%p77, %rd385, %rd159;
	selp.f64 	%fd349, %fd348, %fd244, %p77;
	min.s64 	%rd386, %rd385, %rd159;
$L__BB7_181:
	mov.b64 	%rd266, %fd349;
	mov.b64 	{%r130, %r135}, %rd266;
	mov.b32 	%r146, 16;
	mov.b32 	%r147, 31;
	mov.b32 	%r148, -1;
	// begin inline asm
	shfl.sync.down.b32 %r129, %r130, %r146, %r147, %r148;
	// end inline asm
	// begin inline asm
	shfl.sync.down.b32 %r134, %r135, %r146, %r147, %r148;
	// end inline asm
	mov.b64 	%rd267, {%r129, %r134};
	mov.b64 	%fd249, %rd267;
	mov.b64 	{%r140, %r145}, %rd386;
	// begin inline asm
	shfl.sync.down.b32 %r139, %r140, %r146, %r147, %r148;
	// end inline asm
	// begin inline asm
	shfl.sync.down.b32 %r144, %r145, %r146, %r147, %r148;
	// end inline asm
	mov.b64 	%rd162, {%r139, %r144};
	setp.gt.s32 	%p78, %r48, 15;
	mov.f64 	%fd357, %fd349;
	mov.u64 	%rd394, %rd386;
	@%p78 bra 	$L__BB7_185;
	abs.f64 	%fd250, %fd349;
	abs.f64 	%fd251, %fd249;
	setp.lt.f64 	%p79, %fd250, %fd251;
	mov.f64 	%fd357, %fd249;
	mov.u64 	%rd394, %rd162;
	@%p79 bra 	$L__BB7_185;
	setp.lt.f64 	%p80, %fd251, %fd250;
	mov.f64 	%fd357, %fd349;
	mov.u64 	%rd394, %rd386;
	@%p80 bra 	$L__BB7_185;
	setp.lt.s64 	%p81, %rd386, %rd162;
	selp.f64 	%fd357, %fd349, %fd249, %p81;
	min.s64 	%rd394, %rd386, %rd162;
$L__BB7_185:
	setp.ne.s32 	%p82, %r48, 0;
	@%p82 bra 	$L__BB7_187;
	shr.u32 	%r149, %r16, 1;
	and.b32  	%r150, %r149, 496;
	mov.u32 	%r151, _ZN6thrust24THRUST_300001_SM_1000_NS8cuda_cub4core6detail5shmemE;
	add.s32 	%r152, %r151, %r150;
	st.shared.f64 	[%r152+8], %fd357;
	st.shared.u64 	[%r152+16], %rd394;
$L__BB7_187:
	bar.sync 	0;
	setp.ne.s32 	%p83, %r16, 0;
	@%p83 bra 	$L__BB7_209;
	ld.shared.f64 	%fd254, [_ZN6thrust24THRUST_300001_SM_1000_NS8cuda_cub4core6detail5shmemE+24];
	ld.shared.u64 	%rd165, [_ZN6thrust24THRUST_300001_SM_1000_NS8cuda_cub4core6detail5shmemE+32];
	abs.f64 	%fd255, %fd357;
	abs.f64 	%fd256, %fd254;
	setp.lt.f64 	%p84, %fd255, %fd256;
	mov.f64 	%fd351, %fd254;
	mov.u64 	%rd388, %rd165;
	@%p84 bra 	$L__BB7_191;
	setp.lt.f64 	%p85, %fd256, %fd255;
	mov.f64 	%fd351, %fd357;
	mov.u64 	%rd388, %rd394;
	@%p85 bra 	$L__BB7_191;
	setp.lt.s64 	%p86, %rd394, %rd165;
	selp.f64 	%fd351, %fd357, %fd254, %p86;
	min.s64 	%rd388, %rd394, %rd165;
$L__BB7_191:
	ld.shared.f64 	%fd259, [_ZN6thrust24THRUST_300001_SM_1000_NS8cuda_cub4core6detail5shmemE+40];
	ld.shared.u64 	%rd168, [_ZN6thrust24THRUST_300001_SM_1000_NS8cuda_cub4core6detail5shmemE+48];
	abs.f64 	%fd260, %fd351;
	abs.f64 	%fd261, %fd259;
	setp.lt.f64 	%p87, %fd260, %fd261;
	mov.f64 	%fd352, %fd259;
	mov.u64 	%rd389, %rd168;
	@%p87 bra 	$L__BB7_194;
	setp.lt.f64 	%p88, %fd261, %fd260;
	mov.f64 	%fd352, %fd351;
	mov.u64 	%rd389, %rd388;
	@%p88 bra 	$L__BB7_194;
	setp.lt.s64 	%p89, %rd388, %rd168;
	selp.f64 	%fd352, %fd351, %fd259, %p89;
	min.s64 	%rd389, %rd388, %rd168;
$L__BB7_194:
	ld.shared.f64 	%fd264, [_ZN6thrust24THRUST_300001_SM_1000_NS8cuda_cub4core6detail5shmemE+56];
	ld.shared.u64 	%rd171, [_ZN6thrust24THRUST_300001_SM_1000_NS8cuda_cub4core6detail5shmemE+64];
	abs.f64 	%fd265, %fd352;
	abs.f64 	%fd266, %fd264;
	setp.lt.f64 	%p90, %fd265, %fd266;
	mov.f64 	%fd353, %fd264;
	mov.u64 	%rd390, %rd171;
	@%p90 bra 	$L__BB7_197;
	setp.lt.f64 	%p91, %fd266, %fd265;
	mov.f64 	%fd353, %fd352;
	mov.u64 	%rd390, %rd389;
	@%p91 bra 	$L__BB7_197;
	setp.lt.s64 	%p92, %rd389, %rd171;
	selp.f64 	%fd353, %fd352, %fd264, %p92;
	min.s64 	%rd390, %rd389, %rd171;
$L__BB7_197:
	ld.shared.f64 	%fd269, [_ZN6thrust24THRUST_300001_SM_1000_NS8cuda_cub4core6detail5shmemE+72];
	ld.shared.u64 	%rd174, [_ZN6thrust24THRUST_300001_SM_1000_NS8cuda_cub4core6detail5shmemE+80];
	abs.f64 	%fd270, %fd353;
	abs.f64 	%fd271, %fd269;
	setp.lt.f64 	%p93, %fd270, %fd271;
	mov.f64 	%fd354, %fd269;
	mov.u64 	%rd391, %rd174;
	@%p93 bra 	$L__BB7_200;
	setp.lt.f64 	%p94, %fd271, %fd270;
	mov.f64 	%fd354, %fd353;
	mov.u64 	%rd391, %rd390;
	@%p94 bra 	$L__BB7_200;
	setp.lt.s64 	%p95, %rd390, %rd174;
	selp.f64 	%fd354, %fd353, %fd269, %p95;
	min.s64 	%rd391, %rd390, %rd174;
$L__BB7_200:
	ld.shared.f64 	%fd274, [_ZN6thrust24THRUST_300001_SM_1000_NS8cuda_cub4core6detail5shmemE+88];
	ld.shared.u64 	%rd177, [_ZN6thrust24THRUST_300001_SM_1000_NS8cuda_cub4core6detail5shmemE+96];
	abs.f64 	%fd275, %fd354;
	abs.f64 	%fd276, %fd274;
	setp.lt.f64 	%p96, %fd275, %fd276;
	mov.f64 	%fd355, %fd274;
	mov.u64 	%rd392, %rd177;
	@%p96 bra 	$L__BB7_203;
	setp.lt.f64 	%p97, %fd276, %fd275;
	mov.f64 	%fd355, %fd354;
	mov.u64 	%rd392, %rd391;
	@%p97 bra 	$L__BB7_203;
	setp.lt.s64 	%p98, %rd391, %rd177;
	selp.f64 	%fd355, %fd354, %fd274, %p98;
	min.s64 	%rd392, %rd391, %rd177;
$L__BB7_203:
	ld.shared.f64 	%fd279, [_ZN6thrust24THRUST_300001_SM_1000_NS8cuda_cub4core6detail5shmemE+104];
	ld.shared.u64 	%rd180, [_ZN6thrust24THRUST_300001_SM_1000_NS8cuda_cub4core6detail5shmemE+112];
	abs.f64 	%fd280, %fd355;
	abs.f64 	%fd281, %fd279;
	setp.lt.f64 	%p99, %fd280, %fd281;
	mov.f64 	%fd356, %fd279;
	mov.u64 	%rd393, %rd180;
	@%p99 bra 	$L__BB7_206;
	setp.lt.f64 	%p100, %fd281, %fd280;
	mov.f64 	%fd356, %fd355;
	mov.u64 	%rd393, %rd392;
	@%p100 bra 	$L__BB7_206;
	setp.lt.s64 	%p101, %rd392, %rd180;
	selp.f64 	%fd356, %fd355, %fd279, %p101;
	min.s64 	%rd393, %rd392, %rd180;
$L__BB7_206:
	ld.shared.f64 	%fd284, [_ZN6thrust24THRUST_300001_SM_1000_NS8cuda_cub4core6detail5shmemE+120];
	ld.shared.u64 	%rd183, [_ZN6thrust24THRUST_300001_SM_1000_NS8cuda_cub4core6detail5shmemE+128];
	abs.f64 	%fd285, %fd356;
	abs.f64 	%fd286, %fd284;
	setp.lt.f64 	%p102, %fd285, %fd286;
	mov.u64 	%rd394, %rd183;
	mov.f64 	%fd357, %fd284;
	@%p102 bra 	$L__BB7_209;
	setp.lt.f64 	%p103, %fd286, %fd285;
	mov.u64 	%rd394, %rd393;
	mov.f64 	%fd357, %fd356;
	@%p103 bra 	$L__BB7_209;
	setp.lt.s64 	%p104, %rd393, %rd183;
	selp.f64 	%fd357, %fd356, %fd284, %p104;
	min.s64 	%rd394, %rd393, %rd183;
$L__BB7_209:
	mov.u32 	%r376, %tid.x;
	setp.ne.s32 	%p221, %r376, 0;
	@%p221 bra 	$L__BB7_211;
	ld.param.u64 	%rd326, [_ZN6thrust24THRUST_300001_SM_1000_NS8cuda_cub4core6detail13_kernel_agentINS1_8__reduce11ReduceAgentIPN4cuda3std3__45tupleIJdlEEESC_SB_iNS1_9__extrema9arg_max_fIdl7CompareEEEEJSC_SC_iSG_EEEvDpT0__param_1];
	cvta.to.global.u64 	%rd317, %rd326;
	st.global.f64 	[%rd317], %fd357;
	st.global.u64 	[%rd317+8], %rd394;
$L__BB7_211:
	ret;

}
	// .globl	_ZN6thrust24THRUST_300001_SM_1000_NS8cuda_cub4core6detail13_kernel_agentINS1_8__reduce11ReduceAgentINS0_12zip_iteratorIN4cuda3std3__45tupleIJNS0_10device_ptrIdEENS0_17counting_iteratorIlNS0_11use_defaultESF_SF_EEEEEEEPNSB_IJdlEEESJ_lNS1_9__extrema9arg_max_fIdl7CompareEEEEJSI_SK_lSO_EEEvDpT0_
.visible .entry _ZN6thrust24THRUST_300001_SM_1000_NS8cuda_cub4core6detail13_kernel_agentINS1_8__reduce11ReduceAgentINS0_12zip_iteratorIN4cuda3std3__45tupleIJNS0_10device_ptrIdEENS0_17counting_iteratorIlNS0_11use_defaultESF_SF_EEEEEEEPNSB_IJdlEEESJ_lNS1_9__extrema9arg_max_fIdl7CompareEEEEJSI_SK_lSO_EEEvDpT0_(
	.param .align 8 .b8 _ZN6thrust24THRUST_300001_SM_1000_NS8cuda_cub4core6detail13_kernel_agentINS1_8__reduce11ReduceAgentINS0_12zip_iteratorIN4cuda3std3__45tupleIJNS0_10device_ptrIdEENS0_17counting_iteratorIlNS0_11use_defaultESF_SF_EEEEEEEPNSB_IJdlEEESJ_lNS1_9__extrema9arg_max_fIdl7CompareEEEEJSI_SK_lSO_EEEvDpT0__param_0[16],
	.param .u64 .ptr .align 1 _ZN6thrust24THRUST_300001_SM_1000_NS8cuda_cub4core6detail13_kernel_agentINS1_8__reduce11ReduceAgentINS0_12zip_iteratorIN4cuda3std3__45tupleIJNS0_10device_ptrIdEENS0_17counting_iteratorIlNS0_11use_defaultESF_SF_EEEEEEEPNSB_IJdlEEESJ_lNS1_9__extrema9arg_max_fIdl7CompareEEEEJSI_SK_lSO_EEEvDpT0__param_1,
	.param .u64 _ZN6thrust24THRUST_300001_SM_1000_NS8cuda_cub4core6detail13_kernel_agentINS1_8__reduce11ReduceAgentINS0_12zip_iteratorIN4cuda3std3__45tupleIJNS0_10device_ptrIdEENS0_17counting_iteratorIlNS0_11use_defaultESF_SF_EEEEEEEPNSB_IJdlEEESJ_lNS1_9__extrema9arg_max_fIdl7CompareEEEEJSI_SK_lSO_EEEvDpT0__param_2,
	.param .align 1 .b8 _ZN6thrust24THRUST_300001_SM_1000_NS8cuda_cub4core6detail13_kernel_agentINS1_8__reduce11ReduceAgentINS0_12zip_iteratorIN4cuda3std3__45tupleIJNS0_10device_ptrIdEENS0_17counting_iteratorIlNS0_11use_defaultESF_SF_EEEEEEEPNSB_IJdlEEESJ_lNS1_9__extrema9arg_max_fIdl7CompareEEEEJSI_SK_lSO_EEEvDpT0__param_3[1]
)
.maxntid 256
{
	.reg .pred 	%p<213>;
	.reg .b32 	%r<391>;
	.reg .b64 	%rd<341>;
	.reg .b64 	%fd<352>;

	ld.param.u64 	%rd192, [_ZN6thrust24THRUST_300001_SM_1000_NS8cuda_cub4core6detail13_kernel_agentINS1_8__reduce11ReduceAgentINS0_12zip_iteratorIN4cuda3std3__45tupleIJNS0_10device_ptrIdEENS0_17counting_iteratorIlNS0_11use_defaultESF_SF_EEEEEEEPNSB_IJdlEEESJ_lNS1_9__extrema9arg_max_fIdl7CompareEEEEJSI_SK_lSO_EEEvDpT0__param_0+8];
	ld.param.u64 	%rd191, [_ZN6thrust24THRUST_300001_SM_1000_NS8cuda_cub4core6detail13_kernel_agentINS1_8__reduce11ReduceAgentINS0_12zip_iteratorIN4cuda3std3__45tupleIJNS0_10device_ptrIdEENS0_17counting_iteratorIlNS0_11use_defaultESF_SF_EEEEEEEPNSB_IJdlEEESJ_lNS1_9__extrema9arg_max_fIdl7CompareEEEEJSI_SK_lSO_EEEvDpT0__param_0];
	ld.param.u64 	%rd194, [_ZN6thrust24THRUST_300001_SM_1000_NS8cuda_cub4core6detail13_kernel_agentINS1_8__reduce11ReduceAgentINS0_12zip_iteratorIN4cuda3std3__45tupleIJNS0_10device_ptrIdEENS0_17counting_iteratorIlNS0_11use_defaultESF_SF_EEEEEEEPNSB_IJdlEEESJ_lNS1_9__extrema9arg_max_fIdl7CompareEEEEJSI_SK_lSO_EEEvDpT0__param_2];
	setp.eq.s64 	%p1, %rd194, 0;
	@%p1 bra 	$L__BB8_206;
	cvta.to.global.u64 	%rd1, %rd191;
	setp.gt.s64 	%p2, %rd194, 1279;
	@%p2 bra 	$L__BB8_122;
	cvt.u32.u64 	%r1, %rd194;
	mov.u32 	%r2, %tid.x;
	setp.ge.s32 	%p96, %r2, %r1;
	mov.f64 	%fd298, 0d0000000000000000;
	mov.b64 	%rd283, 0;
	mov.u32 	%r385, %r2;
	@%p96 bra 	$L__BB8_4;
	cvt.u64.u32 	%rd239, %r2;
	mul.wide.u32 	%rd240, %r2, 8;
	add.s64 	%rd241, %rd1, %rd240;
	add.s64 	%rd283, %rd192, %rd239;
	ld.global.f64 	%fd298, [%rd241];
	add.s32 	%r385, %r2, 256;
$L__BB8_4:
	setp.ge.s32 	%p97, %r385, %r1;
	@%p97 bra 	$L__BB8_26;
	not.b32 	%r154, %r385;
	add.s32 	%r5, %r154, %r1;
	and.b32  	%r155, %r5, 768;
	setp.eq.s32 	%p98, %r155, 768;
	@%p98 bra 	$L__BB8_11;
	cvt.u64.u32 	%rd243, %r385;
	add.s64 	%rd274, %rd192, %rd243;
	mul.wide.u32 	%rd244, %r385, 8;
	add.s64 	%rd273, %rd1, %rd244;
	shr.u32 	%r156, %r5, 8;
	add.s32 	%r157, %r156, 1;
	and.b32  	%r158, %r157, 3;
	neg.s32 	%r383, %r158;
$L__BB8_7:
	.pragma "nounroll";
	mov.u64 	%rd9, %rd283;
	mov.f64 	%fd3, %fd298;
	ld.global.f64 	%fd4, [%rd273];
	abs.f64 	%fd5, %fd3;
	abs.f64 	%fd6, %fd4;
	setp.lt.f64 	%p99, %fd5, %fd6;
	mov.u64 	%rd283, %rd274;
	mov.f64 	%fd298, %fd4;
	@%p99 bra 	$L__BB8_10;
	setp.lt.f64 	%p100, %fd6, %fd5;
	mov.u64 	%rd283, %rd9;
	mov.f64 	%fd298, %fd3;
	@%p100 bra 	$L__BB8_10;
	setp.lt.s64 	%p101, %rd9, %rd274;
	min.s64 	%rd283, %rd9, %rd274;
	selp.f64 	%fd298, %fd3, %fd4, %p101;
$L__BB8_10:
	add.s32 	%r385, %r385, 256;
	add.s64 	%rd274, %rd274, 256;
	add.s64 	%rd273, %rd273, 2048;
	add.s32 	%r383, %r383, 1;
	setp.ne.s32 	%p102, %r383, 0;
	@%p102 bra 	$L__BB8_7;
$L__BB8_11:
	setp.lt.u32 	%p103, %r5, 768;
	@%p103 bra 	$L__BB8_26;
	add.s32 	%r386, %r385, 512;
$L__BB8_13:
	mov.u32 	%r13, %r386;
	add.s32 	%r159, %r13, -512;
	cvt.s64.s32 	%rd245, %r159;
	mul.wide.s32 	%rd246, %r159, 8;
	add.s64 	%rd17, %rd1, %rd246;
	add.s64 	%rd18, %rd192, %rd245;
	ld.global.f64 	%fd12, [%rd17];
	abs.f64 	%fd13, %fd298;
	abs.f64 	%fd14, %fd12;
	setp.lt.f64 	%p104, %fd13, %fd14;
	mov.u64 	%rd280, %rd18;
	mov.f64 	%fd295, %fd12;
	@%p104 bra 	$L__BB8_16;
	setp.lt.f64 	%p105, %fd14, %fd13;
	mov.u64 	%rd280, %rd283;
	mov.f64 	%fd295, %fd298;
	@%p105 bra 	$L__BB8_16;
	setp.lt.s64 	%p106, %rd283, %rd18;
	min.s64 	%rd280, %rd283, %rd18;
	selp.f64 	%fd295, %fd298, %fd12, %p106;
$L__BB8_16:
	add.s32 	%r160, %r13, -256;
	cvt.s64.s32 	%rd247, %r160;
	add.s64 	%rd21, %rd192, %rd247;
	ld.global.f64 	%fd17, [%rd17+2048];
	abs.f64 	%fd18, %fd295;
	abs.f64 	%fd19, %fd17;
	setp.lt.f64 	%p107, %fd18, %fd19;
	mov.u64 	%rd281, %rd21;
	mov.f64 	%fd296, %fd17;
	@%p107 bra 	$L__BB8_19;
	setp.lt.f64 	%p108, %fd19, %fd18;
	mov.u64 	%rd281, %rd280;
	mov.f64 	%fd296, %fd295;
	@%p108 bra 	$L__BB8_19;
	setp.lt.s64 	%p109, %rd280, %rd21;
	min.s64 	%rd281, %rd280, %rd21;
	selp.f64 	%fd296, %fd295, %fd17, %p109;
$L__BB8_19:
	cvt.s64.s32 	%rd248, %r13;
	add.s64 	%rd24, %rd192, %rd248;
	ld.global.f64 	%fd22, [%rd17+4096];
	abs.f64 	%fd23, %fd296;
	abs.f64 	%fd24, %fd22;
	setp.lt.f64 	%p110, %fd23, %fd24;
	mov.u64 	%rd282, %rd24;
	mov.f64 	%fd297, %fd22;
	@%p110 bra 	$L__BB8_22;
	setp.lt.f64 	%p111, %fd24, %fd23;
	mov.u64 	%rd282, %rd281;
	mov.f64 	%fd297, %fd296;
	@%p111 bra 	$L__BB8_22;
	setp.lt.s64 	%p112, %rd281, %rd24;
	min.s64 	%rd282, %rd281, %rd24;
	selp.f64 	%fd297, %fd296, %fd22, %p112;
$L__BB8_22:
	add.s32 	%r161, %r13, 256;
	cvt.s64.s32 	%rd249, %r161;
	add.s64 	%rd27, %rd192, %rd249;
	ld.global.f64 	%fd27, [%rd17+6144];
	abs.f64 	%fd28, %fd297;
	abs.f64 	%fd29, %fd27;
	setp.lt.f64 	%p113, %fd28, %fd29;
	mov.u64 	%rd283, %rd27;
	mov.f64 	%fd298, %fd27;
	@%p113 bra 	$L__BB8_25;
	setp.lt.f64 	%p114, %fd29, %fd28;
	mov.u64 	%rd283, %rd282;
	mov.f64 	%fd298, %fd297;
	@%p114 bra 	$L__BB8_25;
	setp.lt.s64 	%p115, %rd282, %rd27;
	min.s64 	%rd283, %rd282, %rd27;
	selp.f64 	%fd298, %fd297, %fd27, %p115;
$L__BB8_25:
	add.s32 	%r386, %r13, 1024;
	add.s32 	%r162, %r13, 512;
	setp.lt.s32 	%p116, %r162, %r1;
	@%p116 bra 	$L__BB8_13;
$L__BB8_26:
	setp.lt.s32 	%p117, %r1, 256;
	@%p117 bra 	$L__BB8_71;
	// begin inline asm
	mov.u32 %r276, %laneid;
	// end inline asm
	mov.b64 	%rd260, %fd298;
	mov.b64 	{%r278, %r283}, %rd260;
	mov.b32 	%r294, 1;
	mov.b32 	%r295, 31;
	mov.b32 	%r296, -1;
	// begin inline asm
	shfl.sync.down.b32 %r277, %r278, %r294, %r295, %r296;
	// end inline asm
	// begin inline asm
	shfl.sync.down.b32 %r282, %r283, %r294, %r295, %r296;
	// end inline asm
	mov.b64 	%rd261, {%r277, %r282};
	mov.b64 	%fd33, %rd261;
	mov.b64 	{%r288, %r293}, %rd283;
	// begin inline asm
	shfl.sync.down.b32 %r287, %r288, %r294, %r295, %r296;
	// end inline asm
	// begin inline asm
	shfl.sync.down.b32 %r292, %r293, %r294, %r295, %r296;
	// end inline asm
	mov.b64 	%rd31, {%r287, %r292};
	setp.gt.s32 	%p169, %r276, 30;
	mov.u64 	%rd285, %rd283;
	mov.f64 	%fd300, %fd298;
	@%p169 bra 	$L__BB8_31;
	abs.f64 	%fd34, %fd298;
	abs.f64 	%fd35, %fd33;
	setp.lt.f64 	%p170, %fd34, %fd35;
	mov.u64 	%rd285, %rd31;
	mov.f64 	%fd300, %fd33;
	@%p170 bra 	$L__BB8_31;
	setp.lt.f64 	%p171, %fd35, %fd34;
	mov.u64 	%rd285, %rd283;
	mov.f64 	%fd300, %fd298;
	@%p171 bra 	$L__BB8_31;
	setp.lt.s64 	%p172, %rd283, %rd31;
	min.s64 	%rd285, %rd283, %rd31;
	selp.f64 	%fd300, %fd298, %fd33, %p172;
$L__BB8_31:
	mov.b64 	%rd262, %fd300;
	mov.b64 	{%r298, %r303}, %rd262;
	mov.b32 	%r314, 2;
	mov.b32 	%r315, 31;
	mov.b32 	%r316, -1;
	// begin inline asm
	shfl.sync.down.b32 %r297, %r298, %r314, %r315, %r316;
	// end inline asm
	// begin inline asm
	shfl.sync.down.b32 %r302, %r303, %r314, %r315, %r316;
	// end inline asm
	mov.b64 	%rd263, {%r297, %r302};
	mov.b64 	%fd38, %rd263;
	mov.b64 	{%r308, %r313}, %rd285;
	// begin inline asm
	shfl.sync.down.b32 %r307, %r308, %r314, %r315, %r316;
	// end inline asm
	// begin inline asm
	shfl.sync.down.b32 %r312, %r313, %r314, %r315, %r316;
	// end inline asm
	mov.b64 	%rd34, {%r307, %r312};
	setp.gt.s32 	%p173, %r276, 29;
	mov.u64 	%rd286, %rd285;
	mov.f64 	%fd301, %fd300;
	@%p173 bra 	$L__BB8_35;
	abs.f64 	%fd39, %fd300;
	abs.f64 	%fd40, %fd38;
	setp.lt.f64 	%p174, %fd39, %fd40;
	mov.u64 	%rd286, %rd34;
	mov.f64 	%fd301, %fd38;
	@%p174 bra 	$L__BB8_35;
	setp.lt.f64 	%p175, %fd40, %fd39;
	mov.u64 	%rd286, %rd285;
	mov.f64 	%fd301, %fd300;
	@%p175 bra 	$L__BB8_35;
	setp.lt.s64 	%p176, %rd285, %rd34;
	min.s64 	%rd286, %rd285, %rd34;
	selp.f64 	%fd301, %fd300, %fd38, %p176;
$L__BB8_35:
	mov.b64 	%rd264, %fd301;
	mov.b64 	{%r318, %r323}, %rd264;
	mov.b32 	%r334, 4;
	mov.b32 	%r335, 31;
	mov.b32 	%r336, -1;
	// begin inline asm
	shfl.sync.down.b32 %r317, %r318, %r334, %r335, %r336;
	// end inline asm
	// begin inline asm
	shfl.sync.down.b32 %r322, %r323, %r334, %r335, %r336;
	// end inline asm
	mov.b64 	%rd265, {%r317, %r322};
	mov.b64 	%fd43, %rd265;
	mov.b64 	{%r328, %r333}, %rd286;
	// begin inline asm
	shfl.sync.down.b32 %r327, %r328, %r334, %r335, %r336;
	// end inline asm
	// begin inline asm
	shfl.sync.down.b32 %r332, %r333, %r334, %r335, %r336;
	// end inline asm
	mov.b64 	%rd37, {%r327, %r332};
	setp.gt.s32 	%p177, %r276, 27;
	mov.u64 	%rd287, %rd286;
	mov.f64 	%fd302, %fd301;
	@%p177 bra 	$L__BB8_39;
	abs.f64 	%fd44, %fd301;
	abs.f64 	%fd45, %fd43;
	setp.lt.f64 	%p178, %fd44, %fd45;
	mov.u64 	%rd287, %rd37;
	mov.f64 	%fd302, %fd43;
	@%p178 bra 	$L__BB8_39;
	setp.lt.f64 	%p179, %fd45, %fd44;
	mov.u64 	%rd287, %rd286;
	mov.f64 	%fd302, %fd301;
	@%p179 bra 	$L__BB8_39;
	setp.lt.s64 	%p180, %rd286, %rd37;
	min.s64 	%rd287, %rd286, %rd37;
	selp.f64 	%fd302, %fd301, %fd43, %p180;
$L__BB8_39:
	mov.b64 	%rd266, %fd302;
	mov.b64 	{%r338, %r343}, %rd266;
	mov.b32 	%r354, 8;
	mov.b32 	%r355, 31;
	mov.b32 	%r356, -1;
	// begin inline asm
	shfl.sync.down.b32 %r337, %r338, %r354, %r355, %r356;
	// end inline asm
	// begin inline asm
	shfl.sync.down.b32 %r342, %r343, %r354, %r355, %r356;
	// end inline asm
	mov.b64 	%rd267, {%r337, %r342};
	mov.b64 	%fd48, %rd267;
	mov.b64 	{%r348, %r353}, %rd287;
	// begin inline asm
	shfl.sync.down.b32 %r347, %r348, %r354, %r355, %r356;
	// end inline asm
	// begin inline asm
	shfl.sync.down.b32 %r352, %r353, %r354, %r355, %r356;
	// end inline asm
	mov.b64 	%rd40, {%r347, %r352};
	setp.gt.s32 	%p181, %r276, 23;
	mov.u64 	%rd288, %rd287;
	mov.f64 	%fd303, %fd302;
	@%p181 bra 	$L__BB8_43;
	abs.f64 	%fd49, %fd302;
	abs.f64 	%fd50, %fd48;
	setp.lt.f64 	%p182, %fd49, %fd50;
	mov.u64 	%rd288, %rd40;
	mov.f64 	%fd303, %fd48;
	@%p182 bra 	$L__BB8_43;
	setp.lt.f64 	%p183, %fd50, %fd49;
	mov.u64 	%rd288, %rd287;
	mov.f64 	%fd303, %fd302;
	@%p183 bra 	$L__BB8_43;
	setp.lt.s64 	%p184, %rd287, %rd40;
	min.s64 	%rd288, %rd287, %rd40;
	selp.f64 	%fd303, %fd302, %fd48, %p184;
$L__BB8_43:
	mov.b64 	%rd268, %fd303;
	mov.b64 	{%r358, %r363}, %rd268;
	mov.b32 	%r374, 16;
	mov.b32 	%r375, 31;
	mov.b32 	%r376, -1;
	// begin inline asm
	shfl.sync.down.b32 %r357, %r358, %r374, %r375, %r376;
	// end inline asm
	// begin inline asm
	shfl.sync.down.b32 %r362, %r363, %r374, %r375, %r376;
	// end inline asm
	mov.b64 	%rd269, {%r357, %r362};
	mov.b64 	%fd53, %rd269;
	mov.b64 	{%r368, %r373}, %rd288;
	// begin inline asm
	shfl.sync.down.b32 %r367, %r368, %r374, %r375, %r376;
	// end inline asm
	// begin inline asm
	shfl.sync.down.b32 %r372, %r373, %r374, %r375, %r376;
	// end inline asm
	mov.b64 	%rd43, {%r367, %r372};
	setp.gt.s32 	%p185, %r276, 15;
	mov.u64 	%rd340, %rd288;
	mov.f64 	%fd351, %fd303;
	@%p185 bra 	$L__BB8_47;
	abs.f64 	%fd54, %fd303;
	abs.f64 	%fd55, %fd53;
	setp.lt.f64 	%p186, %fd54, %fd55;
	mov.u64 	%rd340, %rd43;
	mov.f64 	%fd351, %fd53;
	@%p186 bra 	$L__BB8_47;
	setp.lt.f64 	%p187, %fd55, %fd54;
	mov.u64 	%rd340, %rd288;
	mov.f64 	%fd351, %fd303;
	@%p187 bra 	$L__BB8_47;
	setp.lt.s64 	%p188, %rd288, %rd43;
	min.s64 	%rd340, %rd288, %rd43;
	selp.f64 	%fd351, %fd303, %fd53, %p188;
$L__BB8_47:
	setp.ne.s32 	%p189, %r276, 0;
	@%p189 bra 	$L__BB8_49;
	shr.u32 	%r377, %r2, 1;
	and.b32  	%r378, %r377, 496;
	mov.u32 	%r379, _ZN6thrust24THRUST_300001_SM_1000_NS8cuda_cub4core6detail5shmemE;
	add.s32 	%r380, %r379, %r378;
	st.shared.f64 	[%r380+8], %fd351;
	st.shared.u64 	[%r380+16], %rd340;
$L__BB8_49:
	bar.sync 	0;
	setp.ne.s32 	%p190, %r2, 0;
	@%p190 bra 	$L__BB8_204;
	ld.shared.f64 	%fd58, [_ZN6thrust24THRUST_300001_SM_1000_NS8cuda_cub4core6detail5shmemE+24];
	ld.shared.u64 	%rd46, [_ZN6thrust24THRUST_300001_SM_1000_NS8cuda_cub4core6detail5shmemE+32];
	abs.f64 	%fd59, %fd351;
	abs.f64 	%fd60, %fd58;
	setp.lt.f64 	%p191, %fd59, %fd60;
	mov.u64 	%rd290, %rd46;
	mov.f64 	%fd305, %fd58;
	@%p191 bra 	$L__BB8_53;
	setp.lt.f64 	%p192, %fd60, %fd59;
	mov.u64 	%rd290, %rd340;
	mov.f64 	%fd305, %fd351;
	@%p192 bra 	$L__BB8_53;
	setp.lt.s64 	%p193, %rd340, %rd46;
	min.s64 	%rd290, %rd340, %rd46;
	selp.f64 	%fd305, %fd351, %fd58, %p193;
$L__BB8_53:
	ld.shared.f64 	%fd63, [_ZN6thrust24THRUST_300001_SM_1000_NS8cuda_cub4core6detail5shmemE+40];
	ld.shared.u64 	%rd49, [_ZN6thrust24THRUST_300001_SM_1000_NS8cuda_cub4core6detail5shmemE+48];
	abs.f64 	%fd64, %fd305;
	abs.f64 	%fd65, %fd63;
	setp.lt.f64 	%p194, %fd64, %fd65;
	mov.u64 	%rd291, %rd49;
	mov.f64 	%fd306, %fd63;
	@%p194 bra 	$L__BB8_56;
	setp.lt.f64 	%p195, %fd65, %fd64;
	mov.u64 	%rd291, %rd290;
	mov.f64 	%fd306, %fd305;
	@%p195 bra 	$L__BB8_56;
	setp.lt.s64 	%p196, %rd290, %rd49;
	min.s64 	%rd291, %rd290, %rd49;
	selp.f64 	%fd306, %fd305, %fd63, %p196;
$L__BB8_56:
	ld.shared.f64 	%fd68, [_ZN6thrust24THRUST_300001_SM_1000_NS8cuda_cub4core6detail5shmemE+56];
	ld.shared.u64 	%rd52, [_ZN6thrust24THRUST_300001_SM_1000_NS8cuda_cub4core6detail5shmemE+64];
	abs.f64 	%fd69, %fd306;
	abs.f64 	%fd70, %fd68;
	setp.lt.f64 	%p197, %fd69, %fd70;
	mov.u64 	%rd292, %rd52;
	mov.f64 	%fd307, %fd68;
	@%p197 bra 	$L__BB8_59;
	setp.lt.f64 	%p198, %fd70, %fd69;
	mov.u64 	%rd292, %rd291;
	mov.f64 	%fd307, %fd306;
	@%p198 bra 	$L__BB8_59;
	setp.lt.s64 	%p199, %rd291, %rd52;
	min.s64 	%rd292, %rd291, %rd52;
	selp.f64 	%fd307, %fd306, %fd68, %p199;
$L__BB8_59:
	ld.shared.f64 	%fd73, [_ZN6thrust24THRUST_300001_SM_1000_NS8cuda_cub4core6detail5shmemE+72];
	ld.shared.u64 	%rd55, [_ZN6thrust24THRUST_300001_SM_1000_NS8cuda_cub4core6detail5shmemE+80];
	abs.f64 	%fd74, %fd307;
	abs.f64 	%fd75, %fd73;
	setp.lt.f64 	%p200, %fd74, %fd75;
	mov.u64 	%rd293, %rd55;
	mov.f64 	%fd308, %fd73;
	@%p200 bra 	$L__BB8_62;
	setp.lt.f64 	%p201, %fd75, %fd74;
	mov.u64 	%rd293, %rd292;
	mov.f64 	%fd308, %fd307;
	@%p201 bra 	$L__BB8_62;
	setp.lt.s64 	%p202, %rd292, %rd55;
	min.s64 	%rd293, %rd292, %rd55;
	selp.f64 	%fd308, %fd307, %fd73, %p202;
$L__BB8_62:
	ld.shared.f64 	%fd78, [_ZN6thrust24THRUST_300001_SM_1000_NS8cuda_cub4core6detail5shmemE+88];
	ld.shared.u64 	%rd58, [_ZN6thrust24THRUST_300001_SM_1000_NS8cuda_cub4core6detail5shmemE+96];
	abs.f64 	%fd79, %fd308;
	abs.f64 	%fd80, %fd78;
	setp.lt.f64 	%p203, %fd79, %fd80;
	mov.u64 	%rd294, %rd58;
	mov.f64 	%fd309, %fd78;
	@%p203 bra 	$L__BB8_65;
	setp.lt.f64 	%p204, %fd80, %fd79;
	mov.u64 	%rd294, %rd293;
	mov.f64 	%fd309, %fd308;
	@%p204 bra 	$L__BB8_65;
	setp.lt.s64 	%p205, %rd293, %rd58;
	min.s64 	%rd294, %rd293, %rd58;
	selp.f64 	%fd309, %fd308, %fd78, %p205;
$L__BB8_65:
	ld.shared.f64 	%fd83, [_ZN6thrust24THRUST_300001_SM_1000_NS8cuda_cub4core6detail5shmemE+104];
	ld.shared.u64 	%rd61, [_ZN6thrust24THRUST_300001_SM_1000_NS8cuda_cub4core6detail5shmemE+112];
	abs.f64 	%fd84, %fd309;
	abs.f64 	%fd85, %fd83;
	setp.lt.f64 	%p206, %fd84, %fd85;
	mov.u64 	%rd295, %rd61;
	mov.f64 	%fd310, %fd83;
	@%p206 bra 	$L__BB8_68;
	setp.lt.f64 	%p207, %fd85, %fd84;
	mov.u64 	%rd295, %rd294;
	mov.f64 	%fd310, %fd309;
	@%p207 bra 	$L__BB8_68;
	setp.lt.s64 	%p208, %rd294, %rd61;
	min.s64 	%rd295, %rd294, %rd61;
	selp.f64 	%fd310, %fd309, %fd83, %p208;
$L__BB8_68:
	ld.shared.f64 	%fd88, [_ZN6thrust24THRUST_300001_SM_1000_NS8cuda_cub4core6detail5shmemE+120];
	ld.shared.u64 	%rd64, [_ZN6thrust24THRUST_300001_SM_1000_NS8cuda_cub4core6detail5shmemE+128];
	abs.f64 	%fd89, %fd310;
	abs.f64 	%fd90, %fd88;
	setp.lt.f64 	%p209, %fd89, %fd90;
	mov.u64 	%rd340, %rd64;
	mov.f64 	%fd351, %fd88;
	@%p209 bra 	$L__BB8_204;
	setp.lt.f64 	%p210, %fd90, %fd89;
	mov.u64 	%rd340, %rd295;
	mov.f64 	%fd351, %fd310;
	@%p210 bra 	$L__BB8_204;
	setp.lt.s64 	%p211, %rd295, %rd64;
	min.s64 	%rd340, %rd295, %rd64;
	selp.f64 	%fd351, %fd310, %fd88, %p211;
	bra.uni 	$L__BB8_204;
$L__BB8_71:
	// begin inline asm
	mov.u32 %r163, %laneid;
	// end inline asm
	and.b32  	%r184, %r2, 992;
	add.s32 	%r185, %r184, 32;
	setp.gt.s32 	%p118, %r185, %r1;
	not.b32 	%r186, %r184;
	add.s32 	%r187, %r1, %r186;
	selp.b32 	%r182, %r187, 31, %p118;
	mov.b64 	%rd250, %fd298;
	mov.b64 	{%r165, %r170}, %rd250;
	mov.b32 	%r181, 1;
	mov.b32 	%r183, -1;
	// begin inline asm
	shfl.sync.down.b32 %r164, %r165, %r181, %r182, %r183;
	// end inline asm
	// begin inline asm
	shfl.sync.down.b32 %r169, %r170, %r181, %r182, %r183;
	// end inline asm
	mov.b64 	%rd251, {%r164, %r169};
	mov.b64 	%fd92, %rd251;
	mov.b64 	{%r175, %r180}, %rd283;
	// begin inline asm
	shfl.sync.down.b32 %r174, %r175, %r181, %r182, %r183;
	// end inline asm
	// begin inline asm
	shfl.sync.down.b32 %r179, %r180, %r181, %r182, %r183;
	// end inline asm
	mov.b64 	%rd66, {%r174, %r179};
	setp.ge.s32 	%p119, %r163, %r182;
	mov.u64 	%rd296, %rd283;
	mov.f64 	%fd311, %fd298;
	@%p119 bra 	$L__BB8_75;
	abs.f64 	%fd93, %fd298;
	abs.f64 	%fd94, %fd92;
	setp.lt.f64 	%p120, %fd93, %fd94;
	mov.u64 	%rd296, %rd66;
	mov.f64 	%fd311, %fd92;
	@%p120 bra 	$L__BB8_75;
	setp.lt.f64 	%p121, %fd94, %fd93;
	mov.u64 	%rd296, %rd283;
	mov.f64 	%fd311, %fd298;
	@%p121 bra 	$L__BB8_75;
	setp.lt.s64 	%p122, %rd283, %rd66;
	min.s64 	%rd296, %rd283, %rd66;
	selp.f64 	%fd311, %fd298, %fd92, %p122;
$L__BB8_75:
	mov.b64 	%rd252, %fd311;
	mov.b64 	{%r189, %r194}, %rd252;
	mov.b32 	%r205, 2;
	mov.b32 	%r207, -1;
	// begin inline asm
	shfl.sync.down.b32 %r188, %r189, %r205, %r182, %r207;
	// end inline asm
	// begin inline asm
	shfl.sync.down.b32 %r193, %r194, %r205, %r182, %r207;
	// end inline asm
	mov.b64 	%rd253, {%r188, %r193};
	mov.b64 	%fd97, %rd253;
	mov.b64 	{%r199, %r204}, %rd296;
	// begin inline asm
	shfl.sync.down.b32 %r198, %r199, %r205, %r182, %r207;
	// end inline asm
	// begin inline asm
	shfl.sync.down.b32 %r203, %r204, %r205, %r182, %r207;
	// end inline asm
	mov.b64 	%rd69, {%r198, %r203};
	add.s32 	%r208, %r163, 2;
	setp.gt.s32 	%p123, %r208, %r182;
	mov.u64 	%rd297, %rd296;
	mov.f64 	%fd312, %fd311;
	@%p123 bra 	$L__BB8_79;
	abs.f64 	%fd98, %fd311;
	abs.f64 	%fd99, %fd97;
	setp.lt.f64 	%p124, %fd98, %fd99;
	mov.u64 	%rd297, %rd69;
	mov.f64 	%fd312, %fd97;
	@%p124 bra 	$L__BB8_79;
	setp.lt.f64 	%p125, %fd99, %fd98;
	mov.u64 	%rd297, %rd296;
	mov.f64 	%fd312, %fd311;
	@%p125 bra 	$L__BB8_79;
	setp.lt.s64 	%p126, %rd296, %rd69;
	min.s64 	%rd297, %rd296, %rd69;
	selp.f64 	%fd312, %fd311, %fd97, %p126;
$L__BB8_79:
	mov.b64 	%rd254, %fd312;
	mov.b64 	{%r210, %r215}, %rd254;
	mov.b32 	%r226, 4;
	mov.b32 	%r228, -1;
	// begin inline asm
	shfl.sync.down.b32 %r209, %r210, %r226, %r182, %r228;
	// end inline asm
	// begin inline asm
	shfl.sync.down.b32 %r214, %r215, %r226, %r182, %r228;
	// end inline asm
	mov.b64 	%rd255, {%r209, %r214};
	mov.b64 	%fd102, %rd255;
	mov.b64 	{%r220, %r225}, %rd297;
	// begin inline asm
	shfl.sync.down.b32 %r219, %r220, %r226, %r182, %r228;
	// end inline asm
	// begin inline asm
	shfl.sync.down.b32 %r224, %r225, %r226, %r182, %r228;
	// end inline asm
	mov.b64 	%rd72, {%r219, %r224};
	add.s32 	%r229, %r163, 4;
	setp.gt.s32 	%p127, %r229, %r182;
	mov.u64 	%rd298, %rd297;
	mov.f64 	%fd313, %fd312;
	@%p127 bra 	$L__BB8_83;
	abs.f64 	%fd103, %fd312;
	abs.f64 	%fd104, %fd102;
	setp.lt.f64 	%p128, %fd103, %fd104;
	mov.u64 	%rd298, %rd72;
	mov.f64 	%fd313, %fd102;
	@%p128 bra 	$L__BB8_83;
	setp.lt.f64 	%p129, %fd104, %fd103;
	mov.u64 	%rd298, %rd297;
	mov.f64 	%fd313, %fd312;
	@%p129 bra 	$L__BB8_83;
	setp.lt.s64 	%p130, %rd297, %rd72;
	min.s64 	%rd298, %rd297, %rd72;
	selp.f64 	%fd313, %fd312, %fd102, %p130;
$L__BB8_83:
	mov.b64 	%rd256, %fd313;
	mov.b64 	{%r231, %r236}, %rd256;
	mov.b32 	%r247, 8;
	mov.b32 	%r249, -1;
	// begin inline asm
	shfl.sync.down.b32 %r230, %r231, %r247, %r182, %r249;
	// end inline asm
	// begin inline asm
	shfl.sync.down.b32 %r235, %r236, %r247, %r182, %r249;
	// end inline asm
	mov.b64 	%rd257, {%r230, %r235};
	mov.b64 	%fd107, %rd257;
	mov.b64 	{%r241, %r246}, %rd298;
	// begin inline asm
	shfl.sync.down.b32 %r240, %r241, %r247, %r182, %r249;
	// end inline asm
	// begin inline asm
	shfl.sync.down.b32 %r245, %r246, %r247, %r182, %r249;
	// end inline asm
	mov.b64 	%rd75, {%r240, %r245};
	add.s32 	%r250, %r163, 8;
	setp.gt.s32 	%p131, %r250, %r182;
	mov.u64 	%rd299, %rd298;
	mov.f64 	%fd314, %fd313;
	@%p131 bra 	$L__BB8_87;
	abs.f64 	%fd108, %fd313;
	abs.f64 	%fd109, %fd107;
	setp.lt.f64 	%p132, %fd108, %fd109;
	mov.u64 	%rd299, %rd75;
	mov.f64 	%fd314, %fd107;
	@%p132 bra 	$L__BB8_87;
	setp.lt.f64 	%p133, %fd109, %fd108;
	mov.u64 	%rd299, %rd298;
	mov.f64 	%fd314, %fd313;
	@%p133 bra 	$L__BB8_87;
	setp.lt.s64 	%p134, %rd298, %rd75;
	min.s64 	%rd299, %rd298, %rd75;
	selp.f64 	%fd314, %fd313, %fd107, %p134;
$L__BB8_87:
	mov.b64 	%rd258, %fd314;
	mov.b64 	{%r252, %r257}, %rd258;
	mov.b32 	%r268, 16;
	mov.b32 	%r270, -1;
	// begin inline asm
	shfl.sync.down.b32 %r251, %r252, %r268, %r182, %r270;
	// end inline asm
	// begin inline asm
	shfl.sync.down.b32 %r256, %r257, %r268, %r182, %r270;
	// end inline asm
	mov.b64 	%rd259, {%r251, %r256};
	mov.b64 	%fd112, %rd259;
	mov.b64 	{%r262, %r267}, %rd299;
	// begin inline asm
	shfl.sync.down.b32 %r261, %r262, %r268, %r182, %r270;
	// end inline asm
	// begin inline asm
	shfl.sync.down.b32 %r266, %r267, %r268, %r182, %r270;
	// end inline asm
	mov.b64 	%rd78, {%r261, %r266};
	add.s32 	%r271, %r163, 16;
	setp.gt.s32 	%p135, %r271, %r182;
	mov.u64 	%rd340, %rd299;
	mov.f64 	%fd351, %fd314;
	@%p135 bra 	$L__BB8_91;
	abs.f64 	%fd113, %fd314;
	abs.f64 	%fd114, %fd112;
	setp.lt.f64 	%p136, %fd113, %fd114;
	mov.u64 	%rd340, %rd78;
	mov.f64 	%fd351, %fd112;
	@%p136 bra 	$L__BB8_91;
	setp.lt.f64 	%p137, %fd114, %fd113;
	mov.u64 	%rd340, %rd299;
	mov.f64 	%fd351, %fd314;
	@%p137 bra 	$L__BB8_91;
	setp.lt.s64 	%p138, %rd299, %rd78;
	min.s64 	%rd340, %rd299, %rd78;
	selp.f64 	%fd351, %fd314, %fd112, %p138;
$L__BB8_91:
	setp.ne.s32 	%p139, %r163, 0;
	@%p139 bra 	$L__BB8_93;
	shr.u32 	%r272, %r2, 1;
	and.b32  	%r273, %r272, 496;
	mov.u32 	%r274, _ZN6thrust24THRUST_300001_SM_1000_NS8cuda_cub4core6detail5shmemE;
	add.s32 	%r275, %r274, %r273;
	st.shared.f64 	[%r275+8], %fd351;
	st.shared.u64 	[%r275+16], %rd340;
$L__BB8_93:
	bar.sync 	0;
	setp.ne.s32 	%p140, %r2, 0;
	@%p140 bra 	$L__BB8_204;
	setp.lt.s32 	%p141, %r1, 33;
	mov.f64 	%fd316, %fd351;
	mov.u64 	%rd301, %rd340;
	@%p141 bra 	$L__BB8_98;
	ld.shared.f64 	%fd117, [_ZN6thrust24THRUST_300001_SM_1000_NS8cuda_cub4core6detail5shmemE+24];
	ld.shared.u64 	%rd81, [_ZN6thrust24THRUST_300001_SM_1000_NS8cuda_cub4core6detail5shmemE+32];
	abs.f64 	%fd118, %fd351;
	abs.f64 	%fd119, %fd117;
	setp.lt.f64 	%p142, %fd118, %fd119;
	mov.f64 	%fd316, %fd117;
	mov.u64 	%rd301, %rd81;
	@%p142 bra 	$L__BB8_98;
	setp.lt.f64 	%p143, %fd119, %fd118;
	mov.f64 	%fd316, %fd351;
	mov.u64 	%rd301, %rd340;
	@%p143 bra 	$L__BB8_98;
	setp.lt.s64 	%p144, %rd340, %rd81;
	min.s64 	%rd301, %rd340, %rd81;
	selp.f64 	%fd316, %fd351, %fd117, %p144;
$L__BB8_98:
	setp.lt.s32 	%p145, %r1, 65;
	mov.f64 	%fd317, %fd316;
	mov.u64 	%rd302, %rd301;
	@%p145 bra 	$L__BB8_102;
	ld.shared.f64 	%fd122, [_ZN6thrust24THRUST_300001_SM_1000_NS8cuda_cub4core6detail5shmemE+40];
	ld.shared.u64 	%rd84, [_ZN6thrust24THRUST_300001_SM_1000_NS8cuda_cub4core6detail5shmemE+48];
	abs.f64 	%fd123, %fd316;
	abs.f64 	%fd124, %fd122;
	setp.lt.f64 	%p146, %fd123, %fd124;
	mov.f64 	%fd317, %fd122;
	mov.u64 	%rd302, %rd84;
	@%p146 bra 	$L__BB8_102;
	setp.lt.f64 	%p147, %fd124, %fd123;
	mov.f64 	%fd317, %fd316;
	mov.u64 	%rd302, %rd301;
	@%p147 bra 	$L__BB8_102;
	setp.lt.s64 	%p148, %rd301, %rd84;
	min.s64 	%rd302, %rd301, %rd84;
	selp.f64 	%fd317, %fd316, %fd122, %p148;
$L__BB8_102:
	setp.lt.s32 	%p149, %r1, 97;
	mov.f64 	%fd318, %fd317;
	mov.u64 	%rd303, %rd302;
	@%p149 bra 	$L__BB8_106;
	ld.shared.f64 	%fd127, [_ZN6thrust24THRUST_300001_SM_1000_NS8cuda_cub4core6detail5shmemE+56];
	ld.shared.u64 	%rd87, [_ZN6thrust24THRUST_300001_SM_1000_NS8cuda_cub4core6detail5shmemE+64];
	abs.f64 	%fd128, %fd317;
	abs.f64 	%fd129, %fd127;
	setp.lt.f64 	%p150, %fd128, %fd129;
	mov.f64 	%fd318, %fd127;
	mov.u64 	%rd303, %rd87;
	@%p150 bra 	$L__BB8_106;
	setp.lt.f64 	%p151, %fd129, %fd128;
	mov.f64 	%fd318, %fd317;
	mov.u64 	%rd303, %rd302;
	@%p151 bra 	$L__BB8_106;
	setp.lt.s64 	%p152, %rd302, %rd87;
	min.s64 	%rd303, %rd302, %rd87;
	selp.f64 	%fd318, %fd317, %fd127, %p152;
$L__BB8_106:
	setp.lt.s32 	%p153, %r1, 129;
	mov.f64 	%fd319, %fd318;
	mov.u64 	%rd304, %rd303;
	@%p153 bra 	$L__BB8_110;
	ld.shared.f64 	%fd132, [_ZN6thrust24THRUST_300001_SM_1000_NS8cuda_cub4core6detail5shmemE+72];
	ld.shared.u64 	%rd90, [_ZN6thrust24THRUST_300001_SM_1000_NS8cuda_cub4core6detail5shmemE+80];
	abs.f64 	%fd133, %fd318;
	abs.f64 	%fd134, %fd132;
	setp.lt.f64 	%p154, %fd133, %fd134;
	mov.f64 	%fd319, %fd132;
	mov.u64 	%rd304, %rd90;
	@%p154 bra 	$L__BB8_110;
	setp.lt.f64 	%p155, %fd134, %fd133;
	mov.f64 	%fd319, %fd318;
	mov.u64 	%rd304, %rd303;
	@%p155 bra 	$L__BB8_110;
	setp.lt.s64 	%p156, %rd303, %rd90;
	min.s64 	%rd304, %rd303, %rd90;
	selp.f64 	%fd319, %fd318, %fd132, %p156;
$L__BB8_110:
	setp.lt.s32 	%p157, %r1, 161;
	mov.f64 	%fd320, %fd319;
	mov.u64 	%rd305, %rd304;
	@%p157 bra 	$L__BB8_114;
	ld.shared.f64 	%fd137, [_ZN6thrust24THRUST_300001_SM_1000_NS8cuda_cub4core6detail5shmemE+88];
	ld.shared.u64 	%rd93, [_ZN6thrust24THRUST_300001_SM_1000_NS8cuda_cub4core6detail5shmemE+96];
	abs.f64 	%fd138, %fd319;
	abs.f64 	%fd139, %fd137;
	setp.lt.f64 	%p158, %fd138, %fd139;
	mov.f64 	%fd320, %fd137;
	mov.u64 	%rd305, %rd93;
	@%p158 bra 	$L__BB8_114;
	setp.lt.f64 	%p159, %fd139, %fd138;
	mov.f64 	%fd320, %fd319;
	mov.u64 	%rd305, %rd304;
	@%p159 bra 	$L__BB8_114;
	setp.lt.s64 	%p160, %rd304, %rd93;
	min.s64 	%rd305, %rd304, %rd93;
	selp.f64 	%fd320, %fd319, %fd137, %p160;
$L__BB8_114:
	setp.lt.s32 	%p161, %r1, 193;
	mov.f64 	%fd321, %fd320;
	mov.u64 	%rd306, %rd305;
	@%p161 bra 	$L__BB8_118;
	ld.shared.f64 	%fd142, [_ZN6thrust24THRUST_300001_SM_1000_NS8cuda_cub4core6detail5shmemE+104];
	ld.shared.u64 	%rd96, [_ZN6thrust24THRUST_300001_SM_1000_NS8cuda_cub4core6detail5shmemE+112];
	abs.f64 	%fd143, %fd320;
	abs.f64 	%fd144, %fd142;
	setp.lt.f64 	%p162, %fd143, %fd144;
	mov.f64 	%fd321, %fd142;
	mov.u64 	%rd306, %rd96;
	@%p162 bra 	$L__BB8_118;
	setp.lt.f64 	%p163, %fd144, %fd143;
	mov.f64 	%fd321, %fd320;
	mov.u64 	%rd306, %rd305;
	@%p163 bra 	$L__BB8_118;
	setp.lt.s64 	%p164, %rd305, %rd96;
	min.s64 	%rd306, %rd305, %rd96;
	selp.f64 	%fd321, %fd320, %fd142, %p164;
$L__BB8_118:
	setp.lt.s32 	%p165, %r1, 225;
	mov.u64 	%rd340, %rd306;
	mov.f64 	%fd351, %fd321;
	@%p165 bra 	$L__BB8_204;
	ld.shared.f64 	%fd147, [_ZN6thrust24THRUST_300001_SM_1000_NS8cuda_cub4core6detail5shmemE+120];
	ld.shared.u64 	%rd99, [_ZN6thrust24THRUST_300001_SM_1000_NS8cuda_cub4core6detail5shmemE+128];
	abs.f64 	%fd148, %fd321;
	abs.f64 	%fd149, %fd147;
	setp.lt.f64 	%p166, %fd148, %fd149;
	mov.u64 	%rd340, %rd99;
	mov.f64 	%fd351, %fd147;
	@%p166 bra 	$L__BB8_204;
	setp.lt.f64 	%p167, %fd149, %fd148;
	mov.u64 	%rd340, %rd306;
	mov.f64 	%fd351, %fd321;
	@%p167 bra 	$L__BB8_204;
	setp.lt.s64 	%p168, %rd306, %rd99;
	min.s64 	%rd340, %rd306, %rd99;
	selp.f64 	%fd351, %fd321, %fd147, %p168;
	bra.uni 	$L__BB8_204;
$L__BB8_122:
	mov.u32 	%r18, %tid.x;
	cvt.u64.u32 	%rd101, %r18;
	mul.wide.u32 	%rd195, %r18, 8;
	add.s64 	%rd102, %rd1, %rd195;
	ld.global.f64 	%fd274, [%rd102];
	add.s32 	%r31, %r18, 256;
	cvt.u64.u32 	%rd196, %r31;
	ld.global.f64 	%fd275, [%rd102+2048];
	add.s32 	%r32, %r18, 512;
	cvt.u64.u32 	%rd197, %r32;
	ld.global.f64 	%fd276, [%rd102+4096];
	add.s32 	%r33, %r18, 768;
	cvt.u64.u32 	%rd198, %r33;
	ld.global.f64 	%fd277, [%rd102+6144];
	or.b32  	%r34, %r18, 1024;
	cvt.u64.u32 	%rd103, %r34;
	add.s64 	%rd327, %rd192, %rd103;
	ld.global.f64 	%fd338, [%rd102+8192];
	abs.f64 	%fd278, %fd274;
	abs.f64 	%fd279, %fd275;
	setp.geu.f64 	%p3, %fd278, %fd279;
	selp.f64 	%fd280, %fd274, %fd275, %p3;
	selp.b64 	%rd199, %rd101, %rd196, %p3;
	abs.f64 	%fd281, %fd280;
	abs.f64 	%fd282, %fd276;
	setp.geu.f64 	%p4, %fd281, %fd282;
	selp.f64 	%fd283, %fd280, %fd276, %p4;
	selp.b64 	%rd200, %rd199, %rd197, %p4;
	abs.f64 	%fd284, %fd283;
	abs.f64 	%fd285, %fd277;
	setp.geu.f64 	%p5, %fd284, %fd285;
	selp.f64 	%fd152, %fd283, %fd277, %p5;
	selp.b64 	%rd105, %rd200, %rd198, %p5;
	abs.f64 	%fd153, %fd152;
	abs.f64 	%fd154, %fd338;
	setp.lt.f64 	%p6, %fd153, %fd154;
	@%p6 bra 	$L__BB8_124;
	setp.lt.f64 	%p7, %fd154, %fd153;
	setp.lt.u64 	%p8, %rd105, %rd103;
	or.pred  	%p9, %p7, %p8;
	selp.f64 	%fd338, %fd152, %fd338, %p9;
	add.s64 	%rd203, %rd192, %rd105;
	selp.b64 	%rd327, %rd203, %rd327, %p9;
$L__BB8_124:
	setp.lt.u64 	%p10, %rd194, 2560;
	mov.b64 	%rd316, 1280;
	@%p10 bra 	$L__BB8_137;
	mov.b64 	%rd308, 1280;
	mov.f64 	%fd323, %fd338;
$L__BB8_126:
	add.s64 	%rd206, %rd308, %rd101;
	shl.b64 	%rd207, %rd308, 3;
	add.s64 	%rd208, %rd102, %rd207;
	add.s64 	%rd310, %rd206, %rd192;
	ld.global.f64 	%fd324, [%rd208];
	ld.global.f64 	%fd325, [%rd208+2048];
	ld.global.f64 	%fd326, [%rd208+4096];
	add.s64 	%rd313, %rd310, 768;
	ld.global.f64 	%fd327, [%rd208+6144];
	ld.global.f64 	%fd338, [%rd208+8192];
	abs.f64 	%fd163, %fd323;
	abs.f64 	%fd164, %fd324;
	setp.lt.f64 	%p11, %fd163, %fd164;
	@%p11 bra 	$L__BB8_128;
	setp.lt.f64 	%p12, %fd164, %fd163;
	setp.lt.s64 	%p13, %rd327, %rd310;
	or.pred  	%p14, %p12, %p13;
	selp.f64 	%fd324, %fd323, %fd324, %p14;
	selp.b64 	%rd310, %rd327, %rd310, %p14;
$L__BB8_128:
	add.s64 	%rd209, %rd308, %rd101;
	add.s64 	%rd210, %rd209, %rd192;
	add.s64 	%rd311, %rd210, 256;
	abs.f64 	%fd167, %fd324;
	abs.f64 	%fd168, %fd325;
	setp.lt.f64 	%p15, %fd167, %fd168;
	@%p15 bra 	$L__BB8_130;
	setp.lt.f64 	%p16, %fd168, %fd167;
	setp.lt.s64 	%p17, %rd310, %rd311;
	or.pred  	%p18, %p16, %p17;
	selp.f64 	%fd325, %fd324, %fd325, %p18;
	selp.b64 	%rd311, %rd310, %rd311, %p18;
$L__BB8_130:
	add.s64 	%rd211, %rd308, %rd101;
	add.s64 	%rd212, %rd211, %rd192;
	add.s64 	%rd312, %rd212, 512;
	abs.f64 	%fd171, %fd325;
	abs.f64 	%fd172, %fd326;
	setp.lt.f64 	%p19, %fd171, %fd172;
	@%p19 bra 	$L__BB8_132;
	setp.lt.f64 	%p20, %fd172, %fd171;
	setp.lt.s64 	%p21, %rd311, %rd312;
	or.pred  	%p22, %p20, %p21;
	selp.f64 	%fd326, %fd325, %fd326, %p22;
	selp.b64 	%rd312, %rd311, %rd312, %p22;
$L__BB8_132:
	abs.f64 	%fd175, %fd326;
	abs.f64 	%fd176, %fd327;
	setp.lt.f64 	%p23, %fd175, %fd176;
	@%p23 bra 	$L__BB8_134;
	setp.lt.f64 	%p24, %fd176, %fd175;
	setp.lt.s64 	%p25, %rd312, %rd313;
	or.pred  	%p26, %p24, %p25;
	selp.f64 	%fd327, %fd326, %fd327, %p26;
	selp.b64 	%rd313, %rd312, %rd313, %p26;
$L__BB8_134:
	add.s64 	%rd213, %rd308, %rd101;
	add.s64 	%rd214, %rd213, %rd192;
	add.s64 	%rd327, %rd214, 1024;
	abs.f64 	%fd179, %fd327;
	abs.f64 	%fd180, %fd338;
	setp.lt.f64 	%p27, %fd179, %fd180;
	@%p27 bra 	$L__BB8_136;
	setp.lt.f64 	%p28, %fd180, %fd179;
	setp.lt.s64 	%p29, %rd313, %rd327;
	or.pred  	%p30, %p28, %p29;
	selp.f64 	%fd338, %fd327, %fd338, %p30;
	selp.b64 	%rd327, %rd313, %rd327, %p30;
$L__BB8_136:
	add.s64 	%rd316, %rd308, 1280;
	add.s64 	%rd215, %rd308, 2560;
	setp.le.s64 	%p31, %rd215, %rd194;
	mov.u64 	%rd308, %rd316;
	mov.f64 	%fd323, %fd338;
	@%p31 bra 	$L__BB8_126;
$L__BB8_137:
	setp.le.s64 	%p32, %rd194, %rd316;
	@%p32 bra 	$L__BB8_160;
	cvt.u32.u64 	%r35, %rd316;
	cvt.u32.u64 	%r36, %rd194;
	sub.s32 	%r19, %r36, %r35;
	setp.ge.s32 	%p33, %r18, %r19;
	@%p33 bra 	$L__BB8_160;
	cvta.to.global.u64 	%rd128, %rd191;
	not.b32 	%r38, %r18;
	add.s32 	%r39, %r38, %r36;
	sub.s32 	%r20, %r39, %r35;
	and.b32  	%r41, %r20, 768;
	setp.eq.s32 	%p34, %r41, 768;
	mov.u32 	%r389, %r18;
	@%p34 bra 	$L__BB8_145;
	add.s64 	%rd217, %rd316, %rd101;
	add.s64 	%rd318, %rd217, %rd192;
	shl.b64 	%rd218, %rd217, 3;
	add.s64 	%rd317, %rd128, %rd218;
	shr.u32 	%r42, %r20, 8;
	add.s32 	%r43, %r42, 1;
	and.b32  	%r44, %r43, 3;
	neg.s32 	%r387, %r44;
	mov.u32 	%r389, %r18;
$L__BB8_141:
	.pragma "nounroll";
	mov.u64 	%rd133, %rd327;
	mov.f64 	%fd184, %fd338;
	ld.global.f64 	%fd185, [%rd317];
	abs.f64 	%fd186, %fd184;
	abs.f64 	%fd187, %fd185;
	setp.lt.f64 	%p35, %fd186, %fd187;
	mov.f64 	%fd338, %fd185;
	mov.u64 	%rd327, %rd318;
	@%p35 bra 	$L__BB8_144;
	setp.lt.f64 	%p36, %fd187, %fd186;
	mov.f64 	%fd338, %fd184;
	mov.u64 	%rd327, %rd133;
	@%p36 bra 	$L__BB8_144;
	setp.lt.s64 	%p37, %rd133, %rd318;
	selp.f64 	%fd338, %fd184, %fd185, %p37;
	min.s64 	%rd327, %rd133, %rd318;
$L__BB8_144:
	add.s32 	%r389, %r389, 256;
	add.s64 	%rd318, %rd318, 256;
	add.s64 	%rd317, %rd317, 2048;
	add.s32 	%r387, %r387, 1;
	setp.ne.s32 	%p38, %r387, 0;
	@%p38 bra 	$L__BB8_141;
$L__BB8_145:
	setp.lt.u32 	%p39, %r20, 768;
	@%p39 bra 	$L__BB8_160;
	add.s32 	%r390, %r389, 512;
$L__BB8_147:
	mov.u32 	%r28, %r390;
	add.s32 	%r45, %r28, -512;
	cvt.u64.u32 	%rd219, %r45;
	add.s64 	%rd220, %rd316, %rd219;
	shl.b64 	%rd221, %rd220, 3;
	add.s64 	%rd141, %rd128, %rd221;
	add.s64 	%rd142, %rd220, %rd192;
	ld.global.f64 	%fd193, [%rd141];
	abs.f64 	%fd194, %fd338;
	abs.f64 	%fd195, %fd193;
	setp.lt.f64 	%p40, %fd194, %fd195;
	mov.f64 	%fd335, %fd193;
	mov.u64 	%rd324, %rd142;
	@%p40 bra 	$L__BB8_150;
	setp.lt.f64 	%p41, %fd195, %fd194;
	mov.f64 	%fd335, %fd338;
	mov.u64 	%rd324, %rd327;
	@%p41 bra 	$L__BB8_150;
	setp.lt.s64 	%p42, %rd327, %rd142;
	selp.f64 	%fd335, %fd338, %fd193, %p42;
	min.s64 	%rd324, %rd327, %rd142;
$L__BB8_150:
	add.s32 	%r46, %r28, -256;
	cvt.u64.u32 	%rd222, %r46;
	add.s64 	%rd223, %rd316, %rd222;
	add.s64 	%rd145, %rd223, %rd192;
	ld.global.f64 	%fd198, [%rd141+2048];
	abs.f64 	%fd199, %fd335;
	abs.f64 	%fd200, %fd198;
	setp.lt.f64 	%p43, %fd199, %fd200;
	mov.f64 	%fd336, %fd198;
	mov.u64 	%rd325, %rd145;
	@%p43 bra 	$L__BB8_153;
	setp.lt.f64 	%p44, %fd200, %fd199;
	mov.f64 	%fd336, %fd335;
	mov.u64 	%rd325, %rd324;
	@%p44 bra 	$L__BB8_153;
	setp.lt.s64 	%p45, %rd324, %rd145;
	selp.f64 	%fd336, %fd335, %fd198, %p45;
	min.s64 	%rd325, %rd324, %rd145;
$L__BB8_153:
	cvt.u64.u32 	%rd224, %r28;
	add.s64 	%rd225, %rd316, %rd224;
	add.s64 	%rd148, %rd225, %rd192;
	ld.global.f64 	%fd203, [%rd141+4096];
	abs.f64 	%fd204, %fd336;
	abs.f64 	%fd205, %fd203;
	setp.lt.f64 	%p46, %fd204, %fd205;
	mov.f64 	%fd337, %fd203;
	mov.u64 	%rd326, %rd148;
	@%p46 bra 	$L__BB8_156;
	setp.lt.f64 	%p47, %fd205, %fd204;
	mov.f64 	%fd337, %fd336;
	mov.u64 	%rd326, %rd325;
	@%p47 bra 	$L__BB8_156;
	setp.lt.s64 	%p48, %rd325, %rd148;
	selp.f64 	%fd337, %fd336, %fd203, %p48;
	min.s64 	%rd326, %rd325, %rd148;
$L__BB8_156:
	add.s32 	%r47, %r28, 256;
	cvt.u64.u32 	%rd226, %r47;
	add.s64 	%rd227, %rd316, %rd226;
	add.s64 	%rd151, %rd227, %rd192;
	ld.global.f64 	%fd208, [%rd141+6144];
	abs.f64 	%fd209, %fd337;
	abs.f64 	%fd210, %fd208;
	setp.lt.f64 	%p49, %fd209, %fd210;
	mov.f64 	%fd338, %fd208;
	mov.u64 	%rd327, %rd151;
	@%p49 bra 	$L__BB8_159;
	setp.lt.f64 	%p50, %fd210, %fd209;
	mov.f64 	%fd338, %fd337;
	mov.u64 	%rd327, %rd326;
	@%p50 bra 	$L__BB8_159;
	setp.lt.s64 	%p51, %rd326, %rd151;
	selp.f64 	%fd338, %fd337, %fd208, %p51;
	min.s64 	%rd327, %rd326, %rd151;
$L__BB8_159:
	add.s32 	%r390, %r28, 1024;
	add.s32 	%r48, %r28, 512;
	setp.lt.s32 	%p52, %r48, %r19;
	@%p52 bra 	$L__BB8_147;
$L__BB8_160:
	// begin inline asm
	mov.u32 %r49, %laneid;
	// end inline asm
	mov.b64 	%rd228, %fd338;
	mov.b64 	{%r51, %r56}, %rd228;
	mov.b32 	%r67, 1;
	mov.b32 	%r68, 31;
	mov.b32 	%r69, -1;
	// begin inline asm
	shfl.sync.down.b32 %r50, %r51, %r67, %r68, %r69;
	// end inline asm
	// begin inline asm
	shfl.sync.down.b32 %r55, %r56, %r67, %r68, %r69;
	// end inline asm
	mov.b64 	%rd229, {%r50, %r55};
	mov.b64 	%fd214, %rd229;
	mov.b64 	{%r61, %r66}, %rd327;
	// begin inline asm
	shfl.sync.down.b32 %r60, %r61, %r67, %r68, %r69;
	// end inline asm
	// begin inline asm
	shfl.sync.down.b32 %r65, %r66, %r67, %r68, %r69;
	// end inline asm
	mov.b64 	%rd155, {%r60, %r65};
	setp.gt.s32 	%p53, %r49, 30;
	mov.f64 	%fd340, %fd338;
	mov.u64 	%rd329, %rd327;
	@%p53 bra 	$L__BB8_164;
	abs.f64 	%fd215, %fd338;
	abs.f64 	%fd216, %fd214;
	setp.lt.f64 	%p54, %fd215, %fd216;
	mov.f64 	%fd340, %fd214;
	mov.u64 	%rd329, %rd155;
	@%p54 bra 	$L__BB8_164;
	setp.lt.f64 	%p55, %fd216, %fd215;
	mov.f64 	%fd340, %fd338;
	mov.u64 	%rd329, %rd327;
	@%p55 bra 	$L__BB8_164;
	setp.lt.s64 	%p56, %rd327, %rd155;
	selp.f64 	%fd340, %fd338, %fd214, %p56;
	min.s64 	%rd329, %rd327, %rd155;
$L__BB8_164:
	mov.b64 	%rd230, %fd340;
	mov.b64 	{%r71, %r76}, %rd230;
	mov.b32 	%r87, 2;
	mov.b32 	%r88, 31;
	mov.b32 	%r89, -1;
	// begin inline asm
	shfl.sync.down.b32 %r70, %r71, %r87, %r88, %r89;
	// end inline asm
	// begin inline asm
	shfl.sync.down.b32 %r75, %r76, %r87, %r88, %r89;
	// end inline asm
	mov.b64 	%rd231, {%r70, %r75};
	mov.b64 	%fd219, %rd231;
	mov.b64 	{%r81, %r86}, %rd329;
	// begin inline asm
	shfl.sync.down.b32 %r80, %r81, %r87, %r88, %r89;
	// end inline asm
	// begin inline asm
	shfl.sync.down.b32 %r85, %r86, %r87, %r88, %r89;
	// end inline asm
	mov.b64 	%rd158, {%r80, %r85};
	setp.gt.s32 	%p57, %r49, 29;
	mov.f64 	%fd341, %fd340;
	mov.u64 	%rd330, %rd329;
	@%p57 bra 	$L__BB8_168;
	abs.f64 	%fd220, %fd340;
	abs.f64 	%fd221, %fd219;
	setp.lt.f64 	%p58, %fd220, %fd221;
	mov.f64 	%fd341, %fd219;
	mov.u64 	%rd330, %rd158;
	@%p58 bra 	$L__BB8_168;
	setp.lt.f64 	%p59, %fd221, %fd220;
	mov.f64 	%fd341, %fd340;
	mov.u64 	%rd330, %rd329;
	@%p59 bra 	$L__BB8_168;
	setp.lt.s64 	%p60, %rd329, %rd158;
	selp.f64 	%fd341, %fd340, %fd219, %p60;
	min.s64 	%rd330, %rd329, %rd158;
$L__BB8_168:
	mov.b64 	%rd232, %fd341;
	mov.b64 	{%r91, %r96}, %rd232;
	mov.b32 	%r107, 4;
	mov.b32 	%r108, 31;
	mov.b32 	%r109, -1;
	// begin inline asm
	shfl.sync.down.b32 %r90, %r91, %r107, %r108, %r109;
	// end inline asm
	// begin inline asm
	shfl.sync.down.b32 %r95, %r96, %r107, %r108, %r109;
	// end inline asm
	mov.b64 	%rd233, {%r90, %r95};
	mov.b64 	%fd224, %rd233;
	mov.b64 	{%r101, %r106}, %rd330;
	// begin inline asm
	shfl.sync.down.b32 %r100, %r101, %r107, %r108, %r109;
	// end inline asm
	// begin inline asm
	shfl.sync.down.b32 %r105, %r106, %r107, %r108, %r109;
	// end inline asm
	mov.b64 	%rd161, {%r100, %r105};
	setp.gt.s32 	%p61, %r49, 27;
	mov.f64 	%fd342, %fd341;
	mov.u64 	%rd331, %rd330;
	@%p61 bra 	$L__BB8_172;
	abs.f64 	%fd225, %fd341;
	abs.f64 	%fd226, %fd224;
	setp.lt.f64 	%p62, %fd225, %fd226;
	mov.f64 	%fd342, %fd224;
	mov.u64 	%rd331, %rd161;
	@%p62 bra 	$L__BB8_172;
	setp.lt.f64 	%p63, %fd226, %fd225;
	mov.f64 	%fd342, %fd341;
	mov.u64 	%rd331, %rd330;
	@%p63 bra 	$L__BB8_172;
	setp.lt.s64 	%p64, %rd330, %rd161;
	selp.f64 	%fd342, %fd341, %fd224, %p64;
	min.s64 	%rd331, %rd330, %rd161;
$L__BB8_172:
	mov.b64 	%rd234, %fd342;
	mov.b64 	{%r111, %r116}, %rd234;
	mov.b32 	%r127, 8;
	mov.b32 	%r128, 31;
	mov.b32 	%r129, -1;
	// begin inline asm
	shfl.sync.down.b32 %r110, %r111, %r127, %r128, %r129;
	// end inline asm
	// begin inline asm
	shfl.sync.down.b32 %r115, %r116, %r127, %r128, %r129;
	// end inline asm
	mov.b64 	%rd235, {%r110, %r115};
	mov.b64 	%fd229, %rd235;
	mov.b64 	{%r121, %r126}, %rd331;
	// begin inline asm
	shfl.sync.down.b32 %r120, %r121, %r127, %r128, %r129;
	// end inline asm
	// begin inline asm
	shfl.sync.down.b32 %r125, %r126, %r127, %r128, %r129;
	// end inline asm
	mov.b64 	%rd164, {%r120, %r125};
	setp.gt.s32 	%p65, %r49, 23;
	mov.f64 	%fd343, %fd342;
	mov.u64 	%rd332, %rd331;
	@%p65 bra 	$L__BB8_176;
	abs.f64 	%fd230, %fd342;
	abs.f64 	%fd231, %fd229;
	setp.lt.f64 	%p66, %fd230, %fd231;
	mov.f64 	%fd343, %fd229;
	mov.u64 	%rd332, %rd164;
	@%p66 bra 	$L__BB8_176;
	setp.lt.f64 	%p67, %fd231, %fd230;
	mov.f64 	%fd343, %fd342;
	mov.u64 	%rd332, %rd331;
	@%p67 bra 	$L__BB8_176;
	setp.lt.s64 	%p68, %rd331, %rd164;
	selp.f64 	%fd343, %fd342, %fd229, %p68;
	min.s64 	%rd332, %rd331, %rd164;
$L__BB8_176:
	mov.b64 	%rd236, %fd343;
	mov.b64 	{%r131, %r136}, %rd236;
	mov.b32 	%r147, 16;
	mov.b32 	%r148, 31;
	mov.b32 	%r149, -1;
	// begin inline asm
	shfl.sync.down.b32 %r130, %r131, %r147, %r148, %r149;
	// end inline asm
	// begin inline asm
	shfl.sync.down.b32 %r135, %r136, %r147, %r148, %r149;
	// end inline asm
	mov.b64 	%rd237, {%r130, %r135};
	mov.b64 	%fd234, %rd237;
	mov.b64 	{%r141, %r146}, %rd332;
	// begin inline asm
	shfl.sync.down.b32 %r140, %r141, %r147, %r148, %r149;
	// end inline asm
	// begin inline asm
	shfl.sync.down.b32 %r145, %r146, %r147, %r148, %r149;
	// end inline asm
	mov.b64 	%rd167, {%r140, %r145};
	setp.gt.s32 	%p69, %r49, 15;
	mov.f64 	%fd351, %fd343;
	mov.u64 	%rd340, %rd332;
	@%p69 bra 	$L__BB8_180;
	abs.f64 	%fd235, %fd343;
	abs.f64 	%fd236, %fd234;
	setp.lt.f64 	%p70, %fd235, %fd236;
	mov.f64 	%fd351, %fd234;
	mov.u64 	%rd340, %rd167;
	@%p70 bra 	$L__BB8_180;
	setp.lt.f64 	%p71, %fd236, %fd235;
	mov.f64 	%fd351, %fd343;
	mov.u64 	%rd340, %rd332;
	@%p71 bra 	$L__BB8_180;
	setp.lt.s64 	%p72, %rd332, %rd167;
	selp.f64 	%fd351, %fd343, %fd234, %p72;
	min.s64 	%rd340, %rd332, %rd167;
$L__BB8_180:
	setp.ne.s32 	%p73, %r49, 0;
	@%p73 bra 	$L__BB8_182;
	shr.u32 	%r150, %r18, 1;
	and.b32  	%r151, %r150, 496;
	mov.u32 	%r152, _ZN6thrust24THRUST_300001_SM_1000_NS8cuda_cub4core6detail5shmemE;
	add.s32 	%r153, %r152, %r151;
	st.shared.f64 	[%r153+8], %fd351;
	st.shared.u64 	[%r153+16], %rd340;
$L__BB8_182:
	bar.sync 	0;
	setp.ne.s32 	%p74, %r18, 0;
	@%p74 bra 	$L__BB8_204;
	ld.shared.f64 	%fd239, [_ZN6thrust24THRUST_300001_SM_1000_NS8cuda_cub4core6detail5shmemE+24];
	ld.shared.u64 	%rd170, [_ZN6thrust24THRUST_300001_SM_1000_NS8cuda_cub4core6detail5shmemE+32];
	abs.f64 	%fd240, %fd351;
	abs.f64 	%fd241, %fd239;
	setp.lt.f64 	%p75, %fd240, %fd241;
	mov.f64 	%fd345, %fd239;
	mov.u64 	%rd334, %rd170;
	@%p75 bra 	$L__BB8_186;
	setp.lt.f64 	%p76, %fd241, %fd240;
	mov.f64 	%fd345, %fd351;
	mov.u64 	%rd334, %rd340;
	@%p76 bra 	$L__BB8_186;
	setp.lt.s64 	%p77, %rd340, %rd170;
	selp.f64 	%fd345, %fd351, %fd239, %p77;
	min.s64 	%rd334, %rd340, %rd170;
$L__BB8_186:
	ld.shared.f64 	%fd244, [_ZN6thrust24THRUST_300001_SM_1000_NS8cuda_cub4core6detail5shmemE+40];
	ld.shared.u64 	%rd173, [_ZN6thrust24THRUST_300001_SM_1000_NS8cuda_cub4core6detail5shmemE+48];
	abs.f64 	%fd245, %fd345;
	abs.f64 	%fd246, %fd244;
	setp.lt.f64 	%p78, %fd245, %fd246;
	mov.f64 	%fd346, %fd244;
	mov.u64 	%rd335, %rd173;
	@%p78 bra 	$L__BB8_189;
	setp.lt.f64 	%p79, %fd246, %fd245;
	mov.f64 	%fd346, %fd345;
	mov.u64 	%rd335, %rd334;
	@%p79 bra 	$L__BB8_189;
	setp.lt.s64 	%p80, %rd334, %rd173;
	selp.f64 	%fd346, %fd345, %fd244, %p80;
	min.s64 	%rd335, %rd334, %rd173;
$L__BB8_189:
	ld.shared.f64 	%fd249, [_ZN6thrust24THRUST_300001_SM_1000_NS8cuda_cub4core6detail5shmemE+56];
	ld.shared.u64 	%rd176, [_ZN6thrust24THRUST_300001_SM_1000_NS8cuda_cub4core6detail5shmemE+64];
	abs.f64 	%fd250, %fd346;
	abs.f64 	%fd251, %fd249;
	setp.lt.f64 	%p81, %fd250, %fd251;
	mov.f64 	%fd347, %fd249;
	mov.u64 	%rd336, %rd176;
	@%p81 bra 	$L__BB8_192;
	setp.lt.f64 	%p82, %fd251, %fd250;
	mov.f64 	%fd347, %fd346;
	mov.u64 	%rd336, %rd335;
	@%p82 bra 	$L__BB8_192;
	setp.lt.s64 	%p83, %rd335, %rd176;
	selp.f64 	%fd347, %fd346, %fd249, %p83;
	min.s64 	%rd336, %rd335, %rd176;
$L__BB8_192:
	ld.shared.f64 	%fd254, [_ZN6thrust24THRUST_300001_SM_1000_NS8cuda_cub4core6detail5shmemE+72];
	ld.shared.u64 	%rd179, [_ZN6thrust24THRUST_300001_SM_1000_NS8cuda_cub4core6detail5shmemE+80];
	abs.f64 	%fd255, %fd347;
	abs.f64 	%fd256, %fd254;
	setp.lt.f64 	%p84, %fd255, %fd256;
	mov.f64 	%fd348, %fd254;
	mov.u64 	%rd337, %rd179;
	@%p84 bra 	$L__BB8_195;
	setp.lt.f64 	%p85, %fd256, %fd255;
	mov.f64 	%fd348, %fd347;
	mov.u64 	%rd337, %rd336;
	@%p85 bra 	$L__BB8_195;
	setp.lt.s64 	%p86, %rd336, %rd179;
	selp.f64 	%fd348, %fd347, %fd254, %p86;
	min.s64 	%rd337, %rd336, %rd179;
$L__BB8_195:
	ld.shared.f64 	%fd259, [_ZN6thrust24THRUST_300001_SM_1000_NS8cuda_cub4core6detail5shmemE+88];
	ld.shared.u64 	%rd182, [_ZN6thrust24THRUST_300001_SM_1000_NS8cuda_cub4core6detail5shmemE+96];
	abs.f64 	%fd260, %fd348;
	abs.f64 	%fd261, %fd259;
	setp.lt.f64 	%p87, %fd260, %fd261;
	mov.f64 	%fd349, %fd259;
	mov.u64 	%rd338, %rd182;
	@%p87 bra 	$L__BB8_198;
	setp.lt.f64 	%p88, %fd261, %fd260;
	mov.f64 	%fd349, %fd348;
	mov.u64 	%rd338, %rd337;
	@%p88 bra 	$L__BB8_198;
	setp.lt.s64 	%p89, %rd337, %rd182;
	selp.f64 	%fd349, %fd348, %fd259, %p89;
	min.s64 	%rd338, %rd337, %rd182;
$L__BB8_198:
	ld.shared.f64 	%fd264, [_ZN6thrust24THRUST_300001_SM_1000_NS8cuda_cub4core6detail5shmemE+104];
	ld.shared.u64 	%rd185, [_ZN6thrust24THRUST_300001_SM_1000_NS8cuda_cub4core6detail5shmemE+112];
	abs.f64 	%fd265, %fd349;
	abs.f64 	%fd266, %fd264;
	setp.lt.f64 	%p90, %fd265, %fd266;
	mov.f64 	%fd350, %fd264;
	mov.u64 	%rd339, %rd185;
	@%p90 bra 	$L__BB8_201;
	setp.lt.f64 	%p91, %fd266, %fd265;
	mov.f64 	%fd350, %fd349;
	mov.u64 	%rd339, %rd338;
	@%p91 bra 	$L__BB8_201;
	setp.lt.s64 	%p92, %rd338, %rd185;
	selp.f64 	%fd350, %fd349, %fd264, %p92;
	min.s64 	%rd339, %rd338, %rd185;
$L__BB8_201:
	ld.shared.f64 	%fd269, [_ZN6thrust24THRUST_300001_SM_1000_NS8cuda_cub4core6detail5shmemE+120];
	ld.shared.u64 	%rd188, [_ZN6thrust24THRUST_300001_SM_1000_NS8cuda_cub4core6detail5shmemE+128];
	abs.f64 	%fd270, %fd350;
	abs.f64 	%fd271, %fd269;
	setp.lt.f64 	%p93, %fd270, %fd271;
	mov.u64 	%rd340, %rd188;
	mov.f64 	%fd351, %fd269;
	@%p93 bra 	$L__BB8_204;
	setp.lt.f64 	%p94, %fd271, %fd270;
	mov.u64 	%rd340, %rd339;
	mov.f64 	%fd351, %fd350;
	@%p94 bra 	$L__BB8_204;
	setp.lt.s64 	%p95, %rd339, %rd188;
	selp.f64 	%fd351, %fd350, %fd269, %p95;
	min.s64 	%rd340, %rd339, %rd188;
$L__BB8_204:
	mov.u32 	%r381, %tid.x;
	setp.ne.s32 	%p212, %r381, 0;
	@%p212 bra 	$L__BB8_206;
	ld.param.u64 	%rd271, [_ZN6thrust24THRUST_300001_SM_1000_NS8cuda_cub4core6detail13_kernel_agentINS1_8__reduce11ReduceAgentINS0_12zip_iteratorIN4cuda3std3__45tupleIJNS0_10device_ptrIdEENS0_17counting_iteratorIlNS0_11use_defaultESF_SF_EEEEEEEPNSB_IJdlEEESJ_lNS1_9__extrema9arg_max_fIdl7CompareEEEEJSI_SK_lSO_EEEvDpT0__param_1];
	cvta.to.global.u64 	%rd270, %rd271;
	st.global.f64 	[%rd270], %fd351;
	st.global.u64 	[%rd270+8], %rd340;
$L__BB8_206:
	ret;

}
	// .globl	_ZN6thrust24THRUST_300001_SM_1000_NS8cuda_cub4core6detail13_kernel_agentINS1_8__reduce11ReduceAgentINS0_12zip_iteratorIN4cuda3std3__45tupleIJNS0_10device_ptrIdEENS0_17counting_iteratorIlNS0_11use_defaultESF_SF_EEEEEEEPNSB_IJdlEEESJ_lNS1_9__extrema9arg_max_fIdl7CompareEEEEJSI_SK_lN3cub18CUB_300001_SM_100013GridEvenShareIlEENSR_9GridQueueIyEESO_EEEvDpT0_
.visible .entry _ZN6thrust24THRUST_300001_SM_1000_NS8cuda_cub4core6detail13_kernel_agentINS1_8__reduce11ReduceAgentINS0_12zip_iteratorIN4cuda3std3__45tupleIJNS0_10device_ptrIdEENS0_17counting_iteratorIlNS0_11use_defaultESF_SF_EEEEEEEPNSB_IJdlEEESJ_lNS1_9__extrema9arg_max_fIdl7CompareEEEEJSI_SK_lN3cub18CUB_300001_SM_100013GridEvenShareIlEENSR_9GridQueueIyEESO_EEEvDpT0_(
	.param .align 8 .b8 _ZN6thrust24THRUST_300001_SM_1000_NS8cuda_cub4core6detail13_kernel_agentINS1_8__reduce11ReduceAgentINS0_12zip_iteratorIN4cuda3std3__45tupleIJNS0_10device_ptrIdEENS0_17counting_iteratorIlNS0_11use_defaultESF_SF_EEEEEEEPNSB_IJdlEEESJ_lNS1_9__extrema9arg_max_fIdl7CompareEEEEJSI_SK_lN3cub18CUB_300001_SM_100013GridEvenShareIlEENSR_9GridQueueIyEESO_EEEvDpT0__param_0[16],
	.param .u64 .ptr .align 1 _ZN6thrust24THRUST_300001_SM_1000_NS8cuda_cub4core6detail13_kernel_agentINS1_8__reduce11ReduceAgentINS0_12zip_iteratorIN4cuda3std3__45tupleIJNS0_10device_ptrIdEENS0_17counting_iteratorIlNS0_11use_defaultESF_SF_EEEEEEEPNSB_IJdlEEESJ_lNS1_9__extrema9arg_max_fIdl7CompareEEEEJSI_SK_lN3cub18CUB_300001_SM_100013GridEvenShareIlEENSR_9GridQueueIyEESO_EEEvDpT0__param_1,
	.param .u64 _ZN6thrust24THRUST_300001_SM_1000_NS8cuda_cub4core6detail13_kernel_agentINS1_8__reduce11ReduceAgentINS0_12zip_iteratorIN4cuda3std3__45tupleIJNS0_10device_ptrIdEENS0_17counting_iteratorIlNS0_11use_defaultESF_SF_EEEEEEEPNSB_IJdlEEESJ_lNS1_9__extrema9arg_max_fIdl7CompareEEEEJSI_SK_lN3cub18CUB_300001_SM_100013GridEvenShareIlEENSR_9GridQueueIyEESO_EEEvDpT0__param_2,
	.param .align 8 .b8 _ZN6thrust24THRUST_300001_SM_1000_NS8cuda_cub4core6detail13_kernel_agentINS1_8__reduce11ReduceAgentINS0_12zip_iteratorIN4cuda3std3__45tupleIJNS0_10device_ptrIdEENS0_17counting_iteratorIlNS0_11use_defaultESF_SF_EEEEEEEPNSB_IJdlEEESJ_lNS1_9__extrema9arg_max_fIdl7CompareEEEEJSI_SK_lN3cub18CUB_300001_SM_100013GridEvenShareIlEENSR_9GridQueueIyEESO_EEEvDpT0__param_3[72],
	.param .align 8 .b8 _ZN6thrust24THRUST_300001_SM_1000_NS8cuda_cub4core6detail13_kernel_agentINS1_8__reduce11ReduceAgentINS0_12zip_iteratorIN4cuda3std3__45tupleIJNS0_10device_ptrIdEENS0_17counting_iteratorIlNS0_11use_defaultESF_SF_EEEEEEEPNSB_IJdlEEESJ_lNS1_9__extrema9arg_max_fIdl7CompareEEEEJSI_SK_lN3cub18CUB_300001_SM_100013GridEvenShareIlEENSR_9GridQueueIyEESO_EEEvDpT0__param_4[8],
	.param .align 1 .b8 _ZN6thrust24THRUST_300001_SM_1000_NS8cuda_cub4core6detail13_kernel_agentINS1_8__reduce11ReduceAgentINS0_12zip_iteratorIN4cuda3std3__45tupleIJNS0_10device_ptrIdEENS0_17counting_iteratorIlNS0_11use_defaultESF_SF_EEEEEEEPNSB_IJdlEEESJ_lNS1_9__extrema9arg_max_fIdl7CompareEEEEJSI_SK_lN3cub18CUB_300001_SM_100013GridEvenShareIlEENSR_9GridQueueIyEESO_EEEvDpT0__param_5[1]
)
.maxntid 256
{
	.reg .pred 	%p<215>;
	.reg .b32 	%r<399>;
	.reg .b64 	%rd<356>;
	.reg .b64 	%fd<352>;

	ld.param.u64 	%rd196, [_ZN6thrust24THRUST_300001_SM_1000_NS8cuda_cub4core6detail13_kernel_agentINS1_8__reduce11ReduceAgentINS0_12zip_iteratorIN4cuda3std3__45tupleIJNS0_10device_ptrIdEENS0_17counting_iteratorIlNS0_11use_defaultESF_SF_EEEEEEEPNSB_IJdlEEESJ_lNS1_9__extrema9arg_max_fIdl7CompareEEEEJSI_SK_lN3cub18CUB_300001_SM_100013GridEvenShareIlEENSR_9GridQueueIyEESO_EEEvDpT0__param_0+8];
	ld.param.u64 	%rd195, [_ZN6thrust24THRUST_300001_SM_1000_NS8cuda_cub4core6detail13_kernel_agentINS1_8__reduce11ReduceAgentINS0_12zip_iteratorIN4cuda3std3__45tupleIJNS0_10device_ptrIdEENS0_17counting_iteratorIlNS0_11use_defaultESF_SF_EEEEEEEPNSB_IJdlEEESJ_lNS1_9__extrema9arg_max_fIdl7CompareEEEEJSI_SK_lN3cub18CUB_300001_SM_100013GridEvenShareIlEENSR_9GridQueueIyEESO_EEEvDpT0__param_0];
	ld.param.u64 	%rd199, [_ZN6thrust24THRUST_300001_SM_1000_NS8cuda_cub4core6detail13_kernel_agentINS1_8__reduce11ReduceAgentINS0_12zip_iteratorIN4cuda3std3__45tupleIJNS0_10device_ptrIdEENS0_17counting_iteratorIlNS0_11use_defaultESF_SF_EEEEEEEPNSB_IJdlEEESJ_lNS1_9__extrema9arg_max_fIdl7CompareEEEEJSI_SK_lN3cub18CUB_300001_SM_100013GridEvenShareIlEENSR_9GridQueueIyEESO_EEEvDpT0__param_4];
	ld.param.u64 	%rd198, [_ZN6thrust24THRUST_300001_SM_1000_NS8cuda_cub4core6detail13_kernel_agentINS1_8__reduce11ReduceAgentINS0_12zip_iteratorIN4cuda3std3__45tupleIJNS0_10device_ptrIdEENS0_17counting_iteratorIlNS0_11use_defaultESF_SF_EEEEEEEPNSB_IJdlEEESJ_lNS1_9__extrema9arg_max_fIdl7CompareEEEEJSI_SK_lN3cub18CUB_300001_SM_100013GridEvenShareIlEENSR_9GridQueueIyEESO_EEEvDpT0__param_2];
	cvta.to.global.u64 	%rd1, %rd199;
	cvta.to.global.u64 	%rd2, %rd195;
	mov.u32 	%r1, %ctaid.x;
	mul.lo.s32 	%r33, %r1, 1280;
	cvt.u64.u32 	%rd4, %r33;
	mov.u32 	%r34, %nctaid.x;
	mul.lo.s32 	%r35, %r34, 1280;
	cvt.u64.u32 	%rd5, %r35;
	add.s64 	%rd200, %rd4, 1280;
	setp.le.s64 	%p1, %rd200, %rd198;
	@%p1 bra 	$L__BB9_121;
	cvt.u32.u64 	%r159, %rd4;
	cvt.u32.u64 	%r2, %rd198;
	sub.s32 	%r3, %r2, %r159;
	mov.u32 	%r4, %tid.x;
	setp.ge.s32 	%p98, %r4, %r3;
	mov.f64 	%fd298, 0d0000000000000000;
	mov.b64 	%rd298, 0;
	mov.u32 	%r393, %r4;
	@%p98 bra 	$L__BB9_3;
	cvt.u64.u32 	%rd246, %r4;
	add.s64 	%rd247, %rd4, %rd246;
	shl.b64 	%rd248, %rd247, 3;
	add.s64 	%rd249, %rd2, %rd248;
	add.s64 	%rd298, %rd196, %rd247;
	ld.global.f64 	%fd298, [%rd249];
	add.s32 	%r393, %r4, 256;
$L__BB9_3:
	setp.ge.s32 	%p99, %r393, %r3;
	@%p99 bra 	$L__BB9_25;
	not.b32 	%r161, %r393;
	add.s32 	%r162, %r161, %r2;
	sub.s32 	%r7, %r162, %r159;
	and.b32  	%r163, %r7, 768;
	setp.eq.s32 	%p100, %r163, 768;
	@%p100 bra 	$L__BB9_10;
	cvt.u64.u32 	%rd251, %r393;
	add.s64 	%rd252, %rd251, %rd4;
	add.s64 	%rd289, %rd252, %rd196;
	shl.b64 	%rd253, %rd252, 3;
	add.s64 	%rd288, %rd2, %rd253;
	shr.u32 	%r164, %r7, 8;
	add.s32 	%r165, %r164, 1;
	and.b32  	%r166, %r165, 3;
	neg.s32 	%r391, %r166;
$L__BB9_6:
	.pragma "nounroll";
	mov.u64 	%rd12, %rd298;
	mov.f64 	%fd3, %fd298;
	ld.global.f64 	%fd4, [%rd288];
	abs.f64 	%fd5, %fd3;
	abs.f64 	%fd6, %fd4;
	setp.lt.f64 	%p101, %fd5, %fd6;
	mov.u64 	%rd298, %rd289;
	mov.f64 	%fd298, %fd4;
	@%p101 bra 	$L__BB9_9;
	setp.lt.f64 	%p102, %fd6, %fd5;
	mov.u64 	%rd298, %rd12;
	mov.f64 	%fd298, %fd3;
	@%p102 bra 	$L__BB9_9;
	setp.lt.s64 	%p103, %rd12, %rd289;
	min.s64 	%rd298, %rd12, %rd289;
	selp.f64 	%fd298, %fd3, %fd4, %p103;
$L__BB9_9:
	add.s32 	%r393, %r393, 256;
	add.s64 	%rd289, %rd289, 256;
	add.s64 	%rd288, %rd288, 2048;
	add.s32 	%r391, %r391, 1;
	setp.ne.s32 	%p104, %r391, 0;
	@%p104 bra 	$L__BB9_6;
$L__BB9_10:
	setp.lt.u32 	%p105, %r7, 768;
	@%p105 bra 	$L__BB9_25;
	add.s32 	%r394, %r393, 512;
$L__BB9_12:
	mov.u32 	%r15, %r394;
	add.s32 	%r167, %r15, -512;
	cvt.s64.s32 	%rd254, %r167;
	add.s64 	%rd255, %rd254, %rd4;
	shl.b64 	%rd256, %rd255, 3;
	add.s64 	%rd20, %rd2, %rd256;
	add.s64 	%rd21, %rd255, %rd196;
	ld.global.f64 	%fd12, [%rd20];
	abs.f64 	%fd13, %fd298;
	abs.f64 	%fd14, %fd12;
	setp.lt.f64 	%p106, %fd13, %fd14;
	mov.u64 	%rd295, %rd21;
	mov.f64 	%fd295, %fd12;
	@%p106 bra 	$L__BB9_15;
	setp.lt.f64 	%p107, %fd14, %fd13;
	mov.u64 	%rd295, %rd298;
	mov.f64 	%fd295, %fd298;
	@%p107 bra 	$L__BB9_15;
	setp.lt.s64 	%p108, %rd298, %rd21;
	min.s64 	%rd295, %rd298, %rd21;
	selp.f64 	%fd295, %fd298, %fd12, %p108;
$L__BB9_15:
	add.s32 	%r168, %r15, -256;
	cvt.s64.s32 	%rd257, %r168;
	add.s64 	%rd258, %rd257, %rd4;
	add.s64 	%rd24, %rd258, %rd196;
	ld.global.f64 	%fd17, [%rd20+2048];
	abs.f64 	%fd18, %fd295;
	abs.f64 	%fd19, %fd17;
	setp.lt.f64 	%p109, %fd18, %fd19;
	mov.u64 	%rd296, %rd24;
	mov.f64 	%fd296, %fd17;
	@%p109 bra 	$L__BB9_18;
	setp.lt.f64 	%p110, %fd19, %fd18;
	mov.u64 	%rd296, %rd295;
	mov.f64 	%fd296, %fd295;
	@%p110 bra 	$L__BB9_18;
	setp.lt.s64 	%p111, %rd295, %rd24;
	min.s64 	%rd296, %rd295, %rd24;
	selp.f64 	%fd296, %fd295, %fd17, %p111;
$L__BB9_18:
	cvt.s64.s32 	%rd259, %r15;
	add.s64 	%rd260, %rd259, %rd4;
	add.s64 	%rd27, %rd260, %rd196;
	ld.global.f64 	%fd22, [%rd20+4096];
	abs.f64 	%fd23, %fd296;
	abs.f64 	%fd24, %fd22;
	setp.lt.f64 	%p112, %fd23, %fd24;
	mov.u64 	%rd297, %rd27;
	mov.f64 	%fd297, %fd22;
	@%p112 bra 	$L__BB9_21;
	setp.lt.f64 	%p113, %fd24, %fd23;
	mov.u64 	%rd297, %rd296;
	mov.f64 	%fd297, %fd296;
	@%p113 bra 	$L__BB9_21;
	setp.lt.s64 	%p114, %rd296, %rd27;
	min.s64 	%rd297, %rd296, %rd27;
	selp.f64 	%fd297, %fd296, %fd22, %p114;
$L__BB9_21:
	add.s32 	%r169, %r15, 256;
	cvt.s64.s32 	%rd261, %r169;
	add.s64 	%rd262, %rd261, %rd4;
	add.s64 	%rd30, %rd262, %rd196;
	ld.global.f64 	%fd27, [%rd20+6144];
	abs.f64 	%fd28, %fd297;
	abs.f64 	%fd29, %fd27;
	setp.lt.f64 	%p115, %fd28, %fd29;
	mov.u64 	%rd298, %rd30;
	mov.f64 	%fd298, %fd27;
	@%p115 bra 	$L__BB9_24;
	setp.lt.f64 	%p116, %fd29, %fd28;
	mov.u64 	%rd298, %rd297;
	mov.f64 	%fd298, %fd297;
	@%p116 bra 	$L__BB9_24;
	setp.lt.s64 	%p117, %rd297, %rd30;
	min.s64 	%rd298, %rd297, %rd30;
	selp.f64 	%fd298, %fd297, %fd27, %p117;
$L__BB9_24:
	add.s32 	%r394, %r15, 1024;
	add.s32 	%r170, %r15, 512;
	setp.lt.s32 	%p118, %r170, %r3;
	@%p118 bra 	$L__BB9_12;
$L__BB9_25:
	setp.lt.s32 	%p119, %r3, 256;
	@%p119 bra 	$L__BB9_70;
	// begin inline asm
	mov.u32 %r284, %laneid;
	// end inline asm
	mov.b64 	%rd273, %fd298;
	mov.b64 	{%r286, %r291}, %rd273;
	mov.b32 	%r302, 1;
	mov.b32 	%r303, 31;
	mov.b32 	%r304, -1;
	// begin inline asm
	shfl.sync.down.b32 %r285, %r286, %r302, %r303, %r304;
	// end inline asm
	// begin inline asm
	shfl.sync.down.b32 %r290, %r291, %r302, %r303, %r304;
	// end inline asm
	mov.b64 	%rd274, {%r285, %r290};
	mov.b64 	%fd33, %rd274;
	mov.b64 	{%r296, %r301}, %rd298;
	// begin inline asm
	shfl.sync.down.b32 %r295, %r296, %r302, %r303, %r304;
	// end inline asm
	// begin inline asm
	shfl.sync.down.b32 %r300, %r301, %r302, %r303, %r304;
	// end inline asm
	mov.b64 	%rd34, {%r295, %r300};
	setp.gt.s32 	%p171, %r284, 30;
	mov.u64 	%rd300, %rd298;
	mov.f64 	%fd300, %fd298;
	@%p171 bra 	$L__BB9_30;
	abs.f64 	%fd34, %fd298;
	abs.f64 	%fd35, %fd33;
	setp.lt.f64 	%p172, %fd34, %fd35;
	mov.u64 	%rd300, %rd34;
	mov.f64 	%fd300, %fd33;
	@%p172 bra 	$L__BB9_30;
	setp.lt.f64 	%p173, %fd35, %fd34;
	mov.u64 	%rd300, %rd298;
	mov.f64 	%fd300, %fd298;
	@%p173 bra 	$L__BB9_30;
	setp.lt.s64 	%p174, %rd298, %rd34;
	min.s64 	%rd300, %rd298, %rd34;
	selp.f64 	%fd300, %fd298, %fd33, %p174;
$L__BB9_30:
	mov.b64 	%rd275, %fd300;
	mov.b64 	{%r306, %r311}, %rd275;
	mov.b32 	%r322, 2;
	mov.b32 	%r323, 31;
	mov.b32 	%r324, -1;
	// begin inline asm
	shfl.sync.down.b32 %r305, %r306, %r322, %r323, %r324;
	// end inline asm
	// begin inline asm
	shfl.sync.down.b32 %r310, %r311, %r322, %r323, %r324;
	// end inline asm
	mov.b64 	%rd276, {%r305, %r310};
	mov.b64 	%fd38, %rd276;
	mov.b64 	{%r316, %r321}, %rd300;
	// begin inline asm
	shfl.sync.down.b32 %r315, %r316, %r322, %r323, %r324;
	// end inline asm
	// begin inline asm
	shfl.sync.down.b32 %r320, %r321, %r322, %r323, %r324;
	// end inline asm
	mov.b64 	%rd37, {%r315, %r320};
	setp.gt.s32 	%p175, %r284, 29;
	mov.u64 	%rd301, %rd300;
	mov.f64 	%fd301, %fd300;
	@%p175 bra 	$L__BB9_34;
	abs.f64 	%fd39, %fd300;
	abs.f64 	%fd40, %fd38;
	setp.lt.f64 	%p176, %fd39, %fd40;
	mov.u64 	%rd301, %rd37;
	mov.f64 	%fd301, %fd38;
	@%p176 bra 	$L__BB9_34;
	setp.lt.f64 	%p177, %fd40, %fd39;
	mov.u64 	%rd301, %rd300;
	mov.f64 	%fd301, %fd300;
	@%p177 bra 	$L__BB9_34;
	setp.lt.s64 	%p178, %rd300, %rd37;
	min.s64 	%rd301, %rd300, %rd37;
	selp.f64 	%fd301, %fd300, %fd38, %p178;
$L__BB9_34:
	mov.b64 	%rd277, %fd301;
	mov.b64 	{%r326, %r331}, %rd277;
	mov.b32 	%r342, 4;
	mov.b32 	%r343, 31;
	mov.b32 	%r344, -1;
	// begin inline asm
	shfl.sync.down.b32 %r325, %r326, %r342, %r343, %r344;
	// end inline asm
	// begin inline asm
	shfl.sync.down.b32 %r330, %r331, %r342, %r343, %r344;
	// end inline asm
	mov.b64 	%rd278, {%r325, %r330};
	mov.b64 	%fd43, %rd278;
	mov.b64 	{%r336, %r341}, %rd301;
	// begin inline asm
	shfl.sync.down.b32 %r335, %r336, %r342, %r343, %r344;
	// end inline asm
	// begin inline asm
	shfl.sync.down.b32 %r340, %r341, %r342, %r343, %r344;
	// end inline asm
	mov.b64 	%rd40, {%r335, %r340};
	setp.gt.s32 	%p179, %r284, 27;
	mov.u64 	%rd302, %rd301;
	mov.f64 	%fd302, %fd301;
	@%p179 bra 	$L__BB9_38;
	abs.f64 	%fd44, %fd301;
	abs.f64 	%fd45, %fd43;
	setp.lt.f64 	%p180, %fd44, %fd45;
	mov.u64 	%rd302, %rd40;
	mov.f64 	%fd302, %fd43;
	@%p180 bra 	$L__BB9_38;
	setp.lt.f64 	%p181, %fd45, %fd44;
	mov.u64 	%rd302, %rd301;
	mov.f64 	%fd302, %fd301;
	@%p181 bra 	$L__BB9_38;
	setp.lt.s64 	%p182, %rd301, %rd40;
	min.s64 	%rd302, %rd301, %rd40;
	selp.f64 	%fd302, %fd301, %fd43, %p182;
$L__BB9_38:
	mov.b64 	%rd279, %fd302;
	mov.b64 	{%r346, %r351}, %rd279;
	mov.b32 	%r362, 8;
	mov.b32 	%r363, 31;
	mov.b32 	%r364, -1;
	// begin inline asm
	shfl.sync.down.b32 %r345, %r346, %r362, %r363, %r364;
	// end inline asm
	// begin inline asm
	shfl.sync.down.b32 %r350, %r351, %r362, %r363, %r364;
	// end inline asm
	mov.b64 	%rd280, {%r345, %r350};
	mov.b64 	%fd48, %rd280;
	mov.b64 	{%r356, %r361}, %rd302;
	// begin inline asm
	shfl.sync.down.b32 %r355, %r356, %r362, %r363, %r364;
	// end inline asm
	// begin inline asm
	shfl.sync.down.b32 %r360, %r361, %r362, %r363, %r364;
	// end inline asm
	mov.b64 	%rd43, {%r355, %r360};
	setp.gt.s32 	%p183, %r284, 23;
	mov.u64 	%rd303, %rd302;
	mov.f64 	%fd303, %fd302;
	@%p183 bra 	$L__BB9_42;
	abs.f64 	%fd49, %fd302;
	abs.f64 	%fd50, %fd48;
	setp.lt.f64 	%p184, %fd49, %fd50;
	mov.u64 	%rd303, %rd43;
	mov.f64 	%fd303, %fd48;
	@%p184 bra 	$L__BB9_42;
	setp.lt.f64 	%p185, %fd50, %fd49;
	mov.u64 	%rd303, %rd302;
	mov.f64 	%fd303, %fd302;
	@%p185 bra 	$L__BB9_42;
	setp.lt.s64 	%p186, %rd302, %rd43;
	min.s64 	%rd303, %rd302, %rd43;
	selp.f64 	%fd303, %fd302, %fd48, %p186;
$L__BB9_42:
	mov.b64 	%rd281, %fd303;
	mov.b64 	{%r366, %r371}, %rd281;
	mov.b32 	%r382, 16;
	mov.b32 	%r383, 31;
	mov.b32 	%r384, -1;
	// begin inline asm
	shfl.sync.down.b32 %r365, %r366, %r382, %r383, %r384;
	// end inline asm
	// begin inline asm
	shfl.sync.down.b32 %r370, %r371, %r382, %r383, %r384;
	// end inline asm
	mov.b64 	%rd282, {%r365, %r370};
	mov.b64 	%fd53, %rd282;
	mov.b64 	{%r376, %r381}, %rd303;
	// begin inline asm
	shfl.sync.down.b32 %r375, %r376, %r382, %r383, %r384;
	// end inline asm
	// begin inline asm
	shfl.sync.down.b32 %r380, %r381, %r382, %r383, %r384;
	// end inline asm
	mov.b64 	%rd46, {%r375, %r380};
	setp.gt.s32 	%p187, %r284, 15;
	mov.u64 	%rd355, %rd303;
	mov.f64 	%fd351, %fd303;
	@%p187 bra 	$L__BB9_46;
	abs.f64 	%fd54, %fd303;
	abs.f64 	%fd55, %fd53;
	setp.lt.f64 	%p188, %fd54, %fd55;
	mov.u64 	%rd355, %rd46;
	mov.f64 	%fd351, %fd53;
	@%p188 bra 	$L__BB9_46;
	setp.lt.f64 	%p189, %fd55, %fd54;
	mov.u64 	%rd355, %rd303;
	mov.f64 	%fd351, %fd303;
	@%p189 bra 	$L__BB9_46;
	setp.lt.s64 	%p190, %rd303, %rd46;
	min.s64 	%rd355, %rd303, %rd46;
	selp.f64 	%fd351, %fd303, %fd53, %p190;
$L__BB9_46:
	setp.ne.s32 	%p191, %r284, 0;
	@%p191 bra 	$L__BB9_48;
	shr.u32 	%r385, %r4, 1;
	and.b32  	%r386, %r385, 496;
	mov.u32 	%r387, _ZN6thrust24THRUST_300001_SM_1000_NS8cuda_cub4core6detail5shmemE;
	add.s32 	%r388, %r387, %r386;
	st.shared.f64 	[%r388+8], %fd351;
	st.shared.u64 	[%r388+16], %rd355;
$L__BB9_48:
	bar.sync 	0;
	setp.ne.s32 	%p192, %r4, 0;
	@%p192 bra 	$L__BB9_208;
	ld.shared.f64 	%fd58, [_ZN6thrust24THRUST_300001_SM_1000_NS8cuda_cub4core6detail5shmemE+24];
	ld.shared.u64 	%rd49, [_ZN6thrust24THRUST_300001_SM_1000_NS8cuda_cub4core6detail5shmemE+32];
	abs.f64 	%fd59, %fd351;
	abs.f64 	%fd60, %fd58;
	setp.lt.f64 	%p193, %fd59, %fd60;
	mov.u64 	%rd305, %rd49;
	mov.f64 	%fd305, %fd58;
	@%p193 bra 	$L__BB9_52;
	setp.lt.f64 	%p194, %fd60, %fd59;
	mov.u64 	%rd305, %rd355;
	mov.f64 	%fd305, %fd351;
	@%p194 bra 	$L__BB9_52;
	setp.lt.s64 	%p195, %rd355, %rd49;
	min.s64 	%rd305, %rd355, %rd49;
	selp.f64 	%fd305, %fd351, %fd58, %p195;
$L__BB9_52:
	ld.shared.f64 	%fd63, [_ZN6thrust24THRUST_300001_SM_1000_NS8cuda_cub4core6detail5shmemE+40];
	ld.shared.u64 	%rd52, [_ZN6thrust24THRUST_300001_SM_1000_NS8cuda_cub4core6detail5shmemE+48];
	abs.f64 	%fd64, %fd305;
	abs.f64 	%fd65, %fd63;
	setp.lt.f64 	%p196, %fd64, %fd65;
	mov.u64 	%rd306, %rd52;
	mov.f64 	%fd306, %fd63;
	@%p196 bra 	$L__BB9_55;
	setp.lt.f64 	%p197, %fd65, %fd64;
	mov.u64 	%rd306, %rd305;
	mov.f64 	%fd306, %fd305;
	@%p197 bra 	$L__BB9_55;
	setp.lt.s64 	%p198, %rd305, %rd52;
	min.s64 	%rd306, %rd305, %rd52;
	selp.f64 	%fd306, %fd305, %fd63, %p198;
$L__BB9_55:
	ld.shared.f64 	%fd68, [_ZN6thrust24THRUST_300001_SM_1000_NS8cuda_cub4core6detail5shmemE+56];
	ld.shared.u64 	%rd55, [_ZN6thrust24THRUST_300001_SM_1000_NS8cuda_cub4core6detail5shmemE+64];
	abs.f64 	%fd69, %fd306;
	abs.f64 	%fd70, %fd68;
	setp.lt.f64 	%p199, %fd69, %fd70;
	mov.u64 	%rd307, %rd55;
	mov.f64 	%fd307, %fd68;
	@%p199 bra 	$L__BB9_58;
	setp.lt.f64 	%p200, %fd70, %fd69;
	mov.u64 	%rd307, %rd306;
	mov.f64 	%fd307, %fd306;
	@%p200 bra 	$L__BB9_58;
	setp.lt.s64 	%p201, %rd306, %rd55;
	min.s64 	%rd307, %rd306, %rd55;
	selp.f64 	%fd307, %fd306, %fd68, %p201;
$L__BB9_58:
	ld.shared.f64 	%fd73, [_ZN6thrust24THRUST_300001_SM_1000_NS8cuda_cub4core6detail5shmemE+72];
	ld.shared.u64 	%rd58, [_ZN6thrust24THRUST_300001_SM_1000_NS8cuda_cub4core6detail5shmemE+80];
	abs.f64 	%fd74, %fd307;
	abs.f64 	%fd75, %fd73;
	setp.lt.f64 	%p202, %fd74, %fd75;
	mov.u64 	%rd308, %rd58;
	mov.f64 	%fd308, %fd73;
	@%p202 bra 	$L__BB9_61;
	setp.lt.f64 	%p203, %fd75, %fd74;
	mov.u64 	%rd308, %rd307;
	mov.f64 	%fd308, %fd307;
	@%p203 bra 	$L__BB9_61;
	setp.lt.s64 	%p204, %rd307, %rd58;
	min.s64 	%rd308, %rd307, %rd58;
	selp.f64 	%fd308, %fd307, %fd73, %p204;
$L__BB9_61:
	ld.shared.f64 	%fd78, [_ZN6thrust24THRUST_300001_SM_1000_NS8cuda_cub4core6detail5shmemE+88];
	ld.shared.u64 	%rd61, [_ZN6thrust24THRUST_300001_SM_1000_NS8cuda_cub4core6detail5shmemE+96];
	abs.f64 	%fd79, %fd308;
	abs.f64 	%fd80, %fd78;
	setp.lt.f64 	%p205, %fd79, %fd80;
	mov.u64 	%rd309, %rd61;
	mov.f64 	%fd309, %fd78;
	@%p205 bra 	$L__BB9_64;
	setp.lt.f64 	%p206, %fd80, %fd79;
	mov.u64 	%rd309, %rd308;
	mov.f64 	%fd309, %fd308;
	@%p206 bra 	$L__BB9_64;
	setp.lt.s64 	%p207, %rd308, %rd61;
	min.s64 	%rd309, %rd308, %rd61;
	selp.f64 	%fd309, %fd308, %fd78, %p207;
$L__BB9_64:
	ld.shared.f64 	%fd83, [_ZN6thrust24THRUST_300001_SM_1000_NS8cuda_cub4core6detail5shmemE+104];
	ld.shared.u64 	%rd64, [_ZN6thrust24THRUST_300001_SM_1000_NS8cuda_cub4core6detail5shmemE+112];
	abs.f64 	%fd84, %fd309;
	abs.f64 	%fd85, %fd83;
	setp.lt.f64 	%p208, %fd84, %fd85;
	mov.u64 	%rd310, %rd64;
	mov.f64 	%fd310, %fd83;
	@%p208 bra 	$L__BB9_67;
	setp.lt.f64 	%p209, %fd85, %fd84;
	mov.u64 	%rd310, %rd309;
	mov.f64 	%fd310, %fd309;
	@%p209 bra 	$L__BB9_67;
	setp.lt.s64 	%p210, %rd309, %rd64;
	min.s64 	%rd310, %rd309, %rd64;
	selp.f64 	%fd310, %fd309, %fd83, %p210;
$L__BB9_67:
	ld.shared.f64 	%fd88, [_ZN6thrust24THRUST_300001_SM_1000_NS8cuda_cub4core6detail5shmemE+120];
	ld.shared.u64 	%rd67, [_ZN6thrust24THRUST_300001_SM_1000_NS8cuda_cub4core6detail5shmemE+128];
	abs.f64 	%fd89, %fd310;
	abs.f64 	%fd90, %fd88;
	setp.lt.f64 	%p211, %fd89, %fd90;
	mov.u64 	%rd355, %rd67;
	mov.f64 	%fd351, %fd88;
	@%p211 bra 	$L__BB9_208;
	setp.lt.f64 	%p212, %fd90, %fd89;
	mov.u64 	%rd355, %rd310;
	mov.f64 	%fd351, %fd310;
	@%p212 bra 	$L__BB9_208;
	setp.lt.s64 	%p213, %rd310, %rd67;
	min.s64 	%rd355, %rd310, %rd67;
	selp.f64 	%fd351, %fd310, %fd88, %p213;
	bra.uni 	$L__BB9_208;
$L__BB9_70:
	// begin inline asm
	mov.u32 %r171, %laneid;
	// end inline asm
	and.b32  	%r192, %r4, 992;
	add.s32 	%r193, %r192, 32;
	setp.gt.s32 	%p120, %r193, %r3;
	not.b32 	%r194, %r192;
	add.s32 	%r195, %r3, %r194;
	selp.b32 	%r190, %r195, 31, %p120;
	mov.b64 	%rd263, %fd298;
	mov.b64 	{%r173, %r178}, %rd263;
	mov.b32 	%r189, 1;
	mov.b32 	%r191, -1;
	// begin inline asm
	shfl.sync.down.b32 %r172, %r173, %r189, %r190, %r191;
	// end inline asm
	// begin inline asm
	shfl.sync.down.b32 %r177, %r178, %r189, %r190, %r191;
	// end inline asm
	mov.b64 	%rd264, {%r172, %r177};
	mov.b64 	%fd92, %rd264;
	mov.b64 	{%r183, %r188}, %rd298;
	// begin inline asm
	shfl.sync.down.b32 %r182, %r183, %r189, %r190, %r191;
	// end inline asm
	// begin inline asm
	shfl.sync.down.b32 %r187, %r188, %r189, %r190, %r191;
	// end inline asm
	mov.b64 	%rd69, {%r182, %r187};
	setp.ge.s32 	%p121, %r171, %r190;
	mov.u64 	%rd311, %rd298;
	mov.f64 	%fd311, %fd298;
	@%p121 bra 	$L__BB9_74;
	abs.f64 	%fd93, %fd298;
	abs.f64 	%fd94, %fd92;
	setp.lt.f64 	%p122, %fd93, %fd94;
	mov.u64 	%rd311, %rd69;
	mov.f64 	%fd311, %fd92;
	@%p122 bra 	$L__BB9_74;
	setp.lt.f64 	%p123, %fd94, %fd93;
	mov.u64 	%rd311, %rd298;
	mov.f64 	%fd311, %fd298;
	@%p123 bra 	$L__BB9_74;
	setp.lt.s64 	%p124, %rd298, %rd69;
	min.s64 	%rd311, %rd298, %rd69;
	selp.f64 	%fd311, %fd298, %fd92, %p124;
$L__BB9_74:
	mov.b64 	%rd265, %fd311;
	mov.b64 	{%r197, %r202}, %rd265;
	mov.b32 	%r213, 2;
	mov.b32 	%r215, -1;
	// begin inline asm
	shfl.sync.down.b32 %r196, %r197, %r213, %r190, %r215;
	// end inline asm
	// begin inline asm
	shfl.sync.down.b32 %r201, %r202, %r213, %r190, %r215;
	// end inline asm
	mov.b64 	%rd266, {%r196, %r201};
	mov.b64 	%fd97, %rd266;
	mov.b64 	{%r207, %r212}, %rd311;
	// begin inline asm
	shfl.sync.down.b32 %r206, %r207, %r213, %r190, %r215;
	// end inline asm
	// begin inline asm
	shfl.sync.down.b32 %r211, %r212, %r213, %r190, %r215;
	// end inline asm
	mov.b64 	%rd72, {%r206, %r211};
	add.s32 	%r216, %r171, 2;
	setp.gt.s32 	%p125, %r216, %r190;
	mov.u64 	%rd312, %rd311;
	mov.f64 	%fd312, %fd311;
	@%p125 bra 	$L__BB9_78;
	abs.f64 	%fd98, %fd311;
	abs.f64 	%fd99, %fd97;
	setp.lt.f64 	%p126, %fd98, %fd99;
	mov.u64 	%rd312, %rd72;
	mov.f64 	%fd312, %fd97;
	@%p126 bra 	$L__BB9_78;
	setp.lt.f64 	%p127, %fd99, %fd98;
	mov.u64 	%rd312, %rd311;
	mov.f64 	%fd312, %fd311;
	@%p127 bra 	$L__BB9_78;
	setp.lt.s64 	%p128, %rd311, %rd72;
	min.s64 	%rd312, %rd311, %rd72;
	selp.f64 	%fd312, %fd311, %fd97, %p128;
$L__BB9_78:
	mov.b64 	%rd267, %fd312;
	mov.b64 	{%r218, %r223}, %rd267;
	mov.b32 	%r234, 4;
	mov.b32 	%r236, -1;
	// begin inline asm
	shfl.sync.down.b32 %r217, %r218, %r234, %r190, %r236;
	// end inline asm
	// begin inline asm
	shfl.sync.down.b32 %r222, %r223, %r234, %r190, %r236;
	// end inline asm
	mov.b64 	%rd268, {%r217, %r222};
	mov.b64 	%fd102, %rd268;
	mov.b64 	{%r228, %r233}, %rd312;
	// begin inline asm
	shfl.sync.down.b32 %r227, %r228, %r234, %r190, %r236;
	// end inline asm
	// begin inline asm
	shfl.sync.down.b32 %r232, %r233, %r234, %r190, %r236;
	// end inline asm
	mov.b64 	%rd75, {%r227, %r232};
	add.s32 	%r237, %r171, 4;
	setp.gt.s32 	%p129, %r237, %r190;
	mov.u64 	%rd313, %rd312;
	mov.f64 	%fd313, %fd312;
	@%p129 bra 	$L__BB9_82;
	abs.f64 	%fd103, %fd312;
	abs.f64 	%fd104, %fd102;
	setp.lt.f64 	%p130, %fd103, %fd104;
	mov.u64 	%rd313, %rd75;
	mov.f64 	%fd313, %fd102;
	@%p130 bra 	$L__BB9_82;
	setp.lt.f64 	%p131, %fd104, %fd103;
	mov.u64 	%rd313, %rd312;
	mov.f64 	%fd313, %fd312;
	@%p131 bra 	$L__BB9_82;
	setp.lt.s64 	%p132, %rd312, %rd75;
	min.s64 	%rd313, %rd312, %rd75;
	selp.f64 	%fd313, %fd312, %fd102, %p132;
$L__BB9_82:
	mov.b64 	%rd269, %fd313;
	mov.b64 	{%r239, %r244}, %rd269;
	mov.b32 	%r255, 8;
	mov.b32 	%r257, -1;
	// begin inline asm
	shfl.sync.down.b32 %r238, %r239, %r255, %r190, %r257;
	// end inline asm
	// begin inline asm
	shfl.sync.down.b32 %r243, %r244, %r255, %r190, %r257;
	// end inline asm
	mov.b64 	%rd270, {%r238, %r243};
	mov.b64 	%fd107, %rd270;
	mov.b64 	{%r249, %r254}, %rd313;
	// begin inline asm
	shfl.sync.down.b32 %r248, %r249, %r255, %r190, %r257;
	// end inline asm
	// begin inline asm
	shfl.sync.down.b32 %r253, %r254, %r255, %r190, %r257;
	// end inline asm
	mov.b64 	%rd78, {%r248, %r253};
	add.s32 	%r258, %r171, 8;
	setp.gt.s32 	%p133, %r258, %r190;
	mov.u64 	%rd314, %rd313;
	mov.f64 	%fd314, %fd313;
	@%p133 bra 	$L__BB9_86;
	abs.f64 	%fd108, %fd313;
	abs.f64 	%fd109, %fd107;
	setp.lt.f64 	%p134, %fd108, %fd109;
	mov.u64 	%rd314, %rd78;
	mov.f64 	%fd314, %fd107;
	@%p134 bra 	$L__BB9_86;
	setp.lt.f64 	%p135, %fd109, %fd108;
	mov.u64 	%rd314, %rd313;
	mov.f64 	%fd314, %fd313;
	@%p135 bra 	$L__BB9_86;
	setp.lt.s64 	%p136, %rd313, %rd78;
	min.s64 	%rd314, %rd313, %rd78;
	selp.f64 	%fd314, %fd313, %fd107, %p136;
$L__BB9_86:
	mov.b64 	%rd271, %fd314;
	mov.b64 	{%r260, %r265}, %rd271;
	mov.b32 	%r276, 16;
	mov.b32 	%r278, -1;
	// begin inline asm
	shfl.sync.down.b32 %r259, %r260, %r276, %r190, %r278;
	// end inline asm
	// begin inline asm
	shfl.sync.down.b32 %r264, %r265, %r276, %r190, %r278;
	// end inline asm
	mov.b64 	%rd272, {%r259, %r264};
	mov.b64 	%fd112, %rd272;
	mov.b64 	{%r270, %r275}, %rd314;
	// begin inline asm
	shfl.sync.down.b32 %r269, %r270, %r276, %r190, %r278;
	// end inline asm
	// begin inline asm
	shfl.sync.down.b32 %r274, %r275, %r276, %r190, %r278;
	// end inline asm
	mov.b64 	%rd81, {%r269, %r274};
	add.s32 	%r279, %r171, 16;
	setp.gt.s32 	%p137, %r279, %r190;
	mov.u64 	%rd355, %rd314;
	mov.f64 	%fd351, %fd314;
	@%p137 bra 	$L__BB9_90;
	abs.f64 	%fd113, %fd314;
	abs.f64 	%fd114, %fd112;
	setp.lt.f64 	%p138, %fd113, %fd114;
	mov.u64 	%rd355, %rd81;
	mov.f64 	%fd351, %fd112;
	@%p138 bra 	$L__BB9_90;
	setp.lt.f64 	%p139, %fd114, %fd113;
	mov.u64 	%rd355, %rd314;
	mov.f64 	%fd351, %fd314;
	@%p139 bra 	$L__BB9_90;
	setp.lt.s64 	%p140, %rd314, %rd81;
	min.s64 	%rd355, %rd314, %rd81;
	selp.f64 	%fd351, %fd314, %fd112, %p140;
$L__BB9_90:
	setp.ne.s32 	%p141, %r171, 0;
	@%p141 bra 	$L__BB9_92;
	shr.u32 	%r280, %r4, 1;
	and.b32  	%r281, %r280, 496;
	mov.u32 	%r282, _ZN6thrust24THRUST_300001_SM_1000_NS8cuda_cub4core6detail5shmemE;
	add.s32 	%r283, %r282, %r281;
	st.shared.f64 	[%r283+8], %fd351;
	st.shared.u64 	[%r283+16], %rd355;
$L__BB9_92:
	bar.sync 	0;
	setp.ne.s32 	%p142, %r4, 0;
	@%p142 bra 	$L__BB9_208;
	setp.lt.s32 	%p143, %r3, 33;
	mov.f64 	%fd316, %fd351;
	mov.u64 	%rd316, %rd355;
	@%p143 bra 	$L__BB9_97;
	ld.shared.f64 	%fd117, [_ZN6thrust24THRUST_300001_SM_1000_NS8cuda_cub4core6detail5shmemE+24];
	ld.shared.u64 	%rd84, [_ZN6thrust24THRUST_300001_SM_1000_NS8cuda_cub4core6detail5shmemE+32];
	abs.f64 	%fd118, %fd351;
	abs.f64 	%fd119, %fd117;
	setp.lt.f64 	%p144, %fd118, %fd119;
	mov.f64 	%fd316, %fd117;
	mov.u64 	%rd316, %rd84;
	@%p144 bra 	$L__BB9_97;
	setp.lt.f64 	%p145, %fd119, %fd118;
	mov.f64 	%fd316, %fd351;
	mov.u64 	%rd316, %rd355;
	@%p145 bra 	$L__BB9_97;
	setp.lt.s64 	%p146, %rd355, %rd84;
	selp.f64 	%fd316, %fd351, %fd117, %p146;
	min.s64 	%rd316, %rd355, %rd84;
$L__BB9_97:
	setp.lt.s32 	%p147, %r3, 65;
	mov.f64 	%fd317, %fd316;
	mov.u64 	%rd317, %rd316;
	@%p147 bra 	$L__BB9_101;
	ld.shared.f64 	%fd122, [_ZN6thrust24THRUST_300001_SM_1000_NS8cuda_cub4core6detail5shmemE+40];
	ld.shared.u64 	%rd87, [_ZN6thrust24THRUST_300001_SM_1000_NS8cuda_cub4core6detail5shmemE+48];
	abs.f64 	%fd123, %fd316;
	abs.f64 	%fd124, %fd122;
	setp.lt.f64 	%p148, %fd123, %fd124;
	mov.f64 	%fd317, %fd122;
	mov.u64 	%rd317, %rd87;
	@%p148 bra 	$L__BB9_101;
	setp.lt.f64 	%p149, %fd124, %fd123;
	mov.f64 	%fd317, %fd316;
	mov.u64 	%rd317, %rd316;
	@%p149 bra 	$L__BB9_101;
	setp.lt.s64 	%p150, %rd316, %rd87;
	selp.f64 	%fd317, %fd316, %fd122, %p150;
	min.s64 	%rd317, %rd316, %rd87;
$L__BB9_101:
	setp.lt.s32 	%p151, %r3, 97;
	mov.f64 	%fd318, %fd317;
	mov.u64 	%rd318, %rd317;
	@%p151 bra 	$L__BB9_105;
	ld.shared.f64 	%fd127, [_ZN6thrust24THRUST_300001_SM_1000_NS8cuda_cub4core6detail5shmemE+56];
	ld.shared.u64 	%rd90, [_ZN6thrust24THRUST_300001_SM_1000_NS8cuda_cub4core6detail5shmemE+64];
	abs.f64 	%fd128, %fd317;
	abs.f64 	%fd129, %fd127;
	setp.lt.f64 	%p152, %fd128, %fd129;
	mov.f64 	%fd318, %fd127;
	mov.u64 	%rd318, %rd90;
	@%p152 bra 	$L__BB9_105;
	setp.lt.f64 	%p153, %fd129, %fd128;
	mov.f64 	%fd318, %fd317;
	mov.u64 	%rd318, %rd317;
	@%p153 bra 	$L__BB9_105;
	setp.lt.s64 	%p154, %rd317, %rd90;
	selp.f64 	%fd318, %fd317, %fd127, %p154;
	min.s64 	%rd318, %rd317, %rd90;
$L__BB9_105:
	setp.lt.s32 	%p155, %r3, 129;
	mov.f64 	%fd319, %fd318;
	mov.u64 	%rd319, %rd318;
	@%p155 bra 	$L__BB9_109;
	ld.shared.f64 	%fd132, [_ZN6thrust24THRUST_300001_SM_1000_NS8cuda_cub4core6detail5shmemE+72];
	ld.shared.u64 	%rd93, [_ZN6thrust24THRUST_300001_SM_1000_NS8cuda_cub4core6detail5shmemE+80];
	abs.f64 	%fd133, %fd318;
	abs.f64 	%fd134, %fd132;
	setp.lt.f64 	%p156, %fd133, %fd134;
	mov.f64 	%fd319, %fd132;
	mov.u64 	%rd319, %rd93;
	@%p156 bra 	$L__BB9_109;
	setp.lt.f64 	%p157, %fd134, %fd133;
	mov.f64 	%fd319, %fd318;
	mov.u64 	%rd319, %rd318;
	@%p157 bra 	$L__BB9_109;
	setp.lt.s64 	%p158, %rd318, %rd93;
	selp.f64 	%fd319, %fd318, %fd132, %p158;
	min.s64 	%rd319, %rd318, %rd93;
$L__BB9_109:
	setp.lt.s32 	%p159, %r3, 161;
	mov.f64 	%fd320, %fd319;
	mov.u64 	%rd320, %rd319;
	@%p159 bra 	$L__BB9_113;
	ld.shared.f64 	%fd137, [_ZN6thrust24THRUST_300001_SM_1000_NS8cuda_cub4core6detail5shmemE+88];
	ld.shared.u64 	%rd96, [_ZN6thrust24THRUST_300001_SM_1000_NS8cuda_cub4core6detail5shmemE+96];
	abs.f64 	%fd138, %fd319;
	abs.f64 	%fd139, %fd137;
	setp.lt.f64 	%p160, %fd138, %fd139;
	mov.f64 	%fd320, %fd137;
	mov.u64 	%rd320, %rd96;
	@%p160 bra 	$L__BB9_113;
	setp.lt.f64 	%p161, %fd139, %fd138;
	mov.f64 	%fd320, %fd319;
	mov.u64 	%rd320, %rd319;
	@%p161 bra 	$L__BB9_113;
	setp.lt.s64 	%p162, %rd319, %rd96;
	selp.f64 	%fd320, %fd319, %fd137, %p162;
	min.s64 	%rd320, %rd319, %rd96;
$L__BB9_113:
	setp.lt.s32 	%p163, %r3, 193;
	mov.f64 	%fd321, %fd320;
	mov.u64 	%rd321, %rd320;
	@%p163 bra 	$L__BB9_117;
	ld.shared.f64 	%fd142, [_ZN6thrust24THRUST_300001_SM_1000_NS8cuda_cub4core6detail5shmemE+104];
	ld.shared.u64 	%rd99, [_ZN6thrust24THRUST_300001_SM_1000_NS8cuda_cub4core6detail5shmemE+112];
	abs.f64 	%fd143, %fd320;
	abs.f64 	%fd144, %fd142;
	setp.lt.f64 	%p164, %fd143, %fd144;
	mov.f64 	%fd321, %fd142;
	mov.u64 	%rd321, %rd99;
	@%p164 bra 	$L__BB9_117;
	setp.lt.f64 	%p165, %fd144, %fd143;
	mov.f64 	%fd321, %fd320;
	mov.u64 	%rd321, %rd320;
	@%p165 bra 	$L__BB9_117;
	setp.lt.s64 	%p166, %rd320, %rd99;
	selp.f64 	%fd321, %fd320, %fd142, %p166;
	min.s64 	%rd321, %rd320, %rd99;
$L__BB9_117:
	setp.lt.s32 	%p167, %r3, 225;
	mov.u64 	%rd355, %rd321;
	mov.f64 	%fd351, %fd321;
	@%p167 bra 	$L__BB9_208;
	ld.shared.f64 	%fd147, [_ZN6thrust24THRUST_300001_SM_1000_NS8cuda_cub4core6detail5shmemE+120];
	ld.shared.u64 	%rd102, [_ZN6thrust24THRUST_300001_SM_1000_NS8cuda_cub4core6detail5shmemE+128];
	abs.f64 	%fd148, %fd321;
	abs.f64 	%fd149, %fd147;
	setp.lt.f64 	%p168, %fd148, %fd149;
	mov.u64 	%rd355, %rd102;
	mov.f64 	%fd351, %fd147;
	@%p168 bra 	$L__BB9_208;
	setp.lt.f64 	%p169, %fd149, %fd148;
	mov.u64 	%rd355, %rd321;
	mov.f64 	%fd351, %fd321;
	@%p169 bra 	$L__BB9_208;
	setp.lt.s64 	%p170, %rd321, %rd102;
	selp.f64 	%fd351, %fd321, %fd147, %p170;
	min.s64 	%rd355, %rd321, %rd102;
	bra.uni 	$L__BB9_208;
$L__BB9_121:
	mov.u32 	%r20, %tid.x;
	add.s64 	%rd104, %rd196, %rd4;
	cvt.u64.u32 	%rd105, %r20;
	add.s64 	%rd201, %rd105, %rd4;
	cvta.to.global.u64 	%rd202, %rd195;
	shl.b64 	%rd203, %rd201, 3;
	add.s64 	%rd204, %rd202, %rd203;
	ld.global.f64 	%fd274, [%rd204];
	add.s32 	%r36, %r20, 256;
	cvt.u64.u32 	%rd205, %r36;
	ld.global.f64 	%fd275, [%rd204+2048];
	add.s32 	%r37, %r20, 512;
	cvt.u64.u32 	%rd206, %r37;
	ld.global.f64 	%fd276, [%rd204+4096];
	add.s32 	%r38, %r20, 768;
	cvt.u64.u32 	%rd207, %r38;
	ld.global.f64 	%fd277, [%rd204+6144];
	or.b32  	%r39, %r20, 1024;
	cvt.u64.u32 	%rd106, %r39;
	add.s64 	%rd343, %rd104, %rd106;
	ld.global.f64 	%fd339, [%rd204+8192];
	abs.f64 	%fd278, %fd274;
	abs.f64 	%fd279, %fd275;
	setp.geu.f64 	%p2, %fd278, %fd279;
	selp.f64 	%fd280, %fd274, %fd275, %p2;
	selp.b64 	%rd208, %rd105, %rd205, %p2;
	abs.f64 	%fd281, %fd280;
	abs.f64 	%fd282, %fd276;
	setp.geu.f64 	%p3, %fd281, %fd282;
	selp.f64 	%fd283, %fd280, %fd276, %p3;
	selp.b64 	%rd209, %rd208, %rd206, %p3;
	abs.f64 	%fd284, %fd283;
	abs.f64 	%fd285, %fd277;
	setp.geu.f64 	%p4, %fd284, %fd285;
	selp.f64 	%fd152, %fd283, %fd277, %p4;
	selp.b64 	%rd108, %rd209, %rd207, %p4;
	abs.f64 	%fd153, %fd152;
	abs.f64 	%fd154, %fd339;
	setp.lt.f64 	%p5, %fd153, %fd154;
	@%p5 bra 	$L__BB9_123;
	setp.lt.f64 	%p6, %fd154, %fd153;
	setp.lt.u64 	%p7, %rd108, %rd106;
	or.pred  	%p8, %p6, %p7;
	selp.f64 	%fd339, %fd152, %fd339, %p8;
	add.s64 	%rd212, %rd104, %rd108;
	selp.b64 	%rd343, %rd212, %rd343, %p8;
$L__BB9_123:
	setp.le.u64 	%p9, %rd198, %rd5;
	@%p9 bra 	$L__BB9_164;
	setp.ne.s32 	%p10, %r20, 0;
	@%p10 bra 	$L__BB9_126;
	atom.global.add.u64 	%rd213, [%rd1+8], 1280;
	add.s64 	%rd214, %rd213, %rd5;
	st.shared.u64 	[_ZN6thrust24THRUST_300001_SM_1000_NS8cuda_cub4core6detail5shmemE+152], %rd214;
$L__BB9_126:
	bar.sync 	0;
	ld.shared.u64 	%rd331, [_ZN6thrust24THRUST_300001_SM_1000_NS8cuda_cub4core6detail5shmemE+152];
	add.s64 	%rd215, %rd331, 1280;
	setp.gt.s64 	%p11, %rd215, %rd198;
	@%p11 bra 	$L__BB9_141;
	mov.f64 	%fd323, %fd339;
	mov.u64 	%rd324, %rd343;
$L__BB9_128:
	add.s64 	%rd216, %rd331, %rd105;
	cvta.to.global.u64 	%rd217, %rd195;
	shl.b64 	%rd218, %rd216, 3;
	add.s64 	%rd219, %rd217, %rd218;
	add.s64 	%rd325, %rd216, %rd196;
	ld.global.f64 	%fd324, [%rd219];
	add.s64 	%rd326, %rd325, 256;
	ld.global.f64 	%fd325, [%rd219+2048];
	add.s64 	%rd327, %rd325, 512;
	ld.global.f64 	%fd326, [%rd219+4096];
	add.s64 	%rd328, %rd325, 768;
	ld.global.f64 	%fd327, [%rd219+6144];
	add.s64 	%rd343, %rd325, 1024;
	ld.global.f64 	%fd339, [%rd219+8192];
	abs.f64 	%fd163, %fd323;
	abs.f64 	%fd164, %fd324;
	setp.lt.f64 	%p12, %fd163, %fd164;
	@%p12 bra 	$L__BB9_130;
	setp.lt.f64 	%p13, %fd164, %fd163;
	setp.lt.s64 	%p14, %rd324, %rd325;
	or.pred  	%p15, %p13, %p14;
	selp.f64 	%fd324, %fd323, %fd324, %p15;
	selp.b64 	%rd325, %rd324, %rd325, %p15;
$L__BB9_130:
	abs.f64 	%fd167, %fd324;
	abs.f64 	%fd168, %fd325;
	setp.lt.f64 	%p16, %fd167, %fd168;
	@%p16 bra 	$L__BB9_132;
	setp.lt.f64 	%p17, %fd168, %fd167;
	setp.lt.s64 	%p18, %rd325, %rd326;
	or.pred  	%p19, %p17, %p18;
	selp.f64 	%fd325, %fd324, %fd325, %p19;
	selp.b64 	%rd326, %rd325, %rd326, %p19;
$L__BB9_132:
	abs.f64 	%fd171, %fd325;
	abs.f64 	%fd172, %fd326;
	setp.lt.f64 	%p20, %fd171, %fd172;
	@%p20 bra 	$L__BB9_134;
	setp.lt.f64 	%p21, %fd172, %fd171;
	setp.lt.s64 	%p22, %rd326, %rd327;
	or.pred  	%p23, %p21, %p22;
	selp.f64 	%fd326, %fd325, %fd326, %p23;
	selp.b64 	%rd327, %rd326, %rd327, %p23;
$L__BB9_134:
	abs.f64 	%fd175, %fd326;
	abs.f64 	%fd176, %fd327;
	setp.lt.f64 	%p24, %fd175, %fd176;
	@%p24 bra 	$L__BB9_136;
	setp.lt.f64 	%p25, %fd176, %fd175;
	setp.lt.s64 	%p26, %rd327, %rd328;
	or.pred  	%p27, %p25, %p26;
	selp.f64 	%fd327, %fd326, %fd327, %p27;
	selp.b64 	%rd328, %rd327, %rd328, %p27;
$L__BB9_136:
	abs.f64 	%fd179, %fd327;
	abs.f64 	%fd180, %fd339;
	setp.lt.f64 	%p28, %fd179, %fd180;
	@%p28 bra 	$L__BB9_138;
	setp.lt.f64 	%p29, %fd180, %fd179;
	setp.lt.s64 	%p30, %rd328, %rd343;
	or.pred  	%p31, %p29, %p30;
	selp.f64 	%fd339, %fd327, %fd339, %p31;
	selp.b64 	%rd343, %rd328, %rd343, %p31;
$L__BB9_138:
	setp.ne.s32 	%p32, %r20, 0;
	bar.sync 	0;
	@%p32 bra 	$L__BB9_140;
	atom.global.add.u64 	%rd220, [%rd1+8], 1280;
	add.s64 	%rd221, %rd220, %rd5;
	st.shared.u64 	[_ZN6thrust24THRUST_300001_SM_1000_NS8cuda_cub4core6detail5shmemE+152], %rd221;
$L__BB9_140:
	bar.sync 	0;
	ld.shared.u64 	%rd331, [_ZN6thrust24THRUST_300001_SM_1000_NS8cuda_cub4core6detail5shmemE+152];
	add.s64 	%rd222, %rd331, 1280;
	setp.le.s64 	%p33, %rd222, %rd198;
	mov.f64 	%fd323, %fd339;
	mov.u64 	%rd324, %rd343;
	@%p33 bra 	$L__BB9_128;
$L__BB9_141:
	setp.le.s64 	%p34, %rd198, %rd331;
	@%p34 bra 	$L__BB9_164;
	cvt.u32.u64 	%r40, %rd331;
	cvt.u32.u64 	%r41, %rd198;
	sub.s32 	%r21, %r41, %r40;
	setp.ge.s32 	%p35, %r20, %r21;
	@%p35 bra 	$L__BB9_164;
	cvta.to.global.u64 	%rd132, %rd195;
	not.b32 	%r43, %r20;
	add.s32 	%r44, %r43, %r41;
	sub.s32 	%r22, %r44, %r40;
	and.b32  	%r46, %r22, 768;
	setp.eq.s32 	%p36, %r46, 768;
	mov.u32 	%r397, %r20;
	@%p36 bra 	$L__BB9_149;
	add.s64 	%rd224, %rd331, %rd105;
	add.s64 	%rd333, %rd224, %rd196;
	shl.b64 	%rd225, %rd224, 3;
	add.s64 	%rd332, %rd132, %rd225;
	shr.u32 	%r47, %r22, 8;
	add.s32 	%r48, %r47, 1;
	and.b32  	%r49, %r48, 3;
	neg.s32 	%r395, %r49;
	mov.u32 	%r397, %r20;
$L__BB9_145:
	.pragma "nounroll";
	mov.u64 	%rd137, %rd343;
	mov.f64 	%fd184, %fd339;
	ld.global.f64 	%fd185, [%rd332];
	abs.f64 	%fd186, %fd184;
	abs.f64 	%fd187, %fd185;
	setp.lt.f64 	%p37, %fd186, %fd187;
	mov.f64 	%fd339, %fd185;
	mov.u64 	%rd343, %rd333;
	@%p37 bra 	$L__BB9_148;
	setp.lt.f64 	%p38, %fd187, %fd186;
	mov.f64 	%fd339, %fd184;
	mov.u64 	%rd343, %rd137;
	@%p38 bra 	$L__BB9_148;
	setp.lt.s64 	%p39, %rd137, %rd333;
	selp.f64 	%fd339, %fd184, %fd185, %p39;
	min.s64 	%rd343, %rd137, %rd333;
$L__BB9_148:
	add.s32 	%r397, %r397, 256;
	add.s64 	%rd333, %rd333, 256;
	add.s64 	%rd332, %rd332, 2048;
	add.s32 	%r395, %r395, 1;
	setp.ne.s32 	%p40, %r395, 0;
	@%p40 bra 	$L__BB9_145;
$L__BB9_149:
	setp.lt.u32 	%p41, %r22, 768;
	@%p41 bra 	$L__BB9_164;
	add.s32 	%r398, %r397, 512;
$L__BB9_151:
	mov.u32 	%r30, %r398;
	add.s32 	%r50, %r30, -512;
	cvt.u64.u32 	%rd226, %r50;
	add.s64 	%rd227, %rd331, %rd226;
	shl.b64 	%rd228, %rd227, 3;
	add.s64 	%rd145, %rd132, %rd228;
	add.s64 	%rd146, %rd227, %rd196;
	ld.global.f64 	%fd193, [%rd145];
	abs.f64 	%fd194, %fd339;
	abs.f64 	%fd195, %fd193;
	setp.lt.f64 	%p42, %fd194, %fd195;
	mov.f64 	%fd335, %fd193;
	mov.u64 	%rd339, %rd146;
	@%p42 bra 	$L__BB9_154;
	setp.lt.f64 	%p43, %fd195, %fd194;
	mov.f64 	%fd335, %fd339;
	mov.u64 	%rd339, %rd343;
	@%p43 bra 	$L__BB9_154;
	setp.lt.s64 	%p44, %rd343, %rd146;
	selp.f64 	%fd335, %fd339, %fd193, %p44;
	min.s64 	%rd339, %rd343, %rd146;
$L__BB9_154:
	add.s32 	%r51, %r30, -256;
	cvt.u64.u32 	%rd229, %r51;
	add.s64 	%rd230, %rd331, %rd229;
	add.s64 	%rd149, %rd230, %rd196;
	ld.global.f64 	%fd198, [%rd145+2048];
	abs.f64 	%fd199, %fd335;
	abs.f64 	%fd200, %fd198;
	setp.lt.f64 	%p45, %fd199, %fd200;
	mov.f64 	%fd336, %fd198;
	mov.u64 	%rd340, %rd149;
	@%p45 bra 	$L__BB9_157;
	setp.lt.f64 	%p46, %fd200, %fd199;
	mov.f64 	%fd336, %fd335;
	mov.u64 	%rd340, %rd339;
	@%p46 bra 	$L__BB9_157;
	setp.lt.s64 	%p47, %rd339, %rd149;
	selp.f64 	%fd336, %fd335, %fd198, %p47;
	min.s64 	%rd340, %rd339, %rd149;
$L__BB9_157:
	cvt.u64.u32 	%rd231, %r30;
	add.s64 	%rd232, %rd331, %rd231;
	add.s64 	%rd152, %rd232, %rd196;
	ld.global.f64 	%fd203, [%rd145+4096];
	abs.f64 	%fd204, %fd336;
	abs.f64 	%fd205, %fd203;
	setp.lt.f64 	%p48, %fd204, %fd205;
	mov.f64 	%fd337, %fd203;
	mov.u64 	%rd341, %rd152;
	@%p48 bra 	$L__BB9_160;
	setp.lt.f64 	%p49, %fd205, %fd204;
	mov.f64 	%fd337, %fd336;
	mov.u64 	%rd341, %rd340;
	@%p49 bra 	$L__BB9_160;
	setp.lt.s64 	%p50, %rd340, %rd152;
	selp.f64 	%fd337, %fd336, %fd203, %p50;
	min.s64 	%rd341, %rd340, %rd152;
$L__BB9_160:
	add.s32 	%r52, %r30, 256;
	cvt.u64.u32 	%rd233, %r52;
	add.s64 	%rd234, %rd331, %rd233;
	add.s64 	%rd155, %rd234, %rd196;
	ld.global.f64 	%fd208, [%rd145+6144];
	abs.f64 	%fd209, %fd337;
	abs.f64 	%fd210, %fd208;
	setp.lt.f64 	%p51, %fd209, %fd210;
	mov.f64 	%fd339, %fd208;
	mov.u64 	%rd343, %rd155;
	@%p51 bra 	$L__BB9_163;
	setp.lt.f64 	%p52, %fd210, %fd209;
	mov.f64 	%fd339, %fd337;
	mov.u64 	%rd343, %rd341;
	@%p52 bra 	$L__BB9_163;
	setp.lt.s64 	%p53, %rd341, %rd155;
	selp.f64 	%fd339, %fd337, %fd208, %p53;
	min.s64 	%rd343, %rd341, %rd155;
$L__BB9_163:
	add.s32 	%r398, %r30, 1024;
	add.s32 	%r53, %r30, 512;
	setp.lt.s32 	%p54, %r53, %r21;
	@%p54 bra 	$L__BB9_151;
$L__BB9_164:
	// begin inline asm
	mov.u32 %r54, %laneid;
	// end inline asm
	mov.b64 	%rd235, %fd339;
	mov.b64 	{%r56, %r61}, %rd235;
	mov.b32 	%r72, 1;
	mov.b32 	%r73, 31;
	mov.b32 	%r74, -1;
	// begin inline asm
	shfl.sync.down.b32 %r55, %r56, %r72, %r73, %r74;
	// end inline asm
	// begin inline asm
	shfl.sync.down.b32 %r60, %r61, %r72, %r73, %r74;
	// end inline asm
	mov.b64 	%rd236, {%r55, %r60};
	mov.b64 	%fd214, %rd236;
	mov.b64 	{%r66, %r71}, %rd343;
	// begin inline asm
	shfl.sync.down.b32 %r65, %r66, %r72, %r73, %r74;
	// end inline asm
	// begin inline asm
	shfl.sync.down.b32 %r70, %r71, %r72, %r73, %r74;
	// end inline asm
	mov.b64 	%rd159, {%r65, %r70};
	setp.gt.s32 	%p55, %r54, 30;
	mov.f64 	%fd340, %fd339;
	mov.u64 	%rd344, %rd343;
	@%p55 bra 	$L__BB9_168;
	abs.f64 	%fd215, %fd339;
	abs.f64 	%fd216, %fd214;
	setp.lt.f64 	%p56, %fd215, %fd216;
	mov.f64 	%fd340, %fd214;
	mov.u64 	%rd344, %rd159;
	@%p56 bra 	$L__BB9_168;
	setp.lt.f64 	%p57, %fd216, %fd215;
	mov.f64 	%fd340, %fd339;
	mov.u64 	%rd344, %rd343;
	@%p57 bra 	$L__BB9_168;
	setp.lt.s64 	%p58, %rd343, %rd159;
	selp.f64 	%fd340, %fd339, %fd214, %p58;
	min.s64 	%rd344, %rd343, %rd159;
$L__BB9_168:
	mov.b64 	%rd237, %fd340;
	mov.b64 	{%r76, %r81}, %rd237;
	mov.b32 	%r92, 2;
	mov.b32 	%r93, 31;
	mov.b32 	%r94, -1;
	// begin inline asm
	shfl.sync.down.b32 %r75, %r76, %r92, %r93, %r94;
	// end inline asm
	// begin inline asm
	shfl.sync.down.b32 %r80, %r81, %r92, %r93, %r94;
	// end inline asm
	mov.b64 	%rd238, {%r75, %r80};
	mov.b64 	%fd219, %rd238;
	mov.b64 	{%r86, %r91}, %rd344;
	// begin inline asm
	shfl.sync.down.b32 %r85, %r86, %r92, %r93, %r94;
	// end inline asm
	// begin inline asm
	shfl.sync.down.b32 %r90, %r91, %r92, %r93, %r94;
	// end inline asm
	mov.b64 	%rd162, {%r85, %r90};
	setp.gt.s32 	%p59, %r54, 29;
	mov.f64 	%fd341, %fd340;
	mov.u64 	%rd345, %rd344;
	@%p59 bra 	$L__BB9_172;
	abs.f64 	%fd220, %fd340;
	abs.f64 	%fd221, %fd219;
	setp.lt.f64 	%p60, %fd220, %fd221;
	mov.f64 	%fd341, %fd219;
	mov.u64 	%rd345, %rd162;
	@%p60 bra 	$L__BB9_172;
	setp.lt.f64 	%p61, %fd221, %fd220;
	mov.f64 	%fd341, %fd340;
	mov.u64 	%rd345, %rd344;
	@%p61 bra 	$L__BB9_172;
	setp.lt.s64 	%p62, %rd344, %rd162;
	selp.f64 	%fd341, %fd340, %fd219, %p62;
	min.s64 	%rd345, %rd344, %rd162;
$L__BB9_172:
	mov.b64 	%rd239, %fd341;
	mov.b64 	{%r96, %r101}, %rd239;
	mov.b32 	%r112, 4;
	mov.b32 	%r113, 31;
	mov.b32 	%r114, -1;
	// begin inline asm
	shfl.sync.down.b32 %r95, %r96, %r112, %r113, %r114;
	// end inline asm
	// begin inline asm
	shfl.sync.down.b32 %r100, %r101, %r112, %r113, %r114;
	// end inline asm
	mov.b64 	%rd240, {%r95, %r100};
	mov.b64 	%fd224, %rd240;
	mov.b64 	{%r106, %r111}, %rd345;
	// begin inline asm
	shfl.sync.down.b32 %r105, %r106, %r112, %r113, %r114;
	// end inline asm
	// begin inline asm
	shfl.sync.down.b32 %r110, %r111, %r112, %r113, %r114;
	// end inline asm
	mov.b64 	%rd165, {%r105, %r110};
	setp.gt.s32 	%p63, %r54, 27;
	mov.f64 	%fd342, %fd341;
	mov.u64 	%rd346, %rd345;
	@%p63 bra 	$L__BB9_176;
	abs.f64 	%fd225, %fd341;
	abs.f64 	%fd226, %fd224;
	setp.lt.f64 	%p64, %fd225, %fd226;
	mov.f64 	%fd342, %fd224;
	mov.u64 	%rd346, %rd165;
	@%p64 bra 	$L__BB9_176;
	setp.lt.f64 	%p65, %fd226, %fd225;
	mov.f64 	%fd342, %fd341;
	mov.u64 	%rd346, %rd345;
	@%p65 bra 	$L__BB9_176;
	setp.lt.s64 	%p66, %rd345, %rd165;
	selp.f64 	%fd342, %fd341, %fd224, %p66;
	min.s64 	%rd346, %rd345, %rd165;
$L__BB9_176:
	mov.b64 	%rd241, %fd342;
	mov.b64 	{%r116, %r121}, %rd241;
	mov.b32 	%r132, 8;
	mov.b32 	%r133, 31;
	mov.b32 	%r134, -1;
	// begin inline asm
	shfl.sync.down.b32 %r115, %r116, %r132, %r133, %r134;
	// end inline asm
	// begin inline asm
	shfl.sync.down.b32 %r120, %r121, %r132, %r133, %r134;
	// end inline asm
	mov.b64 	%rd242, {%r115, %r120};
	mov.b64 	%fd229, %rd242;
	mov.b64 	{%r126, %r131}, %rd346;
	// begin inline asm
	shfl.sync.down.b32 %r125, %r126, %r132, %r133, %r134;
	// end inline asm
	// begin inline asm
	shfl.sync.down.b32 %r130, %r131, %r132, %r133, %r134;
	// end inline asm
	mov.b64 	%rd168, {%r125, %r130};
	setp.gt.s32 	%p67, %r54, 23;
	mov.f64 	%fd343, %fd342;
	mov.u64 	%rd347, %rd346;
	@%p67 bra 	$L__BB9_180;
	abs.f64 	%fd230, %fd342;
	abs.f64 	%fd231, %fd229;
	setp.lt.f64 	%p68, %fd230, %fd231;
	mov.f64 	%fd343, %fd229;
	mov.u64 	%rd347, %rd168;
	@%p68 bra 	$L__BB9_180;
	setp.lt.f64 	%p69, %fd231, %fd230;
	mov.f64 	%fd343, %fd342;
	mov.u64 	%rd347, %rd346;
	@%p69 bra 	$L__BB9_180;
	setp.lt.s64 	%p70, %rd346, %rd168;
	selp.f64 	%fd343, %fd342, %fd229, %p70;
	min.s64 	%rd347, %rd346, %rd168;
$L__BB9_180:
	mov.b64 	%rd243, %fd343;
	mov.b64 	{%r136, %r141}, %rd243;
	mov.b32 	%r152, 16;
	mov.b32 	%r153, 31;
	mov.b32 	%r154, -1;
	// begin inline asm
	shfl.sync.down.b32 %r135, %r136, %r152, %r153, %r154;
	// end inline asm
	// begin inline asm
	shfl.sync.down.b32 %r140, %r141, %r152, %r153, %r154;
	// end inline asm
	mov.b64 	%rd244, {%r135, %r140};
	mov.b64 	%fd234, %rd244;
	mov.b64 	{%r146, %r151}, %rd347;
	// begin inline asm
	shfl.sync.down.b32 %r145, %r146, %r152, %r153, %r154;
	// end inline asm
	// begin inline asm
	shfl.sync.down.b32 %r150, %r151, %r152, %r153, %r154;
	// end inline asm
	mov.b64 	%rd171, {%r145, %r150};
	setp.gt.s32 	%p71, %r54, 15;
	mov.f64 	%fd351, %fd343;
	mov.u64 	%rd355, %rd347;
	@%p71 bra 	$L__BB9_184;
	abs.f64 	%fd235, %fd343;
	abs.f64 	%fd236, %fd234;
	setp.lt.f64 	%p72, %fd235, %fd236;
	mov.f64 	%fd351, %fd234;
	mov.u64 	%rd355, %rd171;
	@%p72 bra 	$L__BB9_184;
	setp.lt.f64 	%p73, %fd236, %fd235;
	mov.f64 	%fd351, %fd343;
	mov.u64 	%rd355, %rd347;
	@%p73 bra 	$L__BB9_184;
	setp.lt.s64 	%p74, %rd347, %rd171;
	selp.f64 	%fd351, %fd343, %fd234, %p74;
	min.s64 	%rd355, %rd347, %rd171;
$L__BB9_184:
	setp.ne.s32 	%p75, %r54, 0;
	@%p75 bra 	$L__BB9_186;
	shr.u32 	%r155, %r20, 1;
	and.b32  	%r156, %r155, 496;
	mov.u32 	%r157, _ZN6thrust24THRUST_300001_SM_1000_NS8cuda_cub4core6detail5shmemE;
	add.s32 	%r158, %r157, %r156;
	st.shared.f64 	[%r158+8], %fd351;
	st.shared.u64 	[%r158+16], %rd355;
$L__BB9_186:
	bar.sync 	0;
	setp.ne.s32 	%p76, %r20, 0;
	@%p76 bra 	$L__BB9_208;
	ld.shared.f64 	%fd239, [_ZN6thrust24THRUST_300001_SM_1000_NS8cuda_cub4core6detail5shmemE+24];
	ld.shared.u64 	%rd174, [_ZN6thrust24THRUST_300001_SM_1000_NS8cuda_cub4core6detail5shmemE+32];
	abs.f64 	%fd240, %fd351;
	abs.f64 	%fd241, %fd239;
	setp.lt.f64 	%p77, %fd240, %fd241;
	mov.f64 	%fd345, %fd239;
	mov.u64 	%rd349, %rd174;
	@%p77 bra 	$L__BB9_190;
	setp.lt.f64 	%p78, %fd241, %fd240;
	mov.f64 	%fd345, %fd351;
	mov.u64 	%rd349, %rd355;
	@%p78 bra 	$L__BB9_190;
	setp.lt.s64 	%p79, %rd355, %rd174;
	selp.f64 	%fd345, %fd351, %fd239, %p79;
	min.s64 	%rd349, %rd355, %rd174;
$L__BB9_190:
	ld.shared.f64 	%fd244, [_ZN6thrust24THRUST_300001_SM_1000_NS8cuda_cub4core6detail5shmemE+40];
	ld.shared.u64 	%rd177, [_ZN6thrust24THRUST_300001_SM_1000_NS8cuda_cub4core6detail5shmemE+48];
	abs.f64 	%fd245, %fd345;
	abs.f64 	%fd246, %fd244;
	setp.lt.f64 	%p80, %fd245, %fd246;
	mov.f64 	%fd346, %fd244;
	mov.u64 	%rd350, %rd177;
	@%p80 bra 	$L__BB9_193;
	setp.lt.f64 	%p81, %fd246, %fd245;
	mov.f64 	%fd346, %fd345;
	mov.u64 	%rd350, %rd349;
	@%p81 bra 	$L__BB9_193;
	setp.lt.s64 	%p82, %rd349, %rd177;
	selp.f64 	%fd346, %fd345, %fd244, %p82;
	min.s64 	%rd350, %rd349, %rd177;
$L__BB9_193:
	ld.shared.f64 	%fd249, [_ZN6thrust24THRUST_300001_SM_1000_NS8cuda_cub4core6detail5shmemE+56];
	ld.shared.u64 	%rd180, [_ZN6thrust24THRUST_300001_SM_1000_NS8cuda_cub4core6detail5shmemE+64];
	abs.f64 	%fd250, %fd346;
	abs.f64 	%fd251, %fd249;
	setp.lt.f64 	%p83, %fd250, %fd251;
	mov.f64 	%fd347, %fd249;
	mov.u64 	%rd351, %rd180;
	@%p83 bra 	$L__BB9_196;
	setp.lt.f64 	%p84, %fd251, %fd250;
	mov.f64 	%fd347, %fd346;
	mov.u64 	%rd351, %rd350;
	@%p84 bra 	$L__BB9_196;
	setp.lt.s64 	%p85, %rd350, %rd180;
	selp.f64 	%fd347, %fd346, %fd249, %p85;
	min.s64 	%rd351, %rd350, %rd180;
$L__BB9_196:
	ld.shared.f64 	%fd254, [_ZN6thrust24THRUST_300001_SM_1000_NS8cuda_cub4core6detail5shmemE+72];
	ld.shared.u64 	%rd183, [_ZN6thrust24THRUST_300001_SM_1000_NS8cuda_cub4core6detail5shmemE+80];
	abs.f64 	%fd255, %fd347;
	abs.f64 	%fd256, %fd254;
	setp.lt.f64 	%p86, %fd255, %fd256;
	mov.f64 	%fd348, %fd254;
	mov.u64 	%rd352, %rd183;
	@%p86 bra 	$L__BB9_199;
	setp.lt.f64 	%p87, %fd256, %fd255;
	mov.f64 	%fd348, %fd347;
	mov.u64 	%rd352, %rd351;
	@%p87 bra 	$L__BB9_199;
	setp.lt.s64 	%p88, %rd351, %rd183;
	selp.f64 	%fd348, %fd347, %fd254, %p88;
	min.s64 	%rd352, %rd351, %rd183;
$L__BB9_199:
	ld.shared.f64 	%fd259, [_ZN6thrust24THRUST_300001_SM_1000_NS8cuda_cub4core6detail5shmemE+88];
	ld.shared.u64 	%rd186, [_ZN6thrust24THRUST_300001_SM_1000_NS8cuda_cub4core6detail5shmemE+96];
	abs.f64 	%fd260, %fd348;
	abs.f64 	%fd261, %fd259;
	setp.lt.f64 	%p89, %fd260, %fd261;
	mov.f64 	%fd349, %fd259;
	mov.u64 	%rd353, %rd186;
	@%p89 bra 	$L__BB9_202;
	setp.lt.f64 	%p90, %fd261, %fd260;
	mov.f64 	%fd349, %fd348;
	mov.u64 	%rd353, %rd352;
	@%p90 bra 	$L__BB9_202;
	setp.lt.s64 	%p91, %rd352, %rd186;
	selp.f64 	%fd349, %fd348, %fd259, %p91;
	min.s64 	%rd353, %rd352, %rd186;
$L__BB9_202:
	ld.shared.f64 	%fd264, [_ZN6thrust24THRUST_300001_SM_1000_NS8cuda_cub4core6detail5shmemE+104];
	ld.shared.u64 	%rd189, [_ZN6thrust24THRUST_300001_SM_1000_NS8cuda_cub4core6detail5shmemE+112];
	abs.f64 	%fd265, %fd349;
	abs.f64 	%fd266, %fd264;
	setp.lt.f64 	%p92, %fd265, %fd266;
	mov.f64 	%fd350, %fd264;
	mov.u64 	%rd354, %rd189;
	@%p92 bra 	$L__BB9_205;
	setp.lt.f64 	%p93, %fd266, %fd265;
	mov.f64 	%fd350, %fd349;
	mov.u64 	%rd354, %rd353;
	@%p93 bra 	$L__BB9_205;
	setp.lt.s64 	%p94, %rd353, %rd189;
	selp.f64 	%fd350, %fd349, %fd264, %p94;
	min.s64 	%rd354, %rd353, %rd189;
$L__BB9_205:
	ld.shared.f64 	%fd269, [_ZN6thrust24THRUST_300001_SM_1000_NS8cuda_cub4core6detail5shmemE+120];
	ld.shared.u64 	%rd192, [_ZN6thrust24THRUST_300001_SM_1000_NS8cuda_cub4core6detail5shmemE+128];
	abs.f64 	%fd270, %fd350;
	abs.f64 	%fd271, %fd269;
	setp.lt.f64 	%p95, %fd270, %fd271;
	mov.u64 	%rd355, %rd192;
	mov.f64 	%fd351, %fd269;
	@%p95 bra 	$L__BB9_208;
	setp.lt.f64 	%p96, %fd271, %fd270;
	mov.u64 	%rd355, %rd354;
	mov.f64 	%fd351, %fd350;
	@%p96 bra 	$L__BB9_208;
	setp.lt.s64 	%p97, %rd354, %rd192;
	selp.f64 	%fd351, %fd350, %fd269, %p97;
	min.s64 	%rd355, %rd354, %rd192;
$L__BB9_208:
	mov.u32 	%r389, %tid.x;
	setp.ne.s32 	%p214, %r389, 0;
	@%p214 bra 	$L__BB9_210;
	ld.param.u64 	%rd286, [_ZN6thrust24THRUST_300001_SM_1000_NS8cuda_cub4core6detail13_kernel_agentINS1_8__reduce11ReduceAgentINS0_12zip_iteratorIN4cuda3std3__45tupleIJNS0_10device_ptrIdEENS0_17counting_iteratorIlNS0_11use_defaultESF_SF_EEEEEEEPNSB_IJdlEEESJ_lNS1_9__extrema9arg_max_fIdl7CompareEEEEJSI_SK_lN3cub18CUB_300001_SM_100013GridEvenShareIlEENSR_9GridQueueIyEESO_EEEvDpT0__param_1];
	cvta.to.global.u64 	%rd283, %rd286;
	mul.wide.u32 	%rd284, %r1, 16;
	add.s64 	%rd285, %rd283, %rd284;
	st.global.f64 	[%rd285], %fd351;
	st.global.u64 	[%rd285+8], %rd355;
$L__BB9_210:
	ret;

}
	// .globl	_ZN6thrust24THRUST_300001_SM_1000_NS8cuda_cub4core6detail13_kernel_agentINS1_8__reduce10DrainAgentIlEEJN3cub18CUB_300001_SM_10009GridQueueIyEElEEEvDpT0_
.visible .entry _ZN6thrust24THRUST_300001_SM_1000_NS8cuda_cub4core6detail13_kernel_agentINS1_8__reduce10DrainAgentIlEEJN3cub18CUB_300001_SM_10009GridQueueIyEElEEEvDpT0_(
	.param .align 8 .b8 _ZN6thrust24THRUST_300001_SM_1000_NS8cuda_cub4core6detail13_kernel_agentINS1_8__reduce10DrainAgentIlEEJN3cub18CUB_300001_SM_10009GridQueueIyEElEEEvDpT0__param_0[8],
	.param .u64 _ZN6thrust24THRUST_300001_SM_1000_NS8cuda_cub4core6detail13_kernel_agentINS1_8__reduce10DrainAgentIlEEJN3cub18CUB_300001_SM_10009GridQueueIyEElEEEvDpT0__param_1
)
.maxntid 1
{
	.reg .b64 	%rd<5>;

	ld.param.u64 	%rd1, [_ZN6thrust24THRUST_300001_SM_1000_NS8cuda_cub4core6detail13_kernel_agentINS1_8__reduce10DrainAgentIlEEJN3cub18CUB_300001_SM_10009GridQueueIyEElEEEvDpT0__param_0];
	ld.param.u64 	%rd2, [_ZN6thrust24THRUST_300001_SM_1000_NS8cuda_cub4core6detail13_kernel_agentINS1_8__reduce10DrainAgentIlEEJN3cub18CUB_300001_SM_10009GridQueueIyEElEEEvDpT0__param_1];
	cvta.to.global.u64 	%rd3, %rd1;
	st.global.u64 	[%rd3], %rd2;
	mov.b64 	%rd4, 0;
	st.global.u64 	[%rd3+8], %rd4;
	ret;

}
	// .globl	_ZN6thrust24THRUST_300001_SM_1000_NS8cuda_cub4core6detail13_kernel_agentINS1_8__reduce11ReduceAgentIPN4cuda3std3__45tupleIJdlEEESC_SB_lNS1_9__extrema9arg_max_fIdl7CompareEEEEJSC_SC_iSG_EEEvDpT0_
.visible .entry _ZN6thrust24THRUST_300001_SM_1000_NS8cuda_cub4core6detail13_kernel_agentINS1_8__reduce11ReduceAgentIPN4cuda3std3__45tupleIJdlEEESC_SB_lNS1_9__extrema9arg_max_fIdl7CompareEEEEJSC_SC_iSG_EEEvDpT0_(
	.param .u64 .ptr .align 1 _ZN6thrust24THRUST_300001_SM_1000_NS8cuda_cub4core6detail13_kernel_agentINS1_8__reduce11ReduceAgentIPN4cuda3std3__45tupleIJdlEEESC_SB_lNS1_9__extrema9arg_max_fIdl7CompareEEEEJSC_SC_iSG_EEEvDpT0__param_0,
	.param .u64 .ptr .align 1 _ZN6thrust24THRUST_300001_SM_1000_NS8cuda_cub4core6detail13_kernel_agentINS1_8__reduce11ReduceAgentIPN4cuda3std3__45tupleIJdlEEESC_SB_lNS1_9__extrema9arg_max_fIdl7CompareEEEEJSC_SC_iSG_EEEvDpT0__param_1,
	.param .u32 _ZN6thrust24THRUST_300001_SM_1000_NS8cuda_cub4core6detail13_kernel_agentINS1_8__reduce11ReduceAgentIPN4cuda3std3__45tupleIJdlEEESC_SB_lNS1_9__extrema9arg_max_fIdl7CompareEEEEJSC_SC_iSG_EEEvDpT0__param_2,
	.param .align 1 .b8 _ZN6thrust24THRUST_300001_SM_1000_NS8cuda_cub4core6detail13_kernel_agentINS1_8__reduce11ReduceAgentIPN4cuda3std3__45tupleIJdlEEESC_SB_lNS1_9__extrema9arg_max_fIdl7CompareEEEEJSC_SC_iSG_EEEvDpT0__param_3[1]
)
.maxntid 256
{
	.reg .pred 	%p<264>;
	.reg .b32 	%r<374>;
	.reg .b64 	%rd<509>;
	.reg .b64 	%fd<423>;

	ld.param.u64 	%rd236, [_ZN6thrust24THRUST_300001_SM_1000_NS8cuda_cub4core6detail13_kernel_agentINS1_8__reduce11ReduceAgentIPN4cuda3std3__45tupleIJdlEEESC_SB_lNS1_9__extrema9arg_max_fIdl7CompareEEEEJSC_SC_iSG_EEEvDpT0__param_0];
	ld.param.u32 	%r29, [_ZN6thrust24THRUST_300001_SM_1000_NS8cuda_cub4core6detail13_kernel_agentINS1_8__reduce11ReduceAgentIPN4cuda3std3__45tupleIJdlEEESC_SB_lNS1_9__extrema9arg_max_fIdl7CompareEEEEJSC_SC_iSG_EEEvDpT0__param_2];
	cvt.s64.s32 	%rd1, %r29;
	setp.eq.s32 	%p1, %r29, 0;
	@%p1 bra 	$L__BB11_234;
	setp.gt.s32 	%p2, %r29, 1279;
	@%p2 bra 	$L__BB11_121;
	mov.u32 	%r1, %tid.x;
	setp.ge.s32 	%p147, %r1, %r29;
	mov.f64 	%fd354, 0d0000000000000000;
	mov.b64 	%rd432, 0;
	mov.u32 	%r368, %r1;
	@%p147 bra 	$L__BB11_4;
	mul.wide.u32 	%rd376, %r1, 16;
	add.s64 	%rd373, %rd236, %rd376;
	// begin inline asm
	ld.global.nc.u64 %rd372, [%rd373];
	// end inline asm
	add.s64 	%rd375, %rd373, 8;
	// begin inline asm
	ld.global.nc.u64 %rd432, [%rd375];
	// end inline asm
	mov.b64 	%fd354, %rd372;
	add.s32 	%r368, %r1, 256;
$L__BB11_4:
	setp.ge.s32 	%p148, %r368, %r29;
	@%p148 bra 	$L__BB11_25;
	not.b32 	%r141, %r368;
	add.s32 	%r4, %r29, %r141;
	and.b32  	%r142, %r4, 768;
	setp.eq.s32 	%p149, %r142, 768;
	@%p149 bra 	$L__BB11_11;
	mul.wide.u32 	%rd378, %r368, 16;
	add.s64 	%rd423, %rd236, %rd378;
	shr.u32 	%r143, %r4, 8;
	add.s32 	%r144, %r143, 1;
	and.b32  	%r145, %r144, 3;
	neg.s32 	%r366, %r145;
$L__BB11_7:
	.pragma "nounroll";
	mov.u64 	%rd6, %rd432;
	mov.f64 	%fd3, %fd354;
	// begin inline asm
	ld.global.nc.u64 %rd379, [%rd423];
	// end inline asm
	add.s64 	%rd382, %rd423, 8;
	// begin inline asm
	ld.global.nc.u64 %rd381, [%rd382];
	// end inline asm
	mov.b64 	%fd4, %rd379;
	abs.f64 	%fd5, %fd3;
	abs.f64 	%fd6, %fd4;
	setp.lt.f64 	%p150, %fd5, %fd6;
	mov.u64 	%rd432, %rd381;
	mov.f64 	%fd354, %fd4;
	@%p150 bra 	$L__BB11_10;
	setp.lt.f64 	%p151, %fd6, %fd5;
	mov.u64 	%rd432, %rd6;
	mov.f64 	%fd354, %fd3;
	@%p151 bra 	$L__BB11_10;
	setp.lt.s64 	%p152, %rd6, %rd381;
	min.s64 	%rd432, %rd6, %rd381;
	selp.f64 	%fd354, %fd3, %fd4, %p152;
$L__BB11_10:
	add.s32 	%r368, %r368, 256;
	add.s64 	%rd423, %rd423, 4096;
	add.s32 	%r366, %r366, 1;
	setp.ne.s32 	%p153, %r366, 0;
	@%p153 bra 	$L__BB11_7;
$L__BB11_11:
	setp.lt.u32 	%p154, %r4, 768;
	@%p154 bra 	$L__BB11_25;
$L__BB11_12:
	mul.wide.s32 	%rd387, %r368, 16;
	add.s64 	%rd384, %rd236, %rd387;
	// begin inline asm
	ld.global.nc.u64 %rd383, [%rd384];
	// end inline asm
	add.s64 	%rd386, %rd384, 8;
	// begin inline asm
	ld.global.nc.u64 %rd385, [%rd386];
	// end inline asm
	mov.b64 	%fd12, %rd383;
	abs.f64 	%fd13, %fd354;
	abs.f64 	%fd14, %fd12;
	setp.lt.f64 	%p155, %fd13, %fd14;
	mov.u64 	%rd429, %rd385;
	mov.f64 	%fd351, %fd12;
	@%p155 bra 	$L__BB11_15;
	setp.lt.f64 	%p156, %fd14, %fd13;
	mov.u64 	%rd429, %rd432;
	mov.f64 	%fd351, %fd354;
	@%p156 bra 	$L__BB11_15;
	setp.lt.s64 	%p157, %rd432, %rd385;
	min.s64 	%rd429, %rd432, %rd385;
	selp.f64 	%fd351, %fd354, %fd12, %p157;
$L__BB11_15:
	add.s64 	%rd389, %rd384, 4096;
	// begin inline asm
	ld.global.nc.u64 %rd388, [%rd389];
	// end inline asm
	add.s64 	%rd391, %rd384, 4104;
	// begin inline asm
	ld.global.nc.u64 %rd390, [%rd391];
	// end inline asm
	mov.b64 	%fd17, %rd388;
	abs.f64 	%fd18, %fd351;
	abs.f64 	%fd19, %fd17;
	setp.lt.f64 	%p158, %fd18, %fd19;
	mov.u64 	%rd430, %rd390;
	mov.f64 	%fd352, %fd17;
	@%p158 bra 	$L__BB11_18;
	setp.lt.f64 	%p159, %fd19, %fd18;
	mov.u64 	%rd430, %rd429;
	mov.f64 	%fd352, %fd351;
	@%p159 bra 	$L__BB11_18;
	setp.lt.s64 	%p160, %rd429, %rd390;
	min.s64 	%rd430, %rd429, %rd390;
	selp.f64 	%fd352, %fd351, %fd17, %p160;
$L__BB11_18:
	add.s64 	%rd393, %rd384, 8192;
	// begin inline asm
	ld.global.nc.u64 %rd392, [%rd393];
	// end inline asm
	add.s64 	%rd395, %rd384, 8200;
	// begin inline asm
	ld.global.nc.u64 %rd394, [%rd395];
	// end inline asm
	mov.b64 	%fd22, %rd392;
	abs.f64 	%fd23, %fd352;
	abs.f64 	%fd24, %fd22;
	setp.lt.f64 	%p161, %fd23, %fd24;
	mov.u64 	%rd431, %rd394;
	mov.f64 	%fd353, %fd22;
	@%p161 bra 	$L__BB11_21;
	setp.lt.f64 	%p162, %fd24, %fd23;
	mov.u64 	%rd431, %rd430;
	mov.f64 	%fd353, %fd352;
	@%p162 bra 	$L__BB11_21;
	setp.lt.s64 	%p163, %rd430, %rd394;
	min.s64 	%rd431, %rd430, %rd394;
	selp.f64 	%fd353, %fd352, %fd22, %p163;
$L__BB11_21:
	add.s64 	%rd397, %rd384, 12288;
	// begin inline asm
	ld.global.nc.u64 %rd396, [%rd397];
	// end inline asm
	add.s64 	%rd399, %rd384, 12296;
	// begin inline asm
	ld.global.nc.u64 %rd398, [%rd399];
	// end inline asm
	mov.b64 	%fd27, %rd396;
	abs.f64 	%fd28, %fd353;
	abs.f64 	%fd29, %fd27;
	setp.lt.f64 	%p164, %fd28, %fd29;
	mov.u64 	%rd432, %rd398;
	mov.f64 	%fd354, %fd27;
	@%p164 bra 	$L__BB11_24;
	setp.lt.f64 	%p165, %fd29, %fd28;
	mov.u64 	%rd432, %rd431;
	mov.f64 	%fd354, %fd353;
	@%p165 bra 	$L__BB11_24;
	setp.lt.s64 	%p166, %rd431, %rd398;
	min.s64 	%rd432, %rd431, %rd398;
	selp.f64 	%fd354, %fd353, %fd27, %p166;
$L__BB11_24:
	add.s32 	%r368, %r368, 1024;
	setp.lt.s32 	%p167, %r368, %r29;
	@%p167 bra 	$L__BB11_12;
$L__BB11_25:
	setp.lt.s32 	%p168, %r29, 256;
	@%p168 bra 	$L__BB11_70;
	// begin inline asm
	mov.u32 %r259, %laneid;
	// end inline asm
	mov.b64 	%rd410, %fd354;
	mov.b64 	{%r261, %r266}, %rd410;
	mov.b32 	%r277, 1;
	mov.b32 	%r278, 31;
	mov.b32 	%r279, -1;
	// begin inline asm
	shfl.sync.down.b32 %r260, %r261, %r277, %r278, %r279;
	// end inline asm
	// begin inline asm
	shfl.sync.down.b32 %r265, %r266, %r277, %r278, %r279;
	// end inline asm
	mov.b64 	%rd411, {%r260, %r265};
	mov.b64 	%fd33, %rd411;
	mov.b64 	{%r271, %r276}, %rd432;
	// begin inline asm
	shfl.sync.down.b32 %r270, %r271, %r277, %r278, %r279;
	// end inline asm
	// begin inline asm
	shfl.sync.down.b32 %r275, %r276, %r277, %r278, %r279;
	// end inline asm
	mov.b64 	%rd28, {%r270, %r275};
	setp.gt.s32 	%p220, %r259, 30;
	mov.u64 	%rd434, %rd432;
	mov.f64 	%fd356, %fd354;
	@%p220 bra 	$L__BB11_30;
	abs.f64 	%fd34, %fd354;
	abs.f64 	%fd35, %fd33;
	setp.lt.f64 	%p221, %fd34, %fd35;
	mov.u64 	%rd434, %rd28;
	mov.f64 	%fd356, %fd33;
	@%p221 bra 	$L__BB11_30;
	setp.lt.f64 	%p222, %fd35, %fd34;
	mov.u64 	%rd434, %rd432;
	mov.f64 	%fd356, %fd354;
	@%p222 bra 	$L__BB11_30;
	setp.lt.s64 	%p223, %rd432, %rd28;
	min.s64 	%rd434, %rd432, %rd28;
	selp.f64 	%fd356, %fd354, %fd33, %p223;
$L__BB11_30:
	mov.b64 	%rd412, %fd356;
	mov.b64 	{%r281, %r286}, %rd412;
	mov.b32 	%r297, 2;
	mov.b32 	%r298, 31;
	mov.b32 	%r299, -1;
	// begin inline asm
	shfl.sync.down.b32 %r280, %r281, %r297, %r298, %r299;
	// end inline asm
	// begin inline asm
	shfl.sync.down.b32 %r285, %r286, %r297, %r298, %r299;
	// end inline asm
	mov.b64 	%rd413, {%r280, %r285};
	mov.b64 	%fd38, %rd413;
	mov.b64 	{%r291, %r296}, %rd434;
	// begin inline asm
	shfl.sync.down.b32 %r290, %r291, %r297, %r298, %r299;
	// end inline asm
	// begin inline asm
	shfl.sync.down.b32 %r295, %r296, %r297, %r298, %r299;
	// end inline asm
	mov.b64 	%rd31, {%r290, %r295};
	setp.gt.s32 	%p224, %r259, 29;
	mov.u64 	%rd435, %rd434;
	mov.f64 	%fd357, %fd356;
	@%p224 bra 	$L__BB11_34;
	abs.f64 	%fd39, %fd356;
	abs.f64 	%fd40, %fd38;
	setp.lt.f64 	%p225, %fd39, %fd40;
	mov.u64 	%rd435, %rd31;
	mov.f64 	%fd357, %fd38;
	@%p225 bra 	$L__BB11_34;
	setp.lt.f64 	%p226, %fd40, %fd39;
	mov.u64 	%rd435, %rd434;
	mov.f64 	%fd357, %fd356;
	@%p226 bra 	$L__BB11_34;
	setp.lt.s64 	%p227, %rd434, %rd31;
	min.s64 	%rd435, %rd434, %rd31;
	selp.f64 	%fd357, %fd356, %fd38, %p227;
$L__BB11_34:
	mov.b64 	%rd414, %fd357;
	mov.b64 	{%r301, %r306}, %rd414;
	mov.b32 	%r317, 4;
	mov.b32 	%r318, 31;
	mov.b32 	%r319, -1;
	// begin inline asm
	shfl.sync.down.b32 %r300, %r301, %r317, %r318, %r319;
	// end inline asm
	// begin inline asm
	shfl.sync.down.b32 %r305, %r306, %r317, %r318, %r319;
	// end inline asm
	mov.b64 	%rd415, {%r300, %r305};
	mov.b64 	%fd43, %rd415;
	mov.b64 	{%r311, %r316}, %rd435;
	// begin inline asm
	shfl.sync.down.b32 %r310, %r311, %r317, %r318, %r319;
	// end inline asm
	// begin inline asm
	shfl.sync.down.b32 %r315, %r316, %r317, %r318, %r319;
	// end inline asm
	mov.b64 	%rd34, {%r310, %r315};
	setp.gt.s32 	%p228, %r259, 27;
	mov.u64 	%rd436, %rd435;
	mov.f64 	%fd358, %fd357;
	@%p228 bra 	$L__BB11_38;
	abs.f64 	%fd44, %fd357;
	abs.f64 	%fd45, %fd43;
	setp.lt.f64 	%p229, %fd44, %fd45;
	mov.u64 	%rd436, %rd34;
	mov.f64 	%fd358, %fd43;
	@%p229 bra 	$L__BB11_38;
	setp.lt.f64 	%p230, %fd45, %fd44;
	mov.u64 	%rd436, %rd435;
	mov.f64 	%fd358, %fd357;
	@%p230 bra 	$L__BB11_38;
	setp.lt.s64 	%p231, %rd435, %rd34;
	min.s64 	%rd436, %rd435, %rd34;
	selp.f64 	%fd358, %fd357, %fd43, %p231;
$L__BB11_38:
	mov.b64 	%rd416, %fd358;
	mov.b64 	{%r321, %r326}, %rd416;
	mov.b32 	%r337, 8;
	mov.b32 	%r338, 31;
	mov.b32 	%r339, -1;
	// begin inline asm
	shfl.sync.down.b32 %r320, %r321, %r337, %r338, %r339;
	// end inline asm
	// begin inline asm
	shfl.sync.down.b32 %r325, %r326, %r337, %r338, %r339;
	// end inline asm
	mov.b64 	%rd417, {%r320, %r325};
	mov.b64 	%fd48, %rd417;
	mov.b64 	{%r331, %r336}, %rd436;
	// begin inline asm
	shfl.sync.down.b32 %r330, %r331, %r337, %r338, %r339;
	// end inline asm
	// begin inline asm
	shfl.sync.down.b32 %r335, %r336, %r337, %r338, %r339;
	// end inline asm
	mov.b64 	%rd37, {%r330, %r335};
	setp.gt.s32 	%p232, %r259, 23;
	mov.u64 	%rd437, %rd436;
	mov.f64 	%fd359, %fd358;
	@%p232 bra 	$L__BB11_42;
	abs.f64 	%fd49, %fd358;
	abs.f64 	%fd50, %fd48;
	setp.lt.f64 	%p233, %fd49, %fd50;
	mov.u64 	%rd437, %rd37;
	mov.f64 	%fd359, %fd48;
	@%p233 bra 	$L__BB11_42;
	setp.lt.f64 	%p234, %fd50, %fd49;
	mov.u64 	%rd437, %rd436;
	mov.f64 	%fd359, %fd358;
	@%p234 bra 	$L__BB11_42;
	setp.lt.s64 	%p235, %rd436, %rd37;
	min.s64 	%rd437, %rd436, %rd37;
	selp.f64 	%fd359, %fd358, %fd48, %p235;
$L__BB11_42:
	mov.b64 	%rd418, %fd359;
	mov.b64 	{%r341, %r346}, %rd418;
	mov.b32 	%r357, 16;
	mov.b32 	%r358, 31;
	mov.b32 	%r359, -1;
	// begin inline asm
	shfl.sync.down.b32 %r340, %r341, %r357, %r358, %r359;
	// end inline asm
	// begin inline asm
	shfl.sync.down.b32 %r345, %r346, %r357, %r358, %r359;
	// end inline asm
	mov.b64 	%rd419, {%r340, %r345};
	mov.b64 	%fd53, %rd419;
	mov.b64 	{%r351, %r356}, %rd437;
	// begin inline asm
	shfl.sync.down.b32 %r350, %r351, %r357, %r358, %r359;
	// end inline asm
	// begin inline asm
	shfl.sync.down.b32 %r355, %r356, %r357, %r358, %r359;
	// end inline asm
	mov.b64 	%rd40, {%r350, %r355};
	setp.gt.s32 	%p236, %r259, 15;
	mov.u64 	%rd508, %rd437;
	mov.f64 	%fd422, %fd359;
	@%p236 bra 	$L__BB11_46;
	abs.f64 	%fd54, %fd359;
	abs.f64 	%fd55, %fd53;
	setp.lt.f64 	%p237, %fd54, %fd55;
	mov.u64 	%rd508, %rd40;
	mov.f64 	%fd422, %fd53;
	@%p237 bra 	$L__BB11_46;
	setp.lt.f64 	%p238, %fd55, %fd54;
	mov.u64 	%rd508, %rd437;
	mov.f64 	%fd422, %fd359;
	@%p238 bra 	$L__BB11_46;
	setp.lt.s64 	%p239, %rd437, %rd40;
	min.s64 	%rd508, %rd437, %rd40;
	selp.f64 	%fd422, %fd359, %fd53, %p239;
$L__BB11_46:
	setp.ne.s32 	%p240, %r259, 0;
	@%p240 bra 	$L__BB11_48;
	shr.u32 	%r360, %r1, 1;
	and.b32  	%r361, %r360, 496;
	mov.u32 	%r362, _ZN6thrust24THRUST_300001_SM_1000_NS8cuda_cub4core6detail5shmemE;
	add.s32 	%r363, %r362, %r361;
	st.shared.f64 	[%r363+8], %fd422;
	st.shared.u64 	[%r363+16], %rd508;
$L__BB11_48:
	bar.sync 	0;
	setp.ne.s32 	%p241, %r1, 0;
	@%p241 bra 	$L__BB11_232;
	ld.shared.f64 	%fd58, [_ZN6thrust24THRUST_300001_SM_1000_NS8cuda_cub4core6detail5shmemE+24];
	ld.shared.u64 	%rd43, [_ZN6thrust24THRUST_300001_SM_1000_NS8cuda_cub4core6detail5shmemE+32];
	abs.f64 	%fd59, %fd422;
	abs.f64 	%fd60, %fd58;
	setp.lt.f64 	%p242, %fd59, %fd60;
	mov.u64 	%rd439, %rd43;
	mov.f64 	%fd361, %fd58;
	@%p242 bra 	$L__BB11_52;
	setp.lt.f64 	%p243, %fd60, %fd59;
	mov.u64 	%rd439, %rd508;
	mov.f64 	%fd361, %fd422;
	@%p243 bra 	$L__BB11_52;
	setp.lt.s64 	%p244, %rd508, %rd43;
	min.s64 	%rd439, %rd508, %rd43;
	selp.f64 	%fd361, %fd422, %fd58, %p244;
$L__BB11_52:
	ld.shared.f64 	%fd63, [_ZN6thrust24THRUST_300001_SM_1000_NS8cuda_cub4core6detail5shmemE+40];
	ld.shared.u64 	%rd46, [_ZN6thrust24THRUST_300001_SM_1000_NS8cuda_cub4core6detail5shmemE+48];
	abs.f64 	%fd64, %fd361;
	abs.f64 	%fd65, %fd63;
	setp.lt.f64 	%p245, %fd64, %fd65;
	mov.u64 	%rd440, %rd46;
	mov.f64 	%fd362, %fd63;
	@%p245 bra 	$L__BB11_55;
	setp.lt.f64 	%p246, %fd65, %fd64;
	mov.u64 	%rd440, %rd439;
	mov.f64 	%fd362, %fd361;
	@%p246 bra 	$L__BB11_55;
	setp.lt.s64 	%p247, %rd439, %rd46;
	min.s64 	%rd440, %rd439, %rd46;
	selp.f64 	%fd362, %fd361, %fd63, %p247;
$L__BB11_55:
	ld.shared.f64 	%fd68, [_ZN6thrust24THRUST_300001_SM_1000_NS8cuda_cub4core6detail5shmemE+56];
	ld.shared.u64 	%rd49, [_ZN6thrust24THRUST_300001_SM_1000_NS8cuda_cub4core6detail5shmemE+64];
	abs.f64 	%fd69, %fd362;
	abs.f64 	%fd70, %fd68;
	setp.lt.f64 	%p248, %fd69, %fd70;
	mov.u64 	%rd441, %rd49;
	mov.f64 	%fd363, %fd68;
	@%p248 bra 	$L__BB11_58;
	setp.lt.f64 	%p249, %fd70, %fd69;
	mov.u64 	%rd441, %rd440;
	mov.f64 	%fd363, %fd362;
	@%p249 bra 	$L__BB11_58;
	setp.lt.s64 	%p250, %rd440, %rd49;
	min.s64 	%rd441, %rd440, %rd49;
	selp.f64 	%fd363, %fd362, %fd68, %p250;
$L__BB11_58:
	ld.shared.f64 	%fd73, [_ZN6thrust24THRUST_300001_SM_1000_NS8cuda_cub4core6detail5shmemE+72];
	ld.shared.u64 	%rd52, [_ZN6thrust24THRUST_300001_SM_1000_NS8cuda_cub4core6detail5shmemE+80];
	abs.f64 	%fd74, %fd363;
	abs.f64 	%fd75, %fd73;
	setp.lt.f64 	%p251, %fd74, %fd75;
	mov.u64 	%rd442, %rd52;
	mov.f64 	%fd364, %fd73;
	@%p251 bra 	$L__BB11_61;
	setp.lt.f64 	%p252, %fd75, %fd74;
	mov.u64 	%rd442, %rd441;
	mov.f64 	%fd364, %fd363;
	@%p252 bra 	$L__BB11_61;
	setp.lt.s64 	%p253, %rd441, %rd52;
	min.s64 	%rd442, %rd441, %rd52;
	selp.f64 	%fd364, %fd363, %fd73, %p253;
$L__BB11_61:
	ld.shared.f64 	%fd78, [_ZN6thrust24THRUST_300001_SM_1000_NS8cuda_cub4core6detail5shmemE+88];
	ld.shared.u64 	%rd55, [_ZN6thrust24THRUST_300001_SM_1000_NS8cuda_cub4core6detail5shmemE+96];
	abs.f64 	%fd79, %fd364;
	abs.f64 	%fd80, %fd78;
	setp.lt.f64 	%p254, %fd79, %fd80;
	mov.u64 	%rd443, %rd55;
	mov.f64 	%fd365, %fd78;
	@%p254 bra 	$L__BB11_64;
	setp.lt.f64 	%p255, %fd80, %fd79;
	mov.u64 	%rd443, %rd442;
	mov.f64 	%fd365, %fd364;
	@%p255 bra 	$L__BB11_64;
	setp.lt.s64 	%p256, %rd442, %rd55;
	min.s64 	%rd443, %rd442, %rd55;
	selp.f64 	%fd365, %fd364, %fd78, %p256;
$L__BB11_64:
	ld.shared.f64 	%fd83, [_ZN6thrust24THRUST_300001_SM_1000_NS8cuda_cub4core6detail5shmemE+104];
	ld.shared.u64 	%rd58, [_ZN6thrust24THRUST_300001_SM_1000_NS8cuda_cub4core6detail5shmemE+112];
	abs.f64 	%fd84, %fd365;
	abs.f64 	%fd85, %fd83;
	setp.lt.f64 	%p257, %fd84, %fd85;
	mov.u64 	%rd444, %rd58;
	mov.f64 	%fd366, %fd83;
	@%p257 bra 	$L__BB11_67;
	setp.lt.f64 	%p258, %fd85, %fd84;
	mov.u64 	%rd444, %rd443;
	mov.f64 	%fd366, %fd365;
	@%p258 bra 	$L__BB11_67;
	setp.lt.s64 	%p259, %rd443, %rd58;
	min.s64 	%rd444, %rd443, %rd58;
	selp.f64 	%fd366, %fd365, %fd83, %p259;
$L__BB11_67:
	ld.shared.f64 	%fd88, [_ZN6thrust24THRUST_300001_SM_1000_NS8cuda_cub4core6detail5shmemE+120];
	ld.shared.u64 	%rd61, [_ZN6thrust24THRUST_300001_SM_1000_NS8cuda_cub4core6detail5shmemE+128];
	abs.f64 	%fd89, %fd366;
	abs.f64 	%fd90, %fd88;
	setp.lt.f64 	%p260, %fd89, %fd90;
	mov.u64 	%rd508, %rd61;
	mov.f64 	%fd422, %fd88;
	@%p260 bra 	$L__BB11_232;
	setp.lt.f64 	%p261, %fd90, %fd89;
	mov.u64 	%rd508, %rd444;
	mov.f64 	%fd422, %fd366;
	@%p261 bra 	$L__BB11_232;
	setp.lt.s64 	%p262, %rd444, %rd61;
	min.s64 	%rd508, %rd444, %rd61;
	selp.f64 	%fd422, %fd366, %fd88, %p262;
	bra.uni 	$L__BB11_232;
$L__BB11_70:
	// begin inline asm
	mov.u32 %r146, %laneid;
	// end inline asm
	and.b32  	%r167, %r1, 992;
	add.s32 	%r168, %r167, 32;
	setp.gt.s32 	%p169, %r168, %r29;
	not.b32 	%r169, %r167;
	add.s32 	%r170, %r29, %r169;
	selp.b32 	%r165, %r170, 31, %p169;
	mov.b64 	%rd400, %fd354;
	mov.b64 	{%r148, %r153}, %rd400;
	mov.b32 	%r164, 1;
	mov.b32 	%r166, -1;
	// begin inline asm
	shfl.sync.down.b32 %r147, %r148, %r164, %r165, %r166;
	// end inline asm
	// begin inline asm
	shfl.sync.down.b32 %r152, %r153, %r164, %r165, %r166;
	// end inline asm
	mov.b64 	%rd401, {%r147, %r152};
	mov.b64 	%fd92, %rd401;
	mov.b64 	{%r158, %r163}, %rd432;
	// begin inline asm
	shfl.sync.down.b32 %r157, %r158, %r164, %r165, %r166;
	// end inline asm
	// begin inline asm
	shfl.sync.down.b32 %r162, %r163, %r164, %r165, %r166;
	// end inline asm
	mov.b64 	%rd63, {%r157, %r162};
	setp.ge.s32 	%p170, %r146, %r165;
	mov.u64 	%rd445, %rd432;
	mov.f64 	%fd367, %fd354;
	@%p170 bra 	$L__BB11_74;
	abs.f64 	%fd93, %fd354;
	abs.f64 	%fd94, %fd92;
	setp.lt.f64 	%p171, %fd93, %fd94;
	mov.u64 	%rd445, %rd63;
	mov.f64 	%fd367, %fd92;
	@%p171 bra 	$L__BB11_74;
	setp.lt.f64 	%p172, %fd94, %fd93;
	mov.u64 	%rd445, %rd432;
	mov.f64 	%fd367, %fd354;
	@%p172 bra 	$L__BB11_74;
	setp.lt.s64 	%p173, %rd432, %rd63;
	min.s64 	%rd445, %rd432, %rd63;
	selp.f64 	%fd367, %fd354, %fd92, %p173;
$L__BB11_74:
	mov.b64 	%rd402, %fd367;
	mov.b64 	{%r172, %r177}, %rd402;
	mov.b32 	%r188, 2;
	mov.b32 	%r190, -1;
	// begin inline asm
	shfl.sync.down.b32 %r171, %r172, %r188, %r165, %r190;
	// end inline asm
	// begin inline asm
	shfl.sync.down.b32 %r176, %r177, %r188, %r165, %r190;
	// end inline asm
	mov.b64 	%rd403, {%r171, %r176};
	mov.b64 	%fd97, %rd403;
	mov.b64 	{%r182, %r187}, %rd445;
	// begin inline asm
	shfl.sync.down.b32 %r181, %r182, %r188, %r165, %r190;
	// end inline asm
	// begin inline asm
	shfl.sync.down.b32 %r186, %r187, %r188, %r165, %r190;
	// end inline asm
	mov.b64 	%rd66, {%r181, %r186};
	add.s32 	%r191, %r146, 2;
	setp.gt.s32 	%p174, %r191, %r165;
	mov.u64 	%rd446, %rd445;
	mov.f64 	%fd368, %fd367;
	@%p174 bra 	$L__BB11_78;
	abs.f64 	%fd98, %fd367;
	abs.f64 	%fd99, %fd97;
	setp.lt.f64 	%p175, %fd98, %fd99;
	mov.u64 	%rd446, %rd66;
	mov.f64 	%fd368, %fd97;
	@%p175 bra 	$L__BB11_78;
	setp.lt.f64 	%p176, %fd99, %fd98;
	mov.u64 	%rd446, %rd445;
	mov.f64 	%fd368, %fd367;
	@%p176 bra 	$L__BB11_78;
	setp.lt.s64 	%p177, %rd445, %rd66;
	min.s64 	%rd446, %rd445, %rd66;
	selp.f64 	%fd368, %fd367, %fd97, %p177;
$L__BB11_78:
	mov.b64 	%rd404, %fd368;
	mov.b64 	{%r193, %r198}, %rd404;
	mov.b32 	%r209, 4;
	mov.b32 	%r211, -1;
	// begin inline asm
	shfl.sync.down.b32 %r192, %r193, %r209, %r165, %r211;
	// end inline asm
	// begin inline asm
	shfl.sync.down.b32 %r197, %r198, %r209, %r165, %r211;
	// end inline asm
	mov.b64 	%rd405, {%r192, %r197};
	mov.b64 	%fd102, %rd405;
	mov.b64 	{%r203, %r208}, %rd446;
	// begin inline asm
	shfl.sync.down.b32 %r202, %r203, %r209, %r165, %r211;
	// end inline asm
	// begin inline asm
	shfl.sync.down.b32 %r207, %r208, %r209, %r165, %r211;
	// end inline asm
	mov.b64 	%rd69, {%r202, %r207};
	add.s32 	%r212, %r146, 4;
	setp.gt.s32 	%p178, %r212, %r165;
	mov.u64 	%rd447, %rd446;
	mov.f64 	%fd369, %fd368;
	@%p178 bra 	$L__BB11_82;
	abs.f64 	%fd103, %fd368;
	abs.f64 	%fd104, %fd102;
	setp.lt.f64 	%p179, %fd103, %fd104;
	mov.u64 	%rd447, %rd69;
	mov.f64 	%fd369, %fd102;
	@%p179 bra 	$L__BB11_82;
	setp.lt.f64 	%p180, %fd104, %fd103;
	mov.u64 	%rd447, %rd446;
	mov.f64 	%fd369, %fd368;
	@%p180 bra 	$L__BB11_82;
	setp.lt.s64 	%p181, %rd446, %rd69;
	min.s64 	%rd447, %rd446, %rd69;
	selp.f64 	%fd369, %fd368, %fd102, %p181;
$L__BB11_82:
	mov.b64 	%rd406, %fd369;
	mov.b64 	{%r214, %r219}, %rd406;
	mov.b32 	%r230, 8;
	mov.b32 	%r232, -1;
	// begin inline asm
	shfl.sync.down.b32 %r213, %r214, %r230, %r165, %r232;
	// end inline asm
	// begin inline asm
	shfl.sync.down.b32 %r218, %r219, %r230, %r165, %r232;
	// end inline asm
	mov.b64 	%rd407, {%r213, %r218};
	mov.b64 	%fd107, %rd407;
	mov.b64 	{%r224, %r229}, %rd447;
	// begin inline asm
	shfl.sync.down.b32 %r223, %r224, %r230, %r165, %r232;
	// end inline asm
	// begin inline asm
	shfl.sync.down.b32 %r228, %r229, %r230, %r165, %r232;
	// end inline asm
	mov.b64 	%rd72, {%r223, %r228};
	add.s32 	%r233, %r146, 8;
	setp.gt.s32 	%p182, %r233, %r165;
	mov.u64 	%rd448, %rd447;
	mov.f64 	%fd370, %fd369;
	@%p182 bra 	$L__BB11_86;
	abs.f64 	%fd108, %fd369;
	abs.f64 	%fd109, %fd107;
	setp.lt.f64 	%p183, %fd108, %fd109;
	mov.u64 	%rd448, %rd72;
	mov.f64 	%fd370, %fd107;
	@%p183 bra 	$L__BB11_86;
	setp.lt.f64 	%p184, %fd109, %fd108;
	mov.u64 	%rd448, %rd447;
	mov.f64 	%fd370, %fd369;
	@%p184 bra 	$L__BB11_86;
	setp.lt.s64 	%p185, %rd447, %rd72;
	min.s64 	%rd448, %rd447, %rd72;
	selp.f64 	%fd370, %fd369, %fd107, %p185;
$L__BB11_86:
	mov.b64 	%rd408, %fd370;
	mov.b64 	{%r235, %r240}, %rd408;
	mov.b32 	%r251, 16;
	mov.b32 	%r253, -1;
	// begin inline asm
	shfl.sync.down.b32 %r234, %r235, %r251, %r165, %r253;
	// end inline asm
	// begin inline asm
	shfl.sync.down.b32 %r239, %r240, %r251, %r165, %r253;
	// end inline asm
	mov.b64 	%rd409, {%r234, %r239};
	mov.b64 	%fd112, %rd409;
	mov.b64 	{%r245, %r250}, %rd448;
	// begin inline asm
	shfl.sync.down.b32 %r244, %r245, %r251, %r165, %r253;
	// end inline asm
	// begin inline asm
	shfl.sync.down.b32 %r249, %r250, %r251, %r165, %r253;
	// end inline asm
	mov.b64 	%rd75, {%r244, %r249};
	add.s32 	%r254, %r146, 16;
	setp.gt.s32 	%p186, %r254, %r165;
	mov.u64 	%rd508, %rd448;
	mov.f64 	%fd422, %fd370;
	@%p186 bra 	$L__BB11_90;
	abs.f64 	%fd113, %fd370;
	abs.f64 	%fd114, %fd112;
	setp.lt.f64 	%p187, %fd113, %fd114;
	mov.u64 	%rd508, %rd75;
	mov.f64 	%fd422, %fd112;
	@%p187 bra 	$L__BB11_90;
	setp.lt.f64 	%p188, %fd114, %fd113;
	mov.u64 	%rd508, %rd448;
	mov.f64 	%fd422, %fd370;
	@%p188 bra 	$L__BB11_90;
	setp.lt.s64 	%p189, %rd448, %rd75;
	min.s64 	%rd508, %rd448, %rd75;
	selp.f64 	%fd422, %fd370, %fd112, %p189;
$L__BB11_90:
	setp.ne.s32 	%p190, %r146, 0;
	@%p190 bra 	$L__BB11_92;
	shr.u32 	%r255, %r1, 1;
	and.b32  	%r256, %r255, 496;
	mov.u32 	%r257, _ZN6thrust24THRUST_300001_SM_1000_NS8cuda_cub4core6detail5shmemE;
	add.s32 	%r258, %r257, %r256;
	st.shared.f64 	[%r258+8], %fd422;
	st.shared.u64 	[%r258+16], %rd508;
$L__BB11_92:
	bar.sync 	0;
	setp.ne.s32 	%p191, %r1, 0;
	@%p191 bra 	$L__BB11_232;
	setp.lt.s32 	%p192, %r29, 33;
	mov.f64 	%fd372, %fd422;
	mov.u64 	%rd450, %rd508;
	@%p192 bra 	$L__BB11_97;
	ld.shared.f64 	%fd117, [_ZN6thrust24THRUST_300001_SM_1000_NS8cuda_cub4core6detail5shmemE+24];
	ld.shared.u64 	%rd78, [_ZN6thrust24THRUST_300001_SM_1000_NS8cuda_cub4core6detail5shmemE+32];
	abs.f64 	%fd118, %fd422;
	abs.f64 	%fd119, %fd117;
	setp.lt.f64 	%p193, %fd118, %fd119;
	mov.f64 	%fd372, %fd117;
	mov.u64 	%rd450, %rd78;
	@%p193 bra 	$L__BB11_97;
	setp.lt.f64 	%p194, %fd119, %fd118;
	mov.f64 	%fd372, %fd422;
	mov.u64 	%rd450, %rd508;
	@%p194 bra 	$L__BB11_97;
	setp.lt.s64 	%p195, %rd508, %rd78;
	min.s64 	%rd450, %rd508, %rd78;
	selp.f64 	%fd372, %fd422, %fd117, %p195;
$L__BB11_97:
	setp.lt.s32 	%p196, %r29, 65;
	mov.f64 	%fd373, %fd372;
	mov.u64 	%rd451, %rd450;
	@%p196 bra 	$L__BB11_101;
	ld.shared.f64 	%fd122, [_ZN6thrust24THRUST_300001_SM_1000_NS8cuda_cub4core6detail5shmemE+40];
	ld.shared.u64 	%rd81, [_ZN6thrust24THRUST_300001_SM_1000_NS8cuda_cub4core6detail5shmemE+48];
	abs.f64 	%fd123, %fd372;
	abs.f64 	%fd124, %fd122;
	setp.lt.f64 	%p197, %fd123, %fd124;
	mov.f64 	%fd373, %fd122;
	mov.u64 	%rd451, %rd81;
	@%p197 bra 	$L__BB11_101;
	setp.lt.f64 	%p198, %fd124, %fd123;
	mov.f64 	%fd373, %fd372;
	mov.u64 	%rd451, %rd450;
	@%p198 bra 	$L__BB11_101;
	setp.lt.s64 	%p199, %rd450, %rd81;
	min.s64 	%rd451, %rd450, %rd81;
	selp.f64 	%fd373, %fd372, %fd122, %p199;
$L__BB11_101:
	setp.lt.s32 	%p200, %r29, 97;
	mov.f64 	%fd374, %fd373;
	mov.u64 	%rd452, %rd451;
	@%p200 bra 	$L__BB11_105;
	ld.shared.f64 	%fd127, [_ZN6thrust24THRUST_300001_SM_1000_NS8cuda_cub4core6detail5shmemE+56];
	ld.shared.u64 	%rd84, [_ZN6thrust24THRUST_300001_SM_1000_NS8cuda_cub4core6detail5shmemE+64];
	abs.f64 	%fd128, %fd373;
	abs.f64 	%fd129, %fd127;
	setp.lt.f64 	%p201, %fd128, %fd129;
	mov.f64 	%fd374, %fd127;
	mov.u64 	%rd452, %rd84;
	@%p201 bra 	$L__BB11_105;
	setp.lt.f64 	%p202, %fd129, %fd128;
	mov.f64 	%fd374, %fd373;
	mov.u64 	%rd452, %rd451;
	@%p202 bra 	$L__BB11_105;
	setp.lt.s64 	%p203, %rd451, %rd84;
	min.s64 	%rd452, %rd451, %rd84;
	selp.f64 	%fd374, %fd373, %fd127, %p203;
$L__BB11_105:
	setp.lt.s32 	%p204, %r29, 129;
	mov.f64 	%fd375, %fd374;
	mov.u64 	%rd453, %rd452;
	@%p204 bra 	$L__BB11_109;
	ld.shared.f64 	%fd132, [_ZN6thrust24THRUST_300001_SM_1000_NS8cuda_cub4core6detail5shmemE+72];
	ld.shared.u64 	%rd87, [_ZN6thrust24THRUST_300001_SM_1000_NS8cuda_cub4core6detail5shmemE+80];
	abs.f64 	%fd133, %fd374;
	abs.f64 	%fd134, %fd132;
	setp.lt.f64 	%p205, %fd133, %fd134;
	mov.f64 	%fd375, %fd132;
	mov.u64 	%rd453, %rd87;
	@%p205 bra 	$L__BB11_109;
	setp.lt.f64 	%p206, %fd134, %fd133;
	mov.f64 	%fd375, %fd374;
	mov.u64 	%rd453, %rd452;
	@%p206 bra 	$L__BB11_109;
	setp.lt.s64 	%p207, %rd452, %rd87;
	min.s64 	%rd453, %rd452, %rd87;
	selp.f64 	%fd375, %fd374, %fd132, %p207;
$L__BB11_109:
	setp.lt.s32 	%p208, %r29, 161;
	mov.f64 	%fd376, %fd375;
	mov.u64 	%rd454, %rd453;
	@%p208 bra 	$L__BB11_113;
	ld.shared.f64 	%fd137, [_ZN6thrust24THRUST_300001_SM_1000_NS8cuda_cub4core6detail5shmemE+88];
	ld.shared.u64 	%rd90, [_ZN6thrust24THRUST_300001_SM_1000_NS8cuda_cub4core6detail5shmemE+96];
	abs.f64 	%fd138, %fd375;
	abs.f64 	%fd139, %fd137;
	setp.lt.f64 	%p209, %fd138, %fd139;
	mov.f64 	%fd376, %fd137;
	mov.u64 	%rd454, %rd90;
	@%p209 bra 	$L__BB11_113;
	setp.lt.f64 	%p210, %fd139, %fd138;
	mov.f64 	%fd376, %fd375;
	mov.u64 	%rd454, %rd453;
	@%p210 bra 	$L__BB11_113;
	setp.lt.s64 	%p211, %rd453, %rd90;
	min.s64 	%rd454, %rd453, %rd90;
	selp.f64 	%fd376, %fd375, %fd137, %p211;
$L__BB11_113:
	setp.lt.s32 	%p212, %r29, 193;
	mov.f64 	%fd377, %fd376;
	mov.u64 	%rd455, %rd454;
	@%p212 bra 	$L__BB11_117;
	ld.shared.f64 	%fd142, [_ZN6thrust24THRUST_300001_SM_1000_NS8cuda_cub4core6detail5shmemE+104];
	ld.shared.u64 	%rd93, [_ZN6thrust24THRUST_300001_SM_1000_NS8cuda_cub4core6detail5shmemE+112];
	abs.f64 	%fd143, %fd376;
	abs.f64 	%fd144, %fd142;
	setp.lt.f64 	%p213, %fd143, %fd144;
	mov.f64 	%fd377, %fd142;
	mov.u64 	%rd455, %rd93;
	@%p213 bra 	$L__BB11_117;
	setp.lt.f64 	%p214, %fd144, %fd143;
	mov.f64 	%fd377, %fd376;
	mov.u64 	%rd455, %rd454;
	@%p214 bra 	$L__BB11_117;
	setp.lt.s64 	%p215, %rd454, %rd93;
	min.s64 	%rd455, %rd454, %rd93;
	selp.f64 	%fd377, %fd376, %fd142, %p215;
$L__BB11_117:
	setp.lt.s32 	%p216, %r29, 225;
	mov.u64 	%rd508, %rd455;
	mov.f64 	%fd422, %fd377;
	@%p216 bra 	$L__BB11_232;
	ld.shared.f64 	%fd147, [_ZN6thrust24THRUST_300001_SM_1000_NS8cuda_cub4core6detail5shmemE+120];
	ld.shared.u64 	%rd96, [_ZN6thrust24THRUST_300001_SM_1000_NS8cuda_cub4core6detail5shmemE+128];
	abs.f64 	%fd148, %fd377;
	abs.f64 	%fd149, %fd147;
	setp.lt.f64 	%p217, %fd148, %fd149;
	mov.u64 	%rd508, %rd96;
	mov.f64 	%fd422, %fd147;
	@%p217 bra 	$L__BB11_232;
	setp.lt.f64 	%p218, %fd149, %fd148;
	mov.u64 	%rd508, %rd455;
	mov.f64 	%fd422, %fd377;
	@%p218 bra 	$L__BB11_232;
	setp.lt.s64 	%p219, %rd455, %rd96;
	min.s64 	%rd508, %rd455, %rd96;
	selp.f64 	%fd422, %fd377, %fd147, %p219;
	bra.uni 	$L__BB11_232;
$L__BB11_121:
	mov.u32 	%r16, %tid.x;
	cvt.u64.u32 	%rd98, %r16;
	mul.wide.u32 	%rd258, %r16, 16;
	add.s64 	%rd239, %rd236, %rd258;
	// begin inline asm
	ld.global.nc.u64 %rd238, [%rd239];
	// end inline asm
	add.s64 	%rd241, %rd239, 8;
	// begin inline asm
	ld.global.nc.u64 %rd240, [%rd241];
	// end inline asm
	mov.b64 	%fd151, %rd238;
	add.s64 	%rd243, %rd239, 4096;
	// begin inline asm
	ld.global.nc.u64 %rd242, [%rd243];
	// end inline asm
	add.s64 	%rd245, %rd239, 4104;
	// begin inline asm
	ld.global.nc.u64 %rd456, [%rd245];
	// end inline asm
	mov.b64 	%fd378, %rd242;
	add.s64 	%rd247, %rd239, 8192;
	// begin inline asm
	ld.global.nc.u64 %rd246, [%rd247];
	// end inline asm
	add.s64 	%rd249, %rd239, 8200;
	// begin inline asm
	ld.global.nc.u64 %rd457, [%rd249];
	// end inline asm
	mov.b64 	%fd379, %rd246;
	add.s64 	%rd251, %rd239, 12288;
	// begin inline asm
	ld.global.nc.u64 %rd250, [%rd251];
	// end inline asm
	add.s64 	%rd253, %rd239, 12296;
	// begin inline asm
	ld.global.nc.u64 %rd458, [%rd253];
	// end inline asm
	mov.b64 	%fd380, %rd250;
	add.s64 	%rd255, %rd239, 16384;
	// begin inline asm
	ld.global.nc.u64 %rd254, [%rd255];
	// end inline asm
	add.s64 	%rd257, %rd239, 16392;
	// begin inline asm
	ld.global.nc.u64 %rd495, [%rd257];
	// end inline asm
	mov.b64 	%fd409, %rd254;
	abs.f64 	%fd156, %fd151;
	abs.f64 	%fd157, %fd378;
	setp.lt.f64 	%p3, %fd156, %fd157;
	@%p3 bra 	$L__BB11_123;
	setp.lt.f64 	%p4, %fd157, %fd156;
	setp.lt.s64 	%p5, %rd240, %rd456;
	or.pred  	%p6, %p4, %p5;
	selp.b64 	%rd456, %rd240, %rd456, %p6;
	selp.f64 	%fd378, %fd151, %fd378, %p6;
$L__BB11_123:
	abs.f64 	%fd160, %fd378;
	abs.f64 	%fd161, %fd379;
	setp.lt.f64 	%p7, %fd160, %fd161;
	@%p7 bra 	$L__BB11_125;
	setp.lt.f64 	%p8, %fd161, %fd160;
	setp.lt.s64 	%p9, %rd456, %rd457;
	or.pred  	%p10, %p8, %p9;
	selp.b64 	%rd457, %rd456, %rd457, %p10;
	selp.f64 	%fd379, %fd378, %fd379, %p10;
$L__BB11_125:
	abs.f64 	%fd164, %fd379;
	abs.f64 	%fd165, %fd380;
	setp.lt.f64 	%p11, %fd164, %fd165;
	@%p11 bra 	$L__BB11_127;
	setp.lt.f64 	%p12, %fd165, %fd164;
	setp.lt.s64 	%p13, %rd457, %rd458;
	or.pred  	%p14, %p12, %p13;
	selp.b64 	%rd458, %rd457, %rd458, %p14;
	selp.f64 	%fd380, %fd379, %fd380, %p14;
$L__BB11_127:
	abs.f64 	%fd168, %fd380;
	abs.f64 	%fd169, %fd409;
	setp.lt.f64 	%p15, %fd168, %fd169;
	@%p15 bra 	$L__BB11_129;
	setp.lt.f64 	%p16, %fd169, %fd168;
	setp.lt.s64 	%p17, %rd458, %rd495;
	or.pred  	%p18, %p16, %p17;
	selp.b64 	%rd495, %rd458, %rd495, %p18;
	selp.f64 	%fd409, %fd380, %fd409, %p18;
$L__BB11_129:
	setp.lt.u32 	%p19, %r29, 2560;
	mov.b64 	%rd474, 1280;
	@%p19 bra 	$L__BB11_165;
	add.s64 	%rd262, %rd1, -2560;
	mul.hi.u64 	%rd263, %rd262, -3689348814741910323;
	shr.u64 	%rd112, %rd263, 10;
	setp.lt.u64 	%p20, %rd262, 1280;
	mov.b64 	%rd474, 1280;
	@%p20 bra 	$L__BB11_153;
	add.s64 	%rd265, %rd112, 1;
	and.b64  	%rd460, %rd265, 36028797018963966;
	shl.b64 	%rd266, %rd98, 4;
	add.s64 	%rd267, %rd266, %rd236;
	add.s64 	%rd461, %rd267, 57352;
	mov.b64 	%rd474, 1280;
$L__BB11_132:
	add.s64 	%rd269, %rd461, -36872;
	// begin inline asm
	ld.global.nc.u64 %rd268, [%rd269];
	// end inline asm
	add.s64 	%rd271, %rd461, -36864;
	// begin inline asm
	ld.global.nc.u64 %rd464, [%rd271];
	// end inline asm
	mov.b64 	%fd383, %rd268;
	add.s64 	%rd273, %rd461, -32776;
	// begin inline asm
	ld.global.nc.u64 %rd272, [%rd273];
	// end inline asm
	add.s64 	%rd275, %rd461, -32768;
	// begin inline asm
	ld.global.nc.u64 %rd465, [%rd275];
	// end inline asm
	mov.b64 	%fd384, %rd272;
	add.s64 	%rd277, %rd461, -28680;
	// begin inline asm
	ld.global.nc.u64 %rd276, [%rd277];
	// end inline asm
	add.s64 	%rd279, %rd461, -28672;
	// begin inline asm
	ld.global.nc.u64 %rd466, [%rd279];
	// end inline asm
	mov.b64 	%fd385, %rd276;
	add.s64 	%rd281, %rd461, -24584;
	// begin inline asm
	ld.global.nc.u64 %rd280, [%rd281];
	// end inline asm
	add.s64 	%rd283, %rd461, -24576;
	// begin inline asm
	ld.global.nc.u64 %rd467, [%rd283];
	// end inline asm
	mov.b64 	%fd386, %rd280;
	add.s64 	%rd285, %rd461, -20488;
	// begin inline asm
	ld.global.nc.u64 %rd284, [%rd285];
	// end inline asm
	add.s64 	%rd287, %rd461, -20480;
	// begin inline asm
	ld.global.nc.u64 %rd468, [%rd287];
	// end inline asm
	mov.b64 	%fd387, %rd284;
	abs.f64 	%fd178, %fd409;
	abs.f64 	%fd179, %fd383;
	setp.lt.f64 	%p21, %fd178, %fd179;
	@%p21 bra 	$L__BB11_134;
	setp.lt.f64 	%p22, %fd179, %fd178;
	setp.lt.s64 	%p23, %rd495, %rd464;
	or.pred  	%p24, %p22, %p23;
	selp.b64 	%rd464, %rd495, %rd464, %p24;
	selp.f64 	%fd383, %fd409, %fd383, %p24;
$L__BB11_134:
	abs.f64 	%fd182, %fd383;
	abs.f64 	%fd183, %fd384;
	setp.lt.f64 	%p25, %fd182, %fd183;
	@%p25 bra 	$L__BB11_136;
	setp.lt.f64 	%p26, %fd183, %fd182;
	setp.lt.s64 	%p27, %rd464, %rd465;
	or.pred  	%p28, %p26, %p27;
	selp.b64 	%rd465, %rd464, %rd465, %p28;
	selp.f64 	%fd384, %fd383, %fd384, %p28;
$L__BB11_136:
	abs.f64 	%fd186, %fd384;
	abs.f64 	%fd187, %fd385;
	setp.lt.f64 	%p29, %fd186, %fd187;
	@%p29 bra 	$L__BB11_138;
	setp.lt.f64 	%p30, %fd187, %fd186;
	setp.lt.s64 	%p31, %rd465, %rd466;
	or.pred  	%p32, %p30, %p31;
	selp.b64 	%rd466, %rd465, %rd466, %p32;
	selp.f64 	%fd385, %fd384, %fd385, %p32;
$L__BB11_138:
	abs.f64 	%fd190, %fd385;
	abs.f64 	%fd191, %fd386;
	setp.lt.f64 	%p33, %fd190, %fd191;
	@%p33 bra 	$L__BB11_140;
	setp.lt.f64 	%p34, %fd191, %fd190;
	setp.lt.s64 	%p35, %rd466, %rd467;
	or.pred  	%p36, %p34, %p35;
	selp.b64 	%rd467, %rd466, %rd467, %p36;
	selp.f64 	%fd386, %fd385, %fd386, %p36;
$L__BB11_140:
	abs.f64 	%fd194, %fd386;
	abs.f64 	%fd195, %fd387;
	setp.lt.f64 	%p37, %fd194, %fd195;
	@%p37 bra 	$L__BB11_142;
	setp.lt.f64 	%p38, %fd195, %fd194;
	setp.lt.s64 	%p39, %rd467, %rd468;
	or.pred  	%p40, %p38, %p39;
	selp.b64 	%rd468, %rd467, %rd468, %p40;
	selp.f64 	%fd387, %fd386, %fd387, %p40;
$L__BB11_142:
	add.s64 	%rd289, %rd461, -16392;
	// begin inline asm
	ld.global.nc.u64 %rd288, [%rd289];
	// end inline asm
	add.s64 	%rd291, %rd461, -16384;
	// begin inline asm
	ld.global.nc.u64 %rd469, [%rd291];
	// end inline asm
	mov.b64 	%fd388, %rd288;
	add.s64 	%rd293, %rd461, -12296;
	// begin inline asm
	ld.global.nc.u64 %rd292, [%rd293];
	// end inline asm
	add.s64 	%rd295, %rd461, -12288;
	// begin inline asm
	ld.global.nc.u64 %rd470, [%rd295];
	// end inline asm
	mov.b64 	%fd389, %rd292;
	add.s64 	%rd297, %rd461, -8200;
	// begin inline asm
	ld.global.nc.u64 %rd296, [%rd297];
	// end inline asm
	add.s64 	%rd299, %rd461, -8192;
	// begin inline asm
	ld.global.nc.u64 %rd471, [%rd299];
	// end inline asm
	mov.b64 	%fd390, %rd296;
	add.s64 	%rd301, %rd461, -4104;
	// begin inline asm
	ld.global.nc.u64 %rd300, [%rd301];
	// end inline asm
	add.s64 	%rd303, %rd461, -4096;
	// begin inline asm
	ld.global.nc.u64 %rd472, [%rd303];
	// end inline asm
	mov.b64 	%fd391, %rd300;
	add.s64 	%rd305, %rd461, -8;
	// begin inline asm
	ld.global.nc.u64 %rd304, [%rd305];
	// end inline asm
	// begin inline asm
	ld.global.nc.u64 %rd495, [%rd461];
	// end inline asm
	mov.b64 	%fd409, %rd304;
	abs.f64 	%fd203, %fd387;
	abs.f64 	%fd204, %fd388;
	setp.lt.f64 	%p41, %fd203, %fd204;
	@%p41 bra 	$L__BB11_144;
	setp.lt.f64 	%p42, %fd204, %fd203;
	setp.lt.s64 	%p43, %rd468, %rd469;
	or.pred  	%p44, %p42, %p43;
	selp.b64 	%rd469, %rd468, %rd469, %p44;
	selp.f64 	%fd388, %fd387, %fd388, %p44;
$L__BB11_144:
	abs.f64 	%fd207, %fd388;
	abs.f64 	%fd208, %fd389;
	setp.lt.f64 	%p45, %fd207, %fd208;
	@%p45 bra 	$L__BB11_146;
	setp.lt.f64 	%p46, %fd208, %fd207;
	setp.lt.s64 	%p47, %rd469, %rd470;
	or.pred  	%p48, %p46, %p47;
	selp.b64 	%rd470, %rd469, %rd470, %p48;
	selp.f64 	%fd389, %fd388, %fd389, %p48;
$L__BB11_146:
	abs.f64 	%fd211, %fd389;
	abs.f64 	%fd212, %fd390;
	setp.lt.f64 	%p49, %fd211, %fd212;
	@%p49 bra 	$L__BB11_148;
	setp.lt.f64 	%p50, %fd212, %fd211;
	setp.lt.s64 	%p51, %rd470, %rd471;
	or.pred  	%p52, %p50, %p51;
	selp.b64 	%rd471, %rd470, %rd471, %p52;
	selp.f64 	%fd390, %fd389, %fd390, %p52;
$L__BB11_148:
	abs.f64 	%fd215, %fd390;
	abs.f64 	%fd216, %fd391;
	setp.lt.f64 	%p53, %fd215, %fd216;
	@%p53 bra 	$L__BB11_150;
	setp.lt.f64 	%p54, %fd216, %fd215;
	setp.lt.s64 	%p55, %rd471, %rd472;
	or.pred  	%p56, %p54, %p55;
	selp.b64 	%rd472, %rd471, %rd472, %p56;
	selp.f64 	%fd391, %fd390, %fd391, %p56;
$L__BB11_150:
	abs.f64 	%fd219, %fd391;
	abs.f64 	%fd220, %fd409;
	setp.lt.f64 	%p57, %fd219, %fd220;
	@%p57 bra 	$L__BB11_152;
	setp.lt.f64 	%p58, %fd220, %fd219;
	setp.lt.s64 	%p59, %rd472, %rd495;
	or.pred  	%p60, %p58, %p59;
	selp.b64 	%rd495, %rd472, %rd495, %p60;
	selp.f64 	%fd409, %fd391, %fd409, %p60;
$L__BB11_152:
	add.s64 	%rd474, %rd474, 2560;
	add.s64 	%rd461, %rd461, 40960;
	add.s64 	%rd460, %rd460, -2;
	setp.ne.s64 	%p61, %rd460, 0;
	@%p61 bra 	$L__BB11_132;
$L__BB11_153:
	and.b64  	%rd308, %rd112, 1;
	setp.eq.b64 	%p62, %rd308, 1;
	@%p62 bra 	$L__BB11_165;
	shl.b64 	%rd329, %rd474, 4;
	mul.wide.u32 	%rd330, %r16, 16;
	add.s64 	%rd331, %rd236, %rd330;
	add.s64 	%rd310, %rd331, %rd329;
	// begin inline asm
	ld.global.nc.u64 %rd309, [%rd310];
	// end inline asm
	add.s64 	%rd312, %rd310, 8;
	// begin inline asm
	ld.global.nc.u64 %rd478, [%rd312];
	// end inline asm
	mov.b64 	%fd395, %rd309;
	add.s64 	%rd314, %rd310, 4096;
	// begin inline asm
	ld.global.nc.u64 %rd313, [%rd314];
	// end inline asm
	add.s64 	%rd316, %rd310, 4104;
	// begin inline asm
	ld.global.nc.u64 %rd479, [%rd316];
	// end inline asm
	mov.b64 	%fd396, %rd313;
	add.s64 	%rd318, %rd310, 8192;
	// begin inline asm
	ld.global.nc.u64 %rd317, [%rd318];
	// end inline asm
	add.s64 	%rd320, %rd310, 8200;
	// begin inline asm
	ld.global.nc.u64 %rd480, [%rd320];
	// end inline asm
	mov.b64 	%fd397, %rd317;
	add.s64 	%rd322, %rd310, 12288;
	// begin inline asm
	ld.global.nc.u64 %rd321, [%rd322];
	// end inline asm
	add.s64 	%rd324, %rd310, 12296;
	// begin inline asm
	ld.global.nc.u64 %rd481, [%rd324];
	// end inline asm
	mov.b64 	%fd398, %rd321;
	add.s64 	%rd326, %rd310, 16384;
	// begin inline asm
	ld.global.nc.u64 %rd325, [%rd326];
	// end inline asm
	add.s64 	%rd328, %rd310, 16392;
	// begin inline asm
	ld.global.nc.u64 %rd482, [%rd328];
	// end inline asm
	mov.b64 	%fd399, %rd325;
	abs.f64 	%fd230, %fd409;
	abs.f64 	%fd231, %fd395;
	setp.lt.f64 	%p63, %fd230, %fd231;
	@%p63 bra 	$L__BB11_156;
	setp.lt.f64 	%p64, %fd231, %fd230;
	setp.lt.s64 	%p65, %rd495, %rd478;
	or.pred  	%p66, %p64, %p65;
	selp.b64 	%rd478, %rd495, %rd478, %p66;
	selp.f64 	%fd395, %fd409, %fd395, %p66;
$L__BB11_156:
	abs.f64 	%fd234, %fd395;
	abs.f64 	%fd235, %fd396;
	setp.lt.f64 	%p67, %fd234, %fd235;
	@%p67 bra 	$L__BB11_158;
	setp.lt.f64 	%p68, %fd235, %fd234;
	setp.lt.s64 	%p69, %rd478, %rd479;
	or.pred  	%p70, %p68, %p69;
	selp.b64 	%rd479, %rd478, %rd479, %p70;
	selp.f64 	%fd396, %fd395, %fd396, %p70;
$L__BB11_158:
	abs.f64 	%fd238, %fd396;
	abs.f64 	%fd239, %fd397;
	setp.lt.f64 	%p71, %fd238, %fd239;
	@%p71 bra 	$L__BB11_160;
	setp.lt.f64 	%p72, %fd239, %fd238;
	setp.lt.s64 	%p73, %rd479, %rd480;
	or.pred  	%p74, %p72, %p73;
	selp.b64 	%rd480, %rd479, %rd480, %p74;
	selp.f64 	%fd397, %fd396, %fd397, %p74;
$L__BB11_160:
	abs.f64 	%fd242, %fd397;
	abs.f64 	%fd243, %fd398;
	setp.lt.f64 	%p75, %fd242, %fd243;
	@%p75 bra 	$L__BB11_162;
	setp.lt.f64 	%p76, %fd243, %fd242;
	setp.lt.s64 	%p77, %rd480, %rd481;
	or.pred  	%p78, %p76, %p77;
	selp.b64 	%rd481, %rd480, %rd481, %p78;
	selp.f64 	%fd398, %fd397, %fd398, %p78;
$L__BB11_162:
	abs.f64 	%fd246, %fd398;
	abs.f64 	%fd247, %fd399;
	setp.lt.f64 	%p79, %fd246, %fd247;
	@%p79 bra 	$L__BB11_164;
	setp.lt.f64 	%p80, %fd247, %fd246;
	setp.lt.s64 	%p81, %rd481, %rd482;
	or.pred  	%p82, %p80, %p81;
	selp.b64 	%rd482, %rd481, %rd482, %p82;
	selp.f64 	%fd399, %fd398, %fd399, %p82;
$L__BB11_164:
	add.s64 	%rd474, %rd474, 1280;
	mov.u64 	%rd495, %rd482;
	mov.f64 	%fd409, %fd399;
$L__BB11_165:
	cvt.s64.s32 	%rd332, %r29;
	setp.ge.s64 	%p83, %rd474, %rd332;
	@%p83 bra 	$L__BB11_188;
	cvt.u32.u64 	%r17, %rd474;
	sub.s32 	%r18, %r29, %r17;
	setp.ge.s32 	%p84, %r16, %r18;
	@%p84 bra 	$L__BB11_188;
	not.b32 	%r30, %r16;
	add.s32 	%r31, %r29, %r30;
	sub.s32 	%r19, %r31, %r17;
	and.b32  	%r32, %r19, 768;
	setp.eq.s32 	%p85, %r32, 768;
	mov.u32 	%r372, %r16;
	@%p85 bra 	$L__BB11_173;
	cvt.u64.u32 	%rd334, %r16;
	add.s64 	%rd335, %rd474, %rd334;
	shl.b64 	%rd336, %rd335, 4;
	add.s64 	%rd485, %rd236, %rd336;
	shr.u32 	%r33, %r19, 8;
	add.s32 	%r34, %r33, 1;
	and.b32  	%r35, %r34, 3;
	neg.s32 	%r370, %r35;
	mov.u32 	%r372, %r16;
$L__BB11_169:
	.pragma "nounroll";
	mov.u64 	%rd176, %rd495;
	mov.f64 	%fd251, %fd409;
	// begin inline asm
	ld.global.nc.u64 %rd337, [%rd485];
	// end inline asm
	add.s64 	%rd340, %rd485, 8;
	// begin inline asm
	ld.global.nc.u64 %rd339, [%rd340];
	// end inline asm
	mov.b64 	%fd252, %rd337;
	abs.f64 	%fd253, %fd251;
	abs.f64 	%fd254, %fd252;
	setp.lt.f64 	%p86, %fd253, %fd254;
	mov.f64 	%fd409, %fd252;
	mov.u64 	%rd495, %rd339;
	@%p86 bra 	$L__BB11_172;
	setp.lt.f64 	%p87, %fd254, %fd253;
	mov.f64 	%fd409, %fd251;
	mov.u64 	%rd495, %rd176;
	@%p87 bra 	$L__BB11_172;
	setp.lt.s64 	%p88, %rd176, %rd339;
	selp.f64 	%fd409, %fd251, %fd252, %p88;
	min.s64 	%rd495, %rd176, %rd339;
$L__BB11_172:
	add.s32 	%r372, %r372, 256;
	add.s64 	%rd485, %rd485, 4096;
	add.s32 	%r370, %r370, 1;
	setp.ne.s32 	%p89, %r370, 0;
	@%p89 bra 	$L__BB11_169;
$L__BB11_173:
	setp.lt.u32 	%p90, %r19, 768;
	@%p90 bra 	$L__BB11_188;
	cvt.u64.u32 	%rd341, %r372;
	add.s64 	%rd342, %rd474, %rd341;
	shl.b64 	%rd343, %rd342, 4;
	add.s64 	%rd344, %rd343, %rd236;
	add.s64 	%rd490, %rd344, 12296;
$L__BB11_175:
	add.s64 	%rd346, %rd490, -12296;
	// begin inline asm
	ld.global.nc.u64 %rd345, [%rd346];
	// end inline asm
	add.s64 	%rd348, %rd490, -12288;
	// begin inline asm
	ld.global.nc.u64 %rd347, [%rd348];
	// end inline asm
	mov.b64 	%fd260, %rd345;
	abs.f64 	%fd261, %fd409;
	abs.f64 	%fd262, %fd260;
	setp.lt.f64 	%p91, %fd261, %fd262;
	mov.f64 	%fd406, %fd260;
	mov.u64 	%rd492, %rd347;
	@%p91 bra 	$L__BB11_178;
	setp.lt.f64 	%p92, %fd262, %fd261;
	mov.f64 	%fd406, %fd409;
	mov.u64 	%rd492, %rd495;
	@%p92 bra 	$L__BB11_178;
	setp.lt.s64 	%p93, %rd495, %rd347;
	selp.f64 	%fd406, %fd409, %fd260, %p93;
	min.s64 	%rd492, %rd495, %rd347;
$L__BB11_178:
	add.s64 	%rd350, %rd490, -8200;
	// begin inline asm
	ld.global.nc.u64 %rd349, [%rd350];
	// end inline asm
	add.s64 	%rd352, %rd490, -8192;
	// begin inline asm
	ld.global.nc.u64 %rd351, [%rd352];
	// end inline asm
	mov.b64 	%fd265, %rd349;
	abs.f64 	%fd266, %fd406;
	abs.f64 	%fd267, %fd265;
	setp.lt.f64 	%p94, %fd266, %fd267;
	mov.f64 	%fd407, %fd265;
	mov.u64 	%rd493, %rd351;
	@%p94 bra 	$L__BB11_181;
	setp.lt.f64 	%p95, %fd267, %fd266;
	mov.f64 	%fd407, %fd406;
	mov.u64 	%rd493, %rd492;
	@%p95 bra 	$L__BB11_181;
	setp.lt.s64 	%p96, %rd492, %rd351;
	selp.f64 	%fd407, %fd406, %fd265, %p96;
	min.s64 	%rd493, %rd492, %rd351;
$L__BB11_181:
	add.s64 	%rd354, %rd490, -4104;
	// begin inline asm
	ld.global.nc.u64 %rd353, [%rd354];
	// end inline asm
	add.s64 	%rd356, %rd490, -4096;
	// begin inline asm
	ld.global.nc.u64 %rd355, [%rd356];
	// end inline asm
	mov.b64 	%fd270, %rd353;
	abs.f64 	%fd271, %fd407;
	abs.f64 	%fd272, %fd270;
	setp.lt.f64 	%p97, %fd271, %fd272;
	mov.f64 	%fd408, %fd270;
	mov.u64 	%rd494, %rd355;
	@%p97 bra 	$L__BB11_184;
	setp.lt.f64 	%p98, %fd272, %fd271;
	mov.f64 	%fd408, %fd407;
	mov.u64 	%rd494, %rd493;
	@%p98 bra 	$L__BB11_184;
	setp.lt.s64 	%p99, %rd493, %rd355;
	selp.f64 	%fd408, %fd407, %fd270, %p99;
	min.s64 	%rd494, %rd493, %rd355;
$L__BB11_184:
	add.s64 	%rd358, %rd490, -8;
	// begin inline asm
	ld.global.nc.u64 %rd357, [%rd358];
	// end inline asm
	// begin inline asm
	ld.global.nc.u64 %rd359, [%rd490];
	// end inline asm
	mov.b64 	%fd275, %rd357;
	abs.f64 	%fd276, %fd408;
	abs.f64 	%fd277, %fd275;
	setp.lt.f64 	%p100, %fd276, %fd277;
	mov.f64 	%fd409, %fd275;
	mov.u64 	%rd495, %rd359;
	@%p100 bra 	$L__BB11_187;
	setp.lt.f64 	%p101, %fd277, %fd276;
	mov.f64 	%fd409, %fd408;
	mov.u64 	%rd495, %rd494;
	@%p101 bra 	$L__BB11_187;
	setp.lt.s64 	%p102, %rd494, %rd359;
	selp.f64 	%fd409, %fd408, %fd275, %p102;
	min.s64 	%rd495, %rd494, %rd359;
$L__BB11_187:
	add.s32 	%r372, %r372, 1024;
	add.s64 	%rd490, %rd490, 16384;
	setp.lt.s32 	%p103, %r372, %r18;
	@%p103 bra 	$L__BB11_175;
$L__BB11_188:
	// begin inline asm
	mov.u32 %r36, %laneid;
	// end inline asm
	mov.b64 	%rd361, %fd409;
	mov.b64 	{%r38, %r43}, %rd361;
	mov.b32 	%r54, 1;
	mov.b32 	%r55, 31;
	mov.b32 	%r56, -1;
	// begin inline asm
	shfl.sync.down.b32 %r37, %r38, %r54, %r55, %r56;
	// end inline asm
	// begin inline asm
	shfl.sync.down.b32 %r42, %r43, %r54, %r55, %r56;
	// end inline asm
	mov.b64 	%rd362, {%r37, %r42};
	mov.b64 	%fd281, %rd362;
	mov.b64 	{%r48, %r53}, %rd495;
	// begin inline asm
	shfl.sync.down.b32 %r47, %r48, %r54, %r55, %r56;
	// end inline asm
	// begin inline asm
	shfl.sync.down.b32 %r52, %r53, %r54, %r55, %r56;
	// end inline asm
	mov.b64 	%rd200, {%r47, %r52};
	setp.gt.s32 	%p104, %r36, 30;
	mov.f64 	%fd411, %fd409;
	mov.u64 	%rd497, %rd495;
	@%p104 bra 	$L__BB11_192;
	abs.f64 	%fd282, %fd409;
	abs.f64 	%fd283, %fd281;
	setp.lt.f64 	%p105, %fd282, %fd283;
	mov.f64 	%fd411, %fd281;
	mov.u64 	%rd497, %rd200;
	@%p105 bra 	$L__BB11_192;
	setp.lt.f64 	%p106, %fd283, %fd282;
	mov.f64 	%fd411, %fd409;
	mov.u64 	%rd497, %rd495;
	@%p106 bra 	$L__BB11_192;
	setp.lt.s64 	%p107, %rd495, %rd200;
	selp.f64 	%fd411, %fd409, %fd281, %p107;
	min.s64 	%rd497, %rd495, %rd200;
$L__BB11_192:
	mov.b64 	%rd363, %fd411;
	mov.b64 	{%r58, %r63}, %rd363;
	mov.b32 	%r74, 2;
	mov.b32 	%r75, 31;
	mov.b32 	%r76, -1;
	// begin inline asm
	shfl.sync.down.b32 %r57, %r58, %r74, %r75, %r76;
	// end inline asm
	// begin inline asm
	shfl.sync.down.b32 %r62, %r63, %r74, %r75, %r76;
	// end inline asm
	mov.b64 	%rd364, {%r57, %r62};
	mov.b64 	%fd286, %rd364;
	mov.b64 	{%r68, %r73}, %rd497;
	// begin inline asm
	shfl.sync.down.b32 %r67, %r68, %r74, %r75, %r76;
	// end inline asm
	// begin inline asm
	shfl.sync.down.b32 %r72, %r73, %r74, %r75, %r76;
	// end inline asm
	mov.b64 	%rd203, {%r67, %r72};
	setp.gt.s32 	%p108, %r36, 29;
	mov.f64 	%fd412, %fd411;
	mov.u64 	%rd498, %rd497;
	@%p108 bra 	$L__BB11_196;
	abs.f64 	%fd287, %fd411;
	abs.f64 	%fd288, %fd286;
	setp.lt.f64 	%p109, %fd287, %fd288;
	mov.f64 	%fd412, %fd286;
	mov.u64 	%rd498, %rd203;
	@%p109 bra 	$L__BB11_196;
	setp.lt.f64 	%p110, %fd288, %fd287;
	mov.f64 	%fd412, %fd411;
	mov.u64 	%rd498, %rd497;
	@%p110 bra 	$L__BB11_196;
	setp.lt.s64 	%p111, %rd497, %rd203;
	selp.f64 	%fd412, %fd411, %fd286, %p111;
	min.s64 	%rd498, %rd497, %rd203;
$L__BB11_196:
	mov.b64 	%rd365, %fd412;
	mov.b64 	{%r78, %r83}, %rd365;
	mov.b32 	%r94, 4;
	mov.b32 	%r95, 31;
	mov.b32 	%r96, -1;
	// begin inline asm
	shfl.sync.down.b32 %r77, %r78, %r94, %r95, %r96;
	// end inline asm
	// begin inline asm
	shfl.sync.down.b32 %r82, %r83, %r94, %r95, %r96;
	// end inline asm
	mov.b64 	%rd366, {%r77, %r82};
	mov.b64 	%fd291, %rd366;
	mov.b64 	{%r88, %r93}, %rd498;
	// begin inline asm
	shfl.sync.down.b32 %r87, %r88, %r94, %r95, %r96;
	// end inline asm
	// begin inline asm
	shfl.sync.down.b32 %r92, %r93, %r94, %r95, %r96;
	// end inline asm
	mov.b64 	%rd206, {%r87, %r92};
	setp.gt.s32 	%p112, %r36, 27;
	mov.f64 	%fd413, %fd412;
	mov.u64 	%rd499, %rd498;
	@%p112 bra 	$L__BB11_200;
	abs.f64 	%fd292, %fd412;
	abs.f64 	%fd293, %fd291;
	setp.lt.f64 	%p113, %fd292, %fd293;
	mov.f64 	%fd413, %fd291;
	mov.u64 	%rd499, %rd206;
	@%p113 bra 	$L__BB11_200;
	setp.lt.f64 	%p114, %fd293, %fd292;
	mov.f64 	%fd413, %fd412;
	mov.u64 	%rd499, %rd498;
	@%p114 bra 	$L__BB11_200;
	setp.lt.s64 	%p115, %rd498, %rd206;
	selp.f64 	%fd413, %fd412, %fd291, %p115;
	min.s64 	%rd499, %rd498, %rd206;
$L__BB11_200:
	mov.b64 	%rd367, %fd413;
	mov.b64 	{%r98, %r103}, %rd367;
	mov.b32 	%r114, 8;
	mov.b32 	%r115, 31;
	mov.b32 	%r116, -1;
	// begin inline asm
	shfl.sync.down.b32 %r97, %r98, %r114, %r115, %r116;
	// end inline asm
	// begin inline asm
	shfl.sync.down.b32 %r102, %r103, %r114, %r115, %r116;
	// end inline asm
	mov.b64 	%rd368, {%r97, %r102};
	mov.b64 	%fd296, %rd368;
	mov.b64 	{%r108, %r113}, %rd499;
	// begin inline asm
	shfl.sync.down.b32 %r107, %r108, %r114, %r115, %r116;
	// end inline asm
	// begin inline asm
	shfl.sync.down.b32 %r112, %r113, %r114, %r115, %r116;
	// end inline asm
	mov.b64 	%rd209, {%r107, %r112};
	setp.gt.s32 	%p116, %r36, 23;
	mov.f64 	%fd414, %fd413;
	mov.u64 	%rd500, %rd499;
	@%p116 bra 	$L__BB11_204;
	abs.f64 	%fd297, %fd413;
	abs.f64 	%fd298, %fd296;
	setp.lt.f64 	%p117, %fd297, %fd298;
	mov.f64 	%fd414, %fd296;
	mov.u64 	%rd500, %rd209;
	@%p117 bra 	$L__BB11_204;
	setp.lt.f64 	%p118, %fd298, %fd297;
	mov.f64 	%fd414, %fd413;
	mov.u64 	%rd500, %rd499;
	@%p118 bra 	$L__BB11_204;
	setp.lt.s64 	%p119, %rd499, %rd209;
	selp.f64 	%fd414, %fd413, %fd296, %p119;
	min.s64 	%rd500, %rd499, %rd209;
$L__BB11_204:
	mov.b64 	%rd369, %fd414;
	mov.b64 	{%r118, %r123}, %rd369;
	mov.b32 	%r134, 16;
	mov.b32 	%r135, 31;
	mov.b32 	%r136, -1;
	// begin inline asm
	shfl.sync.down.b32 %r117, %r118, %r134, %r135, %r136;
	// end inline asm
	// begin inline asm
	shfl.sync.down.b32 %r122, %r123, %r134, %r135, %r136;
	// end inline asm
	mov.b64 	%rd370, {%r117, %r122};
	mov.b64 	%fd301, %rd370;
	mov.b64 	{%r128, %r133}, %rd500;
	// begin inline asm
	shfl.sync.down.b32 %r127, %r128, %r134, %r135, %r136;
	// end inline asm
	// begin inline asm
	shfl.sync.down.b32 %r132, %r133, %r134, %r135, %r136;
	// end inline asm
	mov.b64 	%rd212, {%r127, %r132};
	setp.gt.s32 	%p120, %r36, 15;
	mov.f64 	%fd422, %fd414;
	mov.u64 	%rd508, %rd500;
	@%p120 bra 	$L__BB11_208;
	abs.f64 	%fd302, %fd414;
	abs.f64 	%fd303, %fd301;
	setp.lt.f64 	%p121, %fd302, %fd303;
	mov.f64 	%fd422, %fd301;
	mov.u64 	%rd508, %rd212;
	@%p121 bra 	$L__BB11_208;
	setp.lt.f64 	%p122, %fd303, %fd302;
	mov.f64 	%fd422, %fd414;
	mov.u64 	%rd508, %rd500;
	@%p122 bra 	$L__BB11_208;
	setp.lt.s64 	%p123, %rd500, %rd212;
	selp.f64 	%fd422, %fd414, %fd301, %p123;
	min.s64 	%rd508, %rd500, %rd212;
$L__BB11_208:
	setp.ne.s32 	%p124, %r36, 0;
	@%p124 bra 	$L__BB11_210;
	shr.u32 	%r137, %r16, 1;
	and.b32  	%r138, %r137, 496;
	mov.u32 	%r139, _ZN6thrust24THRUST_300001_SM_1000_NS8cuda_cub4core6detail5shmemE;
	add.s32 	%r140, %r139, %r138;
	st.shared.f64 	[%r140+8], %fd422;
	st.shared.u64 	[%r140+16], %rd508;
$L__BB11_210:
	bar.sync 	0;
	setp.ne.s32 	%p125, %r16, 0;
	@%p125 bra 	$L__BB11_232;
	ld.shared.f64 	%fd306, [_ZN6thrust24THRUST_300001_SM_1000_NS8cuda_cub4core6detail5shmemE+24];
	ld.shared.u64 	%rd215, [_ZN6thrust24THRUST_300001_SM_1000_NS8cuda_cub4core6detail5shmemE+32];
	abs.f64 	%fd307, %fd422;
	abs.f64 	%fd308, %fd306;
	setp.lt.f64 	%p126, %fd307, %fd308;
	mov.f64 	%fd416, %fd306;
	mov.u64 	%rd502, %rd215;
	@%p126 bra 	$L__BB11_214;
	setp.lt.f64 	%p127, %fd308, %fd307;
	mov.f64 	%fd416, %fd422;
	mov.u64 	%rd502, %rd508;
	@%p127 bra 	$L__BB11_214;
	setp.lt.s64 	%p128, %rd508, %rd215;
	selp.f64 	%fd416, %fd422, %fd306, %p128;
	min.s64 	%rd502, %rd508, %rd215;
$L__BB11_214:
	ld.shared.f64 	%fd311, [_ZN6thrust24THRUST_300001_SM_1000_NS8cuda_cub4core6detail5shmemE+40];
	ld.shared.u64 	%rd218, [_ZN6thrust24THRUST_300001_SM_1000_NS8cuda_cub4core6detail5shmemE+48];
	abs.f64 	%fd312, %fd416;
	abs.f64 	%fd313, %fd311;
	setp.lt.f64 	%p129, %fd312, %fd313;
	mov.f64 	%fd417, %fd311;
	mov.u64 	%rd503, %rd218;
	@%p129 bra 	$L__BB11_217;
	setp.lt.f64 	%p130, %fd313, %fd312;
	mov.f64 	%fd417, %fd416;
	mov.u64 	%rd503, %rd502;
	@%p130 bra 	$L__BB11_217;
	setp.lt.s64 	%p131, %rd502, %rd218;
	selp.f64 	%fd417, %fd416, %fd311, %p131;
	min.s64 	%rd503, %rd502, %rd218;
$L__BB11_217:
	ld.shared.f64 	%fd316, [_ZN6thrust24THRUST_300001_SM_1000_NS8cuda_cub4core6detail5shmemE+56];
	ld.shared.u64 	%rd221, [_ZN6thrust24THRUST_300001_SM_1000_NS8cuda_cub4core6detail5shmemE+64];
	abs.f64 	%fd317, %fd417;
	abs.f64 	%fd318, %fd316;
	setp.lt.f64 	%p132, %fd317, %fd318;
	mov.f64 	%fd418, %fd316;
	mov.u64 	%rd504, %rd221;
	@%p132 bra 	$L__BB11_220;
	setp.lt.f64 	%p133, %fd318, %fd317;
	mov.f64 	%fd418, %fd417;
	mov.u64 	%rd504, %rd503;
	@%p133 bra 	$L__BB11_220;
	setp.lt.s64 	%p134, %rd503, %rd221;
	selp.f64 	%fd418, %fd417, %fd316, %p134;
	min.s64 	%rd504, %rd503, %rd221;
$L__BB11_220:
	ld.shared.f64 	%fd321, [_ZN6thrust24THRUST_300001_SM_1000_NS8cuda_cub4core6detail5shmemE+72];
	ld.shared.u64 	%rd224, [_ZN6thrust24THRUST_300001_SM_1000_NS8cuda_cub4core6detail5shmemE+80];
	abs.f64 	%fd322, %fd418;
	abs.f64 	%fd323, %fd321;
	setp.lt.f64 	%p135, %fd322, %fd323;
	mov.f64 	%fd419, %fd321;
	mov.u64 	%rd505, %rd224;
	@%p135 bra 	$L__BB11_223;
	setp.lt.f64 	%p136, %fd323, %fd322;
	mov.f64 	%fd419, %fd418;
	mov.u64 	%rd505, %rd504;
	@%p136 bra 	$L__BB11_223;
	setp.lt.s64 	%p137, %rd504, %rd224;
	selp.f64 	%fd419, %fd418, %fd321, %p137;
	min.s64 	%rd505, %rd504, %rd224;
$L__BB11_223:
	ld.shared.f64 	%fd326, [_ZN6thrust24THRUST_300001_SM_1000_NS8cuda_cub4core6detail5shmemE+88];
	ld.shared.u64 	%rd227, [_ZN6thrust24THRUST_300001_SM_1000_NS8cuda_cub4core6detail5shmemE+96];
	abs.f64 	%fd327, %fd419;
	abs.f64 	%fd328, %fd326;
	setp.lt.f64 	%p138, %fd327, %fd328;
	mov.f64 	%fd420, %fd326;
	mov.u64 	%rd506, %rd227;
	@%p138 bra 	$L__BB11_226;
	setp.lt.f64 	%p139, %fd328, %fd327;
	mov.f64 	%fd420, %fd419;
	mov.u64 	%rd506, %rd505;
	@%p139 bra 	$L__BB11_226;
	setp.lt.s64 	%p140, %rd505, %rd227;
	selp.f64 	%fd420, %fd419, %fd326, %p140;
	min.s64 	%rd506, %rd505, %rd227;
$L__BB11_226:
	ld.shared.f64 	%fd331, [_ZN6thrust24THRUST_300001_SM_1000_NS8cuda_cub4core6detail5shmemE+104];
	ld.shared.u64 	%rd230, [_ZN6thrust24THRUST_300001_SM_1000_NS8cuda_cub4core6detail5shmemE+112];
	abs.f64 	%fd332, %fd420;
	abs.f64 	%fd333, %fd331;
	setp.lt.f64 	%p141, %fd332, %fd333;
	mov.f64 	%fd421, %fd331;
	mov.u64 	%rd507, %rd230;
	@%p141 bra 	$L__BB11_229;
	setp.lt.f64 	%p142, %fd333, %fd332;
	mov.f64 	%fd421, %fd420;
	mov.u64 	%rd507, %rd506;
	@%p142 bra 	$L__BB11_229;
	setp.lt.s64 	%p143, %rd506, %rd230;
	selp.f64 	%fd421, %fd420, %fd331, %p143;
	min.s64 	%rd507, %rd506, %rd230;
$L__BB11_229:
	ld.shared.f64 	%fd336, [_ZN6thrust24THRUST_300001_SM_1000_NS8cuda_cub4core6detail5shmemE+120];
	ld.shared.u64 	%rd233, [_ZN6thrust24THRUST_300001_SM_1000_NS8cuda_cub4core6detail5shmemE+128];
	abs.f64 	%fd337, %fd421;
	abs.f64 	%fd338, %fd336;
	setp.lt.f64 	%p144, %fd337, %fd338;
	mov.u64 	%rd508, %rd233;
	mov.f64 	%fd422, %fd336;
	@%p144 bra 	$L__BB11_232;
	setp.lt.f64 	%p145, %fd338, %fd337;
	mov.u64 	%rd508, %rd507;
	mov.f64 	%fd422, %fd421;
	@%p145 bra 	$L__BB11_232;
	setp.lt.s64 	%p146, %rd507, %rd233;
	selp.f64 	%fd422, %fd421, %fd336, %p146;
	min.s64 	%rd508, %rd507, %rd233;
$L__BB11_232:
	mov.u32 	%r364, %tid.x;
	setp.ne.s32 	%p263, %r364, 0;
	@%p263 bra 	$L__BB11_234;
	ld.param.u64 	%rd421, [_ZN6thrust24THRUST_300001_SM_1000_NS8cuda_cub4core6detail13_kernel_agentINS1_8__reduce11ReduceAgentIPN4cuda3std3__45tupleIJdlEEESC_SB_lNS1_9__extrema9arg_max_fIdl7CompareEEEEJSC_SC_iSG_EEEvDpT0__param_1];
	cvta.to.global.u64 	%rd420, %rd421;
	st.global.f64 	[%rd420], %fd422;
	st.global.u64 	[%rd420+8], %rd508;
$L__BB11_234:
	ret;

}
	// .globl	_ZN3cub18CUB_300001_SM_10006detail11EmptyKernelIvEEvv
.visible .entry _ZN3cub18CUB_300001_SM_10006detail11EmptyKernelIvEEvv()
{


	ret;

}


// ===== COMPILED SASS (sm_100) =====

	.target	sm_100

	.elftype	@"ET_EXEC"


//--------------------- .note.nv.tkinfo           --------------------------
	.section	.note.nv.tkinfo,"",@"SHT_NOTE"
	.sectionflags	@"SHF_NOTE_NV_TKINFO"
	.tkinfo
        /*0018*/ 	.word	0x00000002
        /*0030*/ 	.string	""
        /*0030*/ 	.string	"ptxas"
        /*0030*/ 	.string	"Cuda compilation tools, release 13.0, V13.0.88"
        /*0030*/ 	.string	"Build cuda_13.0.r13.0/compiler.36424714_0"
        /*0030*/ 	.string	"-arch sm_100 -m 64 "



//--------------------- .note.nv.cuinfo           --------------------------
	.section	.note.nv.cuinfo,"",@"SHT_NOTE"
	.sectionflags	@"SHF_NOTE_NV_CUINFO"
        /*0018*/ 	.short	0x0002
        /*001a*/ 	.short	0x0064
        /*001c*/ 	.short	0x0082
	.zero		2


//--------------------- .nv.info                  --------------------------
	.section	.nv.info,"",@"SHT_CUDA_INFO"
	.align	4


	//----- nvinfo : EIATTR_REGCOUNT
	.align		4
        /*0000*/ 	.byte	0x04, 0x2f
        /*0002*/ 	.short	(.L_46 - .L_45)
	.align		4
.L_45:
        /*0004*/ 	.word	index@(_Z6changePdS_iii)
        /*0008*/ 	.word	0x00000020


	//----- nvinfo : EIATTR_FRAME_SIZE
	.align		4
.L_46:
        /*000c*/ 	.byte	0x04, 0x11
        /*000e*/ 	.short	(.L_48 - .L_47)
	.align		4
.L_47:
        /*0010*/ 	.word	index@(_Z6changePdS_iii)
        /*0014*/ 	.word	0x00000000


	//----- nvinfo : EIATTR_REGCOUNT
	.align		4
.L_48:
        /*0018*/ 	.byte	0x04, 0x2f
        /*001a*/ 	.short	(.L_50 - .L_49)
	.align		4
.L_49:
        /*001c*/ 	.word	index@(_Z13findrdivisionPdS_i)
        /*0020*/ 	.word	0x00000028


	//----- nvinfo : EIATTR_FRAME_SIZE
	.align		4
.L_50:
        /*0024*/ 	.byte	0x04, 0x11
        /*0026*/ 	.short	(.L_52 - .L_51)
	.align		4
.L_51:
        /*0028*/ 	.word	index@($__internal_2_$__cuda_sm20_div_rn_f64_full)
        /*002c*/ 	.word	0x00000000


	//----- nvinfo : EIATTR_FRAME_SIZE
	.align		4
.L_52:
        /*0030*/ 	.byte	0x04, 0x11
        /*0032*/ 	.short	(.L_54 - .L_53)
	.align		4
.L_53:
        /*0034*/ 	.word	index@(_Z13findrdivisionPdS_i)
        /*0038*/ 	.word	0x00000000


	//----- nvinfo : EIATTR_REGCOUNT
	.align		4
.L_54:
        /*003c*/ 	.byte	0x04, 0x2f
        /*003e*/ 	.short	(.L_56 - .L_55)
	.align		4
.L_55:
        /*0040*/ 	.word	index@(_Z9setlesserPdS_ii)
        /*0044*/ 	.word	0x0000002a


	//----- nvinfo : EIATTR_FRAME_SIZE
	.align		4
.L_56:
        /*0048*/ 	.byte	0x04, 0x11
        /*004a*/ 	.short	(.L_58 - .L_57)
	.align		4
.L_57:
        /*004c*/ 	.word	index@($__internal_1_$__cuda_sm20_div_rn_f64_full)
        /*0050*/ 	.word	0x00000000


	//----- nvinfo : EIATTR_FRAME_SIZE
	.align		4
.L_58:
        /*0054*/ 	.byte	0x04, 0x11
        /*0056*/ 	.short	(.L_60 - .L_59)
	.align		4
.L_59:
        /*0058*/ 	.word	index@(_Z9setlesserPdS_ii)
        /*005c*/ 	.word	0x00000000


	//----- nvinfo : EIATTR_REGCOUNT
	.align		4
.L_60:
        /*0060*/ 	.byte	0x04, 0x2f
        /*0062*/ 	.short	(.L_62 - .L_61)
	.align		4
.L_61:
        /*0064*/ 	.word	index@(_Z8setupperPdS_ii)
        /*0068*/ 	.word	0x00000020


	//----- nvinfo : EIATTR_FRAME_SIZE
	.align		4
.L_62:
        /*006c*/ 	.byte	0x04, 0x11
        /*006e*/ 	.short	(.L_64 - .L_63)
	.align		4
.L_63:
        /*0070*/ 	.word	index@($__internal_0_$__cuda_sm20_div_rn_f64_full)
        /*0074*/ 	.word	0x00000000


	//----- nvinfo : EIATTR_FRAME_SIZE
	.align		4
.L_64:
        /*0078*/ 	.byte	0x04, 0x11
        /*007a*/ 	.short	(.L_66 - .L_65)
	.align		4
.L_65:
        /*007c*/ 	.word	index@(_Z8setupperPdS_ii)
        /*0080*/ 	.word	0x00000000


	//----- nvinfo : EIATTR_REGCOUNT
	.align		4
.L_66:
        /*0084*/ 	.byte	0x04, 0x2f
        /*0086*/ 	.short	(.L_68 - .L_67)
	.align		4
.L_67:
        /*0088*/ 	.word	index@(_ZN6thrust24THRUST_300001_SM_1000_NS8cuda_cub4core6detail13_kernel_agentINS1_8__reduce11ReduceAgentINS0_12zip_iteratorIN4cuda3std3__45tupleIJNS0_10device_ptrIdEENS0_17counting_iteratorIlNS0_11use_defaultESF_SF_EEEEEEEPNSB_IJdlEEESJ_iNS1_9__extrema9arg_max_fIdl7CompareEEEEJSI_SK_iSO_EEEvDpT0_)
        /*008c*/ 	.word	0x00000020


	//----- nvinfo : EIATTR_FRAME_SIZE
	.align		4
.L_68:
        /*0090*/ 	.byte	0x04, 0x11
        /*0092*/ 	.short	(.L_70 - .L_69)
	.align		4
.L_69:
        /*0094*/ 	.word	index@(_ZN6thrust24THRUST_300001_SM_1000_NS8cuda_cub4core6detail13_kernel_agentINS1_8__reduce11ReduceAgentINS0_12zip_iteratorIN4cuda3std3__45tupleIJNS0_10device_ptrIdEENS0_17counting_iteratorIlNS0_11use_defaultESF_SF_EEEEEEEPNSB_IJdlEEESJ_iNS1_9__extrema9arg_max_fIdl7CompareEEEEJSI_SK_iSO_EEEvDpT0_)
        /*0098*/ 	.word	0x00000000


	//----- nvinfo : EIATTR_REGCOUNT
	.align		4
.L_70:
        /*009c*/ 	.byte	0x04, 0x2f
        /*009e*/ 	.short	(.L_72 - .L_71)
	.align		4
.L_71:
        /*00a0*/ 	.word	index@(_ZN6thrust24THRUST_300001_SM_1000_NS8cuda_cub4core6detail13_kernel_agentINS1_8__reduce11ReduceAgentINS0_12zip_iteratorIN4cuda3std3__45tupleIJNS0_10device_ptrIdEENS0_17counting_iteratorIlNS0_11use_defaultESF_SF_EEEEEEEPNSB_IJdlEEESJ_iNS1_9__extrema9arg_max_fIdl7CompareEEEEJSI_SK_iN3cub18CUB_300001_SM_100013GridEvenShareIiEENSR_9GridQueueIjEESO_EEEvDpT0_)
        /*00a4*/ 	.word	0x00000028


	//----- nvinfo : EIATTR_FRAME_SIZE
	.align		4
.L_72:
        /*00a8*/ 	.byte	0x04, 0x11
        /*00aa*/ 	.short	(.L_74 - .L_73)
	.align		4
.L_73:
        /*00ac*/ 	.word	index@(_ZN6thrust24THRUST_300001_SM_1000_NS8cuda_cub4core6detail13_kernel_agentINS1_8__reduce11ReduceAgentINS0_12zip_iteratorIN4cuda3std3__45tupleIJNS0_10device_ptrIdEENS0_17counting_iteratorIlNS0_11use_defaultESF_SF_EEEEEEEPNSB_IJdlEEESJ_iNS1_9__extrema9arg_max_fIdl7CompareEEEEJSI_SK_iN3cub18CUB_300001_SM_100013GridEvenShareIiEENSR_9GridQueueIjEESO_EEEvDpT0_)
        /*00b0*/ 	.word	0x00000000


	//----- nvinfo : EIATTR_REGCOUNT
	.align		4
.L_74:
        /*00b4*/ 	.byte	0x04, 0x2f
        /*00b6*/ 	.short	(.L_76 - .L_75)
	.align		4
.L_75:
        /*00b8*/ 	.word	index@(_ZN6thrust24THRUST_300001_SM_1000_NS8cuda_cub4core6detail13_kernel_agentINS1_8__reduce10DrainAgentIiEEJN3cub18CUB_300001_SM_10009GridQueueIjEEiEEEvDpT0_)
        /*00bc*/ 	.word	0x00000008


	//----- nvinfo : EIATTR_FRAME_SIZE
	.align		4
.L_76:
        /*00c0*/ 	.byte	0x04, 0x11
        /*00c2*/ 	.short	(.L_78 - .L_77)
	.align		4
.L_77:
        /*00c4*/ 	.word	index@(_ZN6thrust24THRUST_300001_SM_1000_NS8cuda_cub4core6detail13_kernel_agentINS1_8__reduce10DrainAgentIiEEJN3cub18CUB_300001_SM_10009GridQueueIjEEiEEEvDpT0_)
        /*00c8*/ 	.word	0x00000000


	//----- nvinfo : EIATTR_REGCOUNT
	.align		4
.L_78:
        /*00cc*/ 	.byte	0x04, 0x2f
        /*00ce*/ 	.short	(.L_80 - .L_79)
	.align		4
.L_79:
        /*00d0*/ 	.word	index@(_ZN6thrust24THRUST_300001_SM_1000_NS8cuda_cub4core6detail13_kernel_agentINS1_8__reduce11ReduceAgentIPN4cuda3std3__45tupleIJdlEEESC_SB_iNS1_9__extrema9arg_max_fIdl7CompareEEEEJSC_SC_iSG_EEEvDpT0_)
        /*00d4*/ 	.word	0x00000020


	//----- nvinfo : EIATTR_FRAME_SIZE
	.align		4
.L_80:
        /*00d8*/ 	.byte	0x04, 0x11
        /*00da*/ 	.short	(.L_82 - .L_81)
	.align		4
.L_81:
        /*00dc*/ 	.word	index@(_ZN6thrust24THRUST_300001_SM_1000_NS8cuda_cub4core6detail13_kernel_agentINS1_8__reduce11ReduceAgentIPN4cuda3std3__45tupleIJdlEEESC_SB_iNS1_9__extrema9arg_max_fIdl7CompareEEEEJSC_SC_iSG_EEEvDpT0_)
        /*00e0*/ 	.word	0x00000000


	//----- nvinfo : EIATTR_REGCOUNT
	.align		4
.L_82:
        /*00e4*/ 	.byte	0x04, 0x2f
        /*00e6*/ 	.short	(.L_84 - .L_83)
	.align		4
.L_83:
        /*00e8*/ 	.word	index@(_ZN6thrust24THRUST_300001_SM_1000_NS8cuda_cub4core6detail13_kernel_agentINS1_8__reduce11ReduceAgentINS0_12zip_iteratorIN4cuda3std3__45tupleIJNS0_10device_ptrIdEENS0_17counting_iteratorIlNS0_11use_defaultESF_SF_EEEEEEEPNSB_IJdlEEESJ_lNS1_9__extrema9arg_max_fIdl7CompareEEEEJSI_SK_lSO_EEEvDpT0_)
        /*00ec*/ 	.word	0x00000020


	//----- nvinfo : EIATTR_FRAME_SIZE
	.align		4
.L_84:
        /*00f0*/ 	.byte	0x04, 0x11
        /*00f2*/ 	.short	(.L_86 - .L_85)
	.align		4
.L_85:
        /*00f4*/ 	.word	index@(_ZN6thrust24THRUST_300001_SM_1000_NS8cuda_cub4core6detail13_kernel_agentINS1_8__reduce11ReduceAgentINS0_12zip_iteratorIN4cuda3std3__45tupleIJNS0_10device_ptrIdEENS0_17counting_iteratorIlNS0_11use_defaultESF_SF_EEEEEEEPNSB_IJdlEEESJ_lNS1_9__extrema9arg_max_fIdl7CompareEEEEJSI_SK_lSO_EEEvDpT0_)
        /*00f8*/ 	.word	0x00000000


	//----- nvinfo : EIATTR_REGCOUNT
	.align		4
.L_86:
        /*00fc*/ 	.byte	0x04, 0x2f
        /*00fe*/ 	.short	(.L_88 - .L_87)
	.align		4
.L_87:
        /*0100*/ 	.word	index@(_ZN6thrust24THRUST_300001_SM_1000_NS8cuda_cub4core6detail13_kernel_agentINS1_8__reduce11ReduceAgentINS0_12zip_iteratorIN4cuda3std3__45tupleIJNS0_10device_ptrIdEENS0_17counting_iteratorIlNS0_11use_defaultESF_SF_EEEEEEEPNSB_IJdlEEESJ_lNS1_9__extrema9arg_max_fIdl7CompareEEEEJSI_SK_lN3cub18CUB_300001_SM_100013GridEvenShareIlEENSR_9GridQueueIyEESO_EEEvDpT0_)
        /*0104*/ 	.word	0x00000020


	//----- nvinfo : EIATTR_FRAME_SIZE
	.align		4
.L_88:
        /*0108*/ 	.byte	0x04, 0x11
        /*010a*/ 	.short	(.L_90 - .L_89)
	.align		4
.L_89:
        /*010c*/ 	.word	index@(_ZN6thrust24THRUST_300001_SM_1000_NS8cuda_cub4core6detail13_kernel_agentINS1_8__reduce11ReduceAgentINS0_12zip_iteratorIN4cuda3std3__45tupleIJNS0_10device_ptrIdEENS0_17counting_iteratorIlNS0_11use_defaultESF_SF_EEEEEEEPNSB_IJdlEEESJ_lNS1_9__extrema9arg_max_fIdl7CompareEEEEJSI_SK_lN3cub18CUB_300001_SM_100013GridEvenShareIlEENSR_9GridQueueIyEESO_EEEvDpT0_)
        /*0110*/ 	.word	0x00000000


	//----- nvinfo : EIATTR_REGCOUNT
	.align		4
.L_90:
        /*0114*/ 	.byte	0x04, 0x2f
        /*0116*/ 	.short	(.L_92 - .L_91)
	.align		4
.L_91:
        /*0118*/ 	.word	index@(_ZN6thrust24THRUST_300001_SM_1000_NS8cuda_cub4core6detail13_kernel_agentINS1_8__reduce10DrainAgentIlEEJN3cub18CUB_300001_SM_10009GridQueueIyEElEEEvDpT0_)
        /*011c*/ 	.word	0x00000008


	//----- nvinfo : EIATTR_FRAME_SIZE
	.align		4
.L_92:
        /*0120*/ 	.byte	0x04, 0x11
        /*0122*/ 	.short	(.L_94 - .L_93)
	.align		4
.L_93:
        /*0124*/ 	.word	index@(_ZN6thrust24THRUST_300001_SM_1000_NS8cuda_cub4core6detail13_kernel_agentINS1_8__reduce10DrainAgentIlEEJN3cub18CUB_300001_SM_10009GridQueueIyEElEEEvDpT0_)
        /*0128*/ 	.word	0x00000000


	//----- nvinfo : EIATTR_REGCOUNT
	.align		4
.L_94:
        /*012c*/ 	.byte	0x04, 0x2f
        /*012e*/ 	.short	(.L_96 - .L_95)
	.align		4
.L_95:
        /*0130*/ 	.word	index@(_ZN6thrust24THRUST_300001_SM_1000_NS8cuda_cub4core6detail13_kernel_agentINS1_8__reduce11ReduceAgentIPN4cuda3std3__45tupleIJdlEEESC_SB_lNS1_9__extrema9arg_max_fIdl7CompareEEEEJSC_SC_iSG_EEEvDpT0_)
        /*0134*/ 	.word	0x00000020


	//----- nvinfo : EIATTR_FRAME_SIZE
	.align		4
.L_96:
        /*0138*/ 	.byte	0x04, 0x11
        /*013a*/ 	.short	(.L_98 - .L_97)
	.align		4
.L_97:
        /*013c*/ 	.word	index@(_ZN6thrust24THRUST_300001_SM_1000_NS8cuda_cub4core6detail13_kernel_agentINS1_8__reduce11ReduceAgentIPN4cuda3std3__45tupleIJdlEEESC_SB_lNS1_9__extrema9arg_max_fIdl7CompareEEEEJSC_SC_iSG_EEEvDpT0_)
        /*0140*/ 	.word	0x00000000


	//----- nvinfo : EIATTR_REGCOUNT
	.align		4
.L_98:
        /*0144*/ 	.byte	0x04, 0x2f
        /*0146*/ 	.short	(.L_100 - .L_99)
	.align		4
.L_99:
        /*0148*/ 	.word	index@(_ZN3cub18CUB_300001_SM_10006detail11EmptyKernelIvEEvv)
        /*014c*/ 	.word	0x00000004


	//----- nvinfo : EIATTR_FRAME_SIZE
	.align		4
.L_100:
        /*0150*/ 	.byte	0x04, 0x11
        /*0152*/ 	.short	(.L_102 - .L_101)
	.align		4
.L_101:
        /*0154*/ 	.word	index@(_ZN3cub18CUB_300001_SM_10006detail11EmptyKernelIvEEvv)
        /*0158*/ 	.word	0x00000000


	//----- nvinfo : EIATTR_MIN_STACK_SIZE
	.align		4
.L_102:
        /*015c*/ 	.byte	0x04, 0x12
        /*015e*/ 	.short	(.L_104 - .L_103)
	.align		4
.L_103:
        /*0160*/ 	.word	index@(_ZN3cub18CUB_300001_SM_10006detail11EmptyKernelIvEEvv)
        /*0164*/ 	.word	0x00000000


	//----- nvinfo : EIATTR_MIN_STACK_SIZE
	.align		4
.L_104:
        /*0168*/ 	.byte	0x04, 0x12
        /*016a*/ 	.short	(.L_106 - .L_105)
	.align		4
.L_105:
        /*016c*/ 	.word	index@(_ZN6thrust24THRUST_300001_SM_1000_NS8cuda_cub4core6detail13_kernel_agentINS1_8__reduce11ReduceAgentIPN4cuda3std3__45tupleIJdlEEESC_SB_lNS1_9__extrema9arg_max_fIdl7CompareEEEEJSC_SC_iSG_EEEvDpT0_)
        /*0170*/ 	.word	0x00000000


	//----- nvinfo : EIATTR_MIN_STACK_SIZE
	.align		4
.L_106:
        /*0174*/ 	.byte	0x04, 0x12
        /*0176*/ 	.short	(.L_108 - .L_107)
	.align		4
.L_107:
        /*0178*/ 	.word	index@(_ZN6thrust24THRUST_300001_SM_1000_NS8cuda_cub4core6detail13_kernel_agentINS1_8__reduce10DrainAgentIlEEJN3cub18CUB_300001_SM_10009GridQueueIyEElEEEvDpT0_)
        /*017c*/ 	.word	0x00000000


	//----- nvinfo : EIATTR_MIN_STACK_SIZE
	.align		4
.L_108:
        /*0180*/ 	.byte	0x04, 0x12
        /*0182*/ 	.short	(.L_110 - .L_109)
	.align		4
.L_109:
        /*0184*/ 	.word	index@(_ZN6thrust24THRUST_300001_SM_1000_NS8cuda_cub4core6detail13_kernel_agentINS1_8__reduce11ReduceAgentINS0_12zip_iteratorIN4cuda3std3__45tupleIJNS0_10device_ptrIdEENS0_17counting_iteratorIlNS0_11use_defaultESF_SF_EEEEEEEPNSB_IJdlEEESJ_lNS1_9__extrema9arg_max_fIdl7CompareEEEEJSI_SK_lN3cub18CUB_300001_SM_100013GridEvenShareIlEENSR_9GridQueueIyEESO_EEEvDpT0_)
        /*0188*/ 	.word	0x00000000


	//----- nvinfo : EIATTR_MIN_STACK_SIZE
	.align		4
.L_110:
        /*018c*/ 	.byte	0x04, 0x12
        /*018e*/ 	.short	(.L_112 - .L_111)
	.align		4
.L_111:
        /*0190*/ 	.word	index@(_ZN6thrust24THRUST_300001_SM_1000_NS8cuda_cub4core6detail13_kernel_agentINS1_8__reduce11ReduceAgentINS0_12zip_iteratorIN4cuda3std3__45tupleIJNS0_10device_ptrIdEENS0_17counting_iteratorIlNS0_11use_defaultESF_SF_EEEEEEEPNSB_IJdlEEESJ_lNS1_9__extrema9arg_max_fIdl7CompareEEEEJSI_SK_lSO_EEEvDpT0_)
        /*0194*/ 	.word	0x00000000


	//----- nvinfo : EIATTR_MIN_STACK_SIZE
	.align		4
.L_112:
        /*0198*/ 	.byte	0x04, 0x12
        /*019a*/ 	.short	(.L_114 - .L_113)
	.align		4
.L_113:
        /*019c*/ 	.word	index@(_ZN6thrust24THRUST_300001_SM_1000_NS8cuda_cub4core6detail13_kernel_agentINS1_8__reduce11ReduceAgentIPN4cuda3std3__45tupleIJdlEEESC_SB_iNS1_9__extrema9arg_max_fIdl7CompareEEEEJSC_SC_iSG_EEEvDpT0_)
        /*01a0*/ 	.word	0x00000000


	//----- nvinfo : EIATTR_MIN_STACK_SIZE
	.align		4
.L_114:
        /*01a4*/ 	.byte	0x04, 0x12
        /*01a6*/ 	.short	(.L_116 - .L_115)
	.align		4
.L_115:
        /*01a8*/ 	.word	index@(_ZN6thrust24THRUST_300001_SM_1000_NS8cuda_cub4core6detail13_kernel_agentINS1_8__reduce10DrainAgentIiEEJN3cub18CUB_300001_SM_10009GridQueueIjEEiEEEvDpT0_)
        /*01ac*/ 	.word	0x00000000


	//----- nvinfo : EIATTR_MIN_STACK_SIZE
	.align		4
.L_116:
        /*01b0*/ 	.byte	0x04, 0x12
        /*01b2*/ 	.short	(.L_118 - .L_117)
	.align		4
.L_117:
        /*01b4*/ 	.word	index@(_ZN6thrust24THRUST_300001_SM_1000_NS8cuda_cub4core6detail13_kernel_agentINS1_8__reduce11ReduceAgentINS0_12zip_iteratorIN4cuda3std3__45tupleIJNS0_10device_ptrIdEENS0_17counting_iteratorIlNS0_11use_defaultESF_SF_EEEEEEEPNSB_IJdlEEESJ_iNS1_9__extrema9arg_max_fIdl7CompareEEEEJSI_SK_iN3cub18CUB_300001_SM_100013GridEvenShareIiEENSR_9GridQueueIjEESO_EEEvDpT0_)
        /*01b8*/ 	.word	0x00000000


	//----- nvinfo : EIATTR_MIN_STACK_SIZE
	.align		4
.L_118:
        /*01bc*/ 	.byte	0x04, 0x12
        /*01be*/ 	.short	(.L_120 - .L_119)
	.align		4
.L_119:
        /*01c0*/ 	.word	index@(_ZN6thrust24THRUST_300001_SM_1000_NS8cuda_cub4core6detail13_kernel_agentINS1_8__reduce11ReduceAgentINS0_12zip_iteratorIN4cuda3std3__45tupleIJNS0_10device_ptrIdEENS0_17counting_iteratorIlNS0_11use_defaultESF_SF_EEEEEEEPNSB_IJdlEEESJ_iNS1_9__extrema9arg_max_fIdl7CompareEEEEJSI_SK_iSO_EEEvDpT0_)
        /*01c4*/ 	.word	0x00000000


	//----- nvinfo : EIATTR_MIN_STACK_SIZE
	.align		4
.L_120:
        /*01c8*/ 	.byte	0x04, 0x12
        /*01ca*/ 	.short	(.L_122 - .L_121)
	.align		4
.L_121:
        /*01cc*/ 	.word	index@(_Z8setupperPdS_ii)
        /*01d0*/ 	.word	0x00000000


	//----- nvinfo : EIATTR_MIN_STACK_SIZE
	.align		4
.L_122:
        /*01d4*/ 	.byte	0x04, 0x12
        /*01d6*/ 	.short	(.L_124 - .L_123)
	.align		4
.L_123:
        /*01d8*/ 	.word	index@(_Z9setlesserPdS_ii)
        /*01dc*/ 	.word	0x00000000


	//----- nvinfo : EIATTR_MIN_STACK_SIZE
	.align		4
.L_124:
        /*01e0*/ 	.byte	0x04, 0x12
        /*01e2*/ 	.short	(.L_126 - .L_125)
	.align		4
.L_125:
        /*01e4*/ 	.word	index@(_Z13findrdivisionPdS_i)
        /*01e8*/ 	.word	0x00000000


	//----- nvinfo : EIATTR_MIN_STACK_SIZE
	.align		4
.L_126:
        /*01ec*/ 	.byte	0x04, 0x12
        /*01ee*/ 	.short	(.L_128 - .L_127)
	.align		4
.L_127:
        /*01f0*/ 	.word	index@(_Z6changePdS_iii)
        /*01f4*/ 	.word	0x00000000
.L_128:


//--------------------- .nv.compat                --------------------------
	.section	.nv.compat,"",@"SHT_CUDA_COMPAT_INFO"
	.align	4
        /*0000*/ 	.byte	0x02, 0x09, 0x00, 0x00, 0x02, 0x02, 0x01, 0x00, 0x02, 0x05, 0x05, 0x00, 0x03, 0x07, 0x01, 0x01
        /*0010*/ 	.byte	0x02, 0x03, 0x00, 0x00, 0x02, 0x06, 0x01, 0x00, 0x04, 0x0b, 0x08, 0x00, 0x01, 0x00, 0x00, 0x00
        /*0020*/ 	.byte	0x00, 0x00, 0x00, 0x00


//--------------------- .nv.info._ZN3cub18CUB_300001_SM_10006detail11EmptyKernelIvEEvv --------------------------
	.section	.nv.info._ZN3cub18CUB_300001_SM_10006detail11EmptyKernelIvEEvv,"",@"SHT_CUDA_INFO"
	.sectionflags	@""
	.align	4


	//----- nvinfo : EIATTR_CUDA_API_VERSION
	.align		4
        /*0000*/ 	.byte	0x04, 0x37
        /*0002*/ 	.short	(.L_130 - .L_129)
.L_129:
        /*0004*/ 	.word	0x00000082


	//----- nvinfo : EIATTR_SPARSE_MMA_MASK
	.align		4
.L_130:
        /*0008*/ 	.byte	0x03, 0x50
        /*000a*/ 	.short	0x0000


	//----- nvinfo : EIATTR_MAXREG_COUNT
	.align		4
        /*000c*/ 	.byte	0x03, 0x1b
        /*000e*/ 	.short	0x00ff


	//----- nvinfo : EIATTR_MERCURY_ISA_VERSION
	.align		4
        /*0010*/ 	.byte	0x03, 0x5f
        /*0012*/ 	.short	0x0101


	//----- nvinfo : EIATTR_VRC_CTA_INIT_COUNT
	.align		4
        /*0014*/ 	.byte	0x02, 0x4a
	.zero		1
	.zero		1


	//----- nvinfo : EIATTR_EXIT_INSTR_OFFSETS
	.align		4
        /*0018*/ 	.byte	0x04, 0x1c
        /*001a*/ 	.short	(.L_132 - .L_131)


	//   ....[0]....
.L_131:
        /*001c*/ 	.word	0x00000010


	//----- nvinfo : EIATTR_SW_WAR
	.align		4
.L_132:
        /*0020*/ 	.byte	0x04, 0x36
        /*0022*/ 	.short	(.L_134 - .L_133)
.L_133:
        /*0024*/ 	.word	0x00000008
.L_134:


//--------------------- .nv.info._ZN6thrust24THRUST_300001_SM_1000_NS8cuda_cub4core6detail13_kernel_agentINS1_8__reduce11ReduceAgentIPN4cuda3std3__45tupleIJdlEEESC_SB_lNS1_9__extrema9arg_max_fIdl7CompareEEEEJSC_SC_iSG_EEEvDpT0_ --------------------------
	.section	.nv.info._ZN6thrust24THRUST_300001_SM_1000_NS8cuda_cub4core6detail13_kernel_agentINS1_8__reduce11ReduceAgentIPN4cuda3std3__45tupleIJdlEEESC_SB_lNS1_9__extrema9arg_max_fIdl7CompareEEEEJSC_SC_iSG_EEEvDpT0_,"",@"SHT_CUDA_INFO"
	.sectionflags	@""
	.align	4


	//----- nvinfo : EIATTR_CUDA_API_VERSION
	.align		4
        /*0000*/ 	.byte	0x04, 0x37
        /*0002*/ 	.short	(.L_136 - .L_135)
.L_135:
        /*0004*/ 	.word	0x00000082


	//----- nvinfo : EIATTR_KPARAM_INFO
	.align		4
.L_136:
        /*0008*/ 	.byte	0x04, 0x17
        /*000a*/ 	.short	(.L_138 - .L_137)
.L_137:
        /*000c*/ 	.word	0x00000000
        /*0010*/ 	.short	0x0003
        /*0012*/ 	.short	0x0014
        /*0014*/ 	.byte	0x00, 0xf0, 0x05, 0x00


	//----- nvinfo : EIATTR_KPARAM_INFO
	.align		4
.L_138:
        /*0018*/ 	.byte	0x04, 0x17
        /*001a*/ 	.short	(.L_140 - .L_139)
.L_139:
        /*001c*/ 	.word	0x00000000
        /*0020*/ 	.short	0x0002
        /*0022*/ 	.short	0x0010
        /*0024*/ 	.byte	0x00, 0xf0, 0x11, 0x00


	//----- nvinfo : EIATTR_KPARAM_INFO
	.align		4
.L_140:
        /*0028*/ 	.byte	0x04, 0x17
        /*002a*/ 	.short	(.L_142 - .L_141)
.L_141:
        /*002c*/ 	.word	0x00000000
        /*0030*/ 	.short	0x0001
        /*0032*/ 	.short	0x0008
        /*0034*/ 	.byte	0x00, 0xf5, 0x21, 0x00


	//----- nvinfo : EIATTR_KPARAM_INFO
	.align		4
.L_142:
        /*0038*/ 	.byte	0x04, 0x17
        /*003a*/ 	.short	(.L_144 - .L_143)
.L_143:
        /*003c*/ 	.word	0x00000000
        /*0040*/ 	.short	0x0000
        /*0042*/ 	.short	0x0000
        /*0044*/ 	.byte	0x00, 0xf5, 0x21, 0x00


	//----- nvinfo : EIATTR_SPARSE_MMA_MASK
	.align		4
.L_144:
        /*0048*/ 	.byte	0x03, 0x50
        /*004a*/ 	.short	0x0000


	//----- nvinfo : EIATTR_MAXREG_COUNT
	.align		4
        /*004c*/ 	.byte	0x03, 0x1b
        /*004e*/ 	.short	0x00ff


	//----- nvinfo : EIATTR_NUM_BARRIERS
	.align		4
        /*0050*/ 	.byte	0x02, 0x4c
        /*0052*/ 	.byte	0x01
	.zero		1


	//----- nvinfo : EIATTR_MERCURY_ISA_VERSION
	.align		4
        /*0054*/ 	.byte	0x03, 0x5f
        /*0056*/ 	.short	0x0101


	//----- nvinfo : EIATTR_COOP_GROUP_MASK_REGIDS
	.align		4
        /*0058*/ 	.byte	0x04, 0x29
        /*005a*/ 	.short	(.L_146 - .L_145)


	//   ....[0]....
.L_145:
        /*005c*/ 	.word	0xffffffff


	//   ....[1]....
        /*0060*/ 	.word	0xffffffff


	//   ....[2]....
        /*0064*/ 	.word	0xffffffff


	//   ....[3]....
        /*0068*/ 	.word	0xffffffff


	//   ....[4]....
        /*006c*/ 	.word	0xffffffff


	//   ....[5]....
        /*0070*/ 	.word	0xffffffff


	//   ....[6]....
        /*0074*/ 	.word	0xffffffff


	//   ....[7]....
        /*0078*/ 	.word	0xffffffff


	//   ....[8]....
        /*007c*/ 	.word	0xffffffff


	//   ....[9]....
        /*0080*/ 	.word	0xffffffff


	//   ....[10]....
        /*0084*/ 	.word	0xffffffff


	//   ....[11]....
        /*0088*/ 	.word	0xffffffff


	//   ....[12]....
        /*008c*/ 	.word	0xffffffff


	//   ....[13]....
        /*0090*/ 	.word	0xffffffff


	//   ....[14]....
        /*0094*/ 	.word	0xffffffff


	//   ....[15]....
        /*0098*/ 	.word	0xffffffff


	//   ....[16]....
        /*009c*/ 	.word	0xffffffff


	//   ....[17]....
        /*00a0*/ 	.word	0xffffffff


	//   ....[18]....
        /*00a4*/ 	.word	0xffffffff


	//   ....[19]....
        /*00a8*/ 	.word	0xffffffff


	//   ....[20]....
        /*00ac*/ 	.word	0xffffffff


	//   ....[21]....
        /*00b0*/ 	.word	0xffffffff


	//   ....[22]....
        /*00b4*/ 	.word	0xffffffff


	//   ....[23]....
        /*00b8*/ 	.word	0xffffffff


	//   ....[24]....
        /*00bc*/ 	.word	0xffffffff


	//   ....[25]....
        /*00c0*/ 	.word	0xffffffff


	//   ....[26]....
        /*00c4*/ 	.word	0xffffffff


	//   ....[27]....
        /*00c8*/ 	.word	0xffffffff


	//   ....[28]....
        /*00cc*/ 	.word	0xffffffff


	//   ....[29]....
        /*00d0*/ 	.word	0xffffffff


	//   ....[30]....
        /*00d4*/ 	.word	0xffffffff


	//   ....[31]....
        /*00d8*/ 	.word	0xffffffff


	//   ....[32]....
        /*00dc*/ 	.word	0xffffffff


	//   ....[33]....
        /*00e0*/ 	.word	0xffffffff


	//   ....[34]....
        /*00e4*/ 	.word	0xffffffff


	//   ....[35]....
        /*00e8*/ 	.word	0xffffffff


	//   ....[36]....
        /*00ec*/ 	.word	0xffffffff


	//   ....[37]....
        /*00f0*/ 	.word	0xffffffff


	//   ....[38]....
        /*00f4*/ 	.word	0xffffffff


	//   ....[39]....
        /*00f8*/ 	.word	0xffffffff


	//   ....[40]....
        /*00fc*/ 	.word	0xffffffff


	//   ....[41]....
        /*0100*/ 	.word	0xffffffff


	//   ....[42]....
        /*0104*/ 	.word	0xffffffff


	//   ....[43]....
        /*0108*/ 	.word	0xffffffff


	//   ....[44]....
        /*010c*/ 	.word	0xffffffff


	//   ....[45]....
        /*0110*/ 	.word	0xffffffff


	//   ....[46]....
        /*0114*/ 	.word	0xffffffff


	//   ....[47]....
        /*0118*/ 	.word	0xffffffff


	//   ....[48]....
        /*011c*/ 	.word	0xffffffff


	//   ....[49]....
        /*0120*/ 	.word	0xffffffff


	//   ....[50]....
        /*0124*/ 	.word	0xffffffff


	//   ....[51]....
        /*0128*/ 	.word	0xffffffff


	//   ....[52]....
        /*012c*/ 	.word	0xffffffff


	//   ....[53]....
        /*0130*/ 	.word	0xffffffff


	//   ....[54]....
        /*0134*/ 	.word	0xffffffff


	//   ....[55]....
        /*0138*/ 	.word	0xffffffff


	//   ....[56]....
        /*013c*/ 	.word	0xffffffff


	//   ....[57]....
        /*0140*/ 	.word	0xffffffff


	//   ....[58]....
        /*0144*/ 	.word	0xffffffff


	//   ....[59]....
        /*0148*/ 	.word	0xffffffff


	//----- nvinfo : EIATTR_COOP_GROUP_INSTR_OFFSETS
	.align		4
.L_146:
        /*014c*/ 	.byte	0x04, 0x28
        /*014e*/ 	.short	(.L_148 - .L_147)


	//   ....[0]....
.L_147:
        /*0150*/ 	.word	0x00000b70


	//   ....[1]....
        /*0154*/ 	.word	0x00000ba0


	//   ....[2]....
        /*0158*/ 	.word	0x00000bc0


	//   ....[3]....
        /*015c*/ 	.word	0x00000bd0


	//   ....[4]....
        /*0160*/ 	.word	0x00000d60


	//   ....[5]....
        /*0164*/ 	.word	0x00000d90


	//   ....[6]....
        /*0168*/ 	.word	0x00000dc0


	//   ....[7]....
        /*016c*/ 	.word	0x00000de0


	//   ....[8]....
        /*0170*/ 	.word	0x00000f60


	//   ....[9]....
        /*0174*/ 	.word	0x00000f90


	//   ....[10]....
        /*0178*/ 	.word	0x00000fc0


	//   ....[11]....
        /*017c*/ 	.word	0x00000fe0


	//   ....[12]....
        /*0180*/ 	.word	0x00001160


	//   ....[13]....
        /*0184*/ 	.word	0x00001190


	//   ....[14]....
        /*0188*/ 	.word	0x000011c0


	//   ....[15]....
        /*018c*/ 	.word	0x000011e0


	//   ....[16]....
        /*0190*/ 	.word	0x00001360


	//   ....[17]....
        /*0194*/ 	.word	0x00001390


	//   ....[18]....
        /*0198*/ 	.word	0x000013c0


	//   ....[19]....
        /*019c*/ 	.word	0x000013e0


	//   ....[20]....
        /*01a0*/ 	.word	0x00002140


	//   ....[21]....
        /*01a4*/ 	.word	0x00002150


	//   ....[22]....
        /*01a8*/ 	.word	0x00002160


	//   ....[23]....
        /*01ac*/ 	.word	0x00002180


	//   ....[24]....
        /*01b0*/ 	.word	0x00002300


	//   ....[25]....
        /*01b4*/ 	.word	0x00002340


	//   ....[26]....
        /*01b8*/ 	.word	0x00002370


	//   ....[27]....
        /*01bc*/ 	.word	0x00002390


	//   ....[28]....
        /*01c0*/ 	.word	0x00002510


	//   ....[29]....
        /*01c4*/ 	.word	0x00002550


	//   ....[30]....
        /*01c8*/ 	.word	0x00002580


	//   ....[31]....
        /*01cc*/ 	.word	0x000025a0


	//   ....[32]....
        /*01d0*/ 	.word	0x00002720


	//   ....[33]....
        /*01d4*/ 	.word	0x00002760


	//   ....[34]....
        /*01d8*/ 	.word	0x00002790


	//   ....[35]....
        /*01dc*/ 	.word	0x000027b0


	//   ....[36]....
        /*01e0*/ 	.word	0x00002930


	//   ....[37]....
        /*01e4*/ 	.word	0x00002970


	//   ....[38]....
        /*01e8*/ 	.word	0x000029a0


	//   ....[39]....
        /*01ec*/ 	.word	0x000029c0


	//   ....[40]....
        /*01f0*/ 	.word	0x00005760


	//   ....[41]....
        /*01f4*/ 	.word	0x00005790


	//   ....[42]....
        /*01f8*/ 	.word	0x000057b0


	//   ....[43]....
        /*01fc*/ 	.word	0x000057c0


	//   ....[44]....
        /*0200*/ 	.word	0x00005950


	//   ....[45]....
        /*0204*/ 	.word	0x00005980


	//   ....[46]....
        /*0208*/ 	.word	0x000059b0


	//   ....[47]....
        /*020c*/ 	.word	0x000059d0


	//   ....[48]....
        /*0210*/ 	.word	0x00005b50


	//   ....[49]....
        /*0214*/ 	.word	0x00005b80


	//   ....[50]....
        /*0218*/ 	.word	0x00005bb0


	//   ....[51]....
        /*021c*/ 	.word	0x00005bd0


	//   ....[52]....
        /*0220*/ 	.word	0x00005d50


	//   ....[53]....
        /*0224*/ 	.word	0x00005d80


	//   ....[54]....
        /*0228*/ 	.word	0x00005db0


	//   ....[55]....
        /*022c*/ 	.word	0x00005dd0


	//   ....[56]....
        /*0230*/ 	.word	0x00005f50


	//   ....[57]....
        /*0234*/ 	.word	0x00005f80


	//   ....[58]....
        /*0238*/ 	.word	0x00005fb0


	//   ....[59]....
        /*023c*/ 	.word	0x00005fd0


	//----- nvinfo : EIATTR_VRC_CTA_INIT_COUNT
	.align		4
.L_148:
        /*0240*/ 	.byte	0x02, 0x4a
	.zero		1
	.zero		1


	//----- nvinfo : EIATTR_EXIT_INSTR_OFFSETS
	.align		4
        /*0244*/ 	.byte	0x04, 0x1c
        /*0246*/ 	.short	(.L_150 - .L_149)


	//   ....[0]....
.L_149:
        /*0248*/ 	.word	0x00000030


	//   ....[1]....
        /*024c*/ 	.word	0x00006c70


	//   ....[2]....
        /*0250*/ 	.word	0x00006cb0


	//----- nvinfo : EIATTR_MAX_THREADS
	.align		4
.L_150:
        /*0254*/ 	.byte	0x04, 0x05
        /*0256*/ 	.short	(.L_152 - .L_151)
.L_151:
        /*0258*/ 	.word	0x00000100
        /*025c*/ 	.word	0x00000001
        /*0260*/ 	.word	0x00000001


	//----- nvinfo : EIATTR_CRS_STACK_SIZE
	.align		4
.L_152:
        /*0264*/ 	.byte	0x04, 0x1e
        /*0266*/ 	.short	(.L_154 - .L_153)
.L_153:
        /*0268*/ 	.word	0x00000000


	//----- nvinfo : EIATTR_CBANK_PARAM_SIZE
	.align		4
.L_154:
        /*026c*/ 	.byte	0x03, 0x19
        /*026e*/ 	.short	0x0015


	//----- nvinfo : EIATTR_PARAM_CBANK
	.align		4
        /*0270*/ 	.byte	0x04, 0x0a
        /*0272*/ 	.short	(.L_156 - .L_155)
	.align		4
.L_155:
        /*0274*/ 	.word	index@(.nv.constant0._ZN6thrust24THRUST_300001_SM_1000_NS8cuda_cub4core6detail13_kernel_agentINS1_8__reduce11ReduceAgentIPN4cuda3std3__45tupleIJdlEEESC_SB_lNS1_9__extrema9arg_max_fIdl7CompareEEEEJSC_SC_iSG_EEEvDpT0_)
        /*0278*/ 	.short	0x0380
        /*027a*/ 	.short	0x0015


	//----- nvinfo : EIATTR_SW_WAR
	.align		4
.L_156:
        /*027c*/ 	.byte	0x04, 0x36
        /*027e*/ 	.short	(.L_158 - .L_157)
.L_157:
        /*0280*/ 	.word	0x00000008
.L_158:


//--------------------- .nv.info._ZN6thrust24THRUST_300001_SM_1000_NS8cuda_cub4core6detail13_kernel_agentINS1_8__reduce10DrainAgentIlEEJN3cub18CUB_300001_SM_10009GridQueueIyEElEEEvDpT0_ --------------------------
	.section	.nv.info._ZN6thrust24THRUST_300001_SM_1000_NS8cuda_cub4core6detail13_kernel_agentINS1_8__reduce10DrainAgentIlEEJN3cub18CUB_300001_SM_10009GridQueueIyEElEEEvDpT0_,"",@"SHT_CUDA_INFO"
	.sectionflags	@""
	.align	4


	//----- nvinfo : EIATTR_CUDA_API_VERSION
	.align		4
        /*0000*/ 	.byte	0x04, 0x37
        /*0002*/ 	.short	(.L_160 - .L_159)
.L_159:
        /*0004*/ 	.word	0x00000082


	//----- nvinfo : EIATTR_KPARAM_INFO
	.align		4
.L_160:
        /*0008*/ 	.byte	0x04, 0x17
        /*000a*/ 	.short	(.L_162 - .L_161)
.L_161:
        /*000c*/ 	.word	0x00000000
        /*0010*/ 	.short	0x0001
        /*0012*/ 	.short	0x0008
        /*0014*/ 	.byte	0x00, 0xf0, 0x21, 0x00


	//----- nvinfo : EIATTR_KPARAM_INFO
	.align		4
.L_162:
        /*0018*/ 	.byte	0x04, 0x17
        /*001a*/ 	.short	(.L_164 - .L_163)
.L_163:
        /*001c*/ 	.word	0x00000000
        /*0020*/ 	.short	0x0000
        /*0022*/ 	.short	0x0000
        /*0024*/ 	.byte	0x00, 0xf0, 0x21, 0x00


	//----- nvinfo : EIATTR_SPARSE_MMA_MASK
	.align		4
.L_164:
        /*0028*/ 	.byte	0x03, 0x50
        /*002a*/ 	.short	0x0000


	//----- nvinfo : EIATTR_MAXREG_COUNT
	.align		4
        /*002c*/ 	.byte	0x03, 0x1b
        /*002e*/ 	.short	0x00ff


	//----- nvinfo : EIATTR_MERCURY_ISA_VERSION
	.align		4
        /*0030*/ 	.byte	0x03, 0x5f
        /*0032*/ 	.short	0x0101


	//----- nvinfo : EIATTR_VRC_CTA_INIT_COUNT
	.align		4
        /*0034*/ 	.byte	0x02, 0x4a
	.zero		1
	.zero		1


	//----- nvinfo : EIATTR_EXIT_INSTR_OFFSETS
	.align		4
        /*0038*/ 	.byte	0x04, 0x1c
        /*003a*/ 	.short	(.L_166 - .L_165)


	//   ....[0]....
.L_165:
        /*003c*/ 	.word	0x00000060


	//----- nvinfo : EIATTR_MAX_THREADS
	.align		4
.L_166:
        /*0040*/ 	.byte	0x04, 0x05
        /*0042*/ 	.short	(.L_168 - .L_167)
.L_167:
        /*0044*/ 	.word	0x00000001
        /*0048*/ 	.word	0x00000001
        /*004c*/ 	.word	0x00000001


	//----- nvinfo : EIATTR_CBANK_PARAM_SIZE
	.align		4
.L_168:
        /*0050*/ 	.byte	0x03, 0x19
        /*0052*/ 	.short	0x0010


	//----- nvinfo : EIATTR_PARAM_CBANK
	.align		4
        /*0054*/ 	.byte	0x04, 0x0a
        /*0056*/ 	.short	(.L_170 - .L_169)
	.align		4
.L_169:
        /*0058*/ 	.word	index@(.nv.constant0._ZN6thrust24THRUST_300001_SM_1000_NS8cuda_cub4core6detail13_kernel_agentINS1_8__reduce10DrainAgentIlEEJN3cub18CUB_300001_SM_10009GridQueueIyEElEEEvDpT0_)
        /*005c*/ 	.short	0x0380
        /*005e*/ 	.short	0x0010


	//----- nvinfo : EIATTR_SW_WAR
	.align		4
.L_170:
        /*0060*/ 	.byte	0x04, 0x36
        /*0062*/ 	.short	(.L_172 - .L_171)
.L_171:
        /*0064*/ 	.word	0x00000008
.L_172:


//--------------------- .nv.info._ZN6thrust24THRUST_300001_SM_1000_NS8cuda_cub4core6detail13_kernel_agentINS1_8__reduce11ReduceAgentINS0_12zip_iteratorIN4cuda3std3__45tupleIJNS0_10device_ptrIdEENS0_17counting_iteratorIlNS0_11use_defaultESF_SF_EEEEEEEPNSB_IJdlEEESJ_lNS1_9__extrema9arg_max_fIdl7CompareEEEEJSI_SK_lN3cub18CUB_300001_SM_100013GridEvenShareIlEENSR_9GridQueueIyEESO_EEEvDpT0_ --------------------------
	.section	.nv.info._ZN6thrust24THRUST_300001_SM_1000_NS8cuda_cub4core6detail13_kernel_agentINS1_8__reduce11ReduceAgentINS0_12zip_iteratorIN4cuda3std3__45tupleIJNS0_10device_ptrIdEENS0_17counting_iteratorIlNS0_11use_defaultESF_SF_EEEEEEEPNSB_IJdlEEESJ_lNS1_9__extrema9arg_max_fIdl7CompareEEEEJSI_SK_lN3cub18CUB_300001_SM_100013GridEvenShareIlEENSR_9GridQueueIyEESO_EEEvDpT0_,"",@"SHT_CUDA_INFO"
	.sectionflags	@""
	.align	4


	//----- nvinfo : EIATTR_CUDA_API_VERSION
	.align		4
        /*0000*/ 	.byte	0x04, 0x37
        /*0002*/ 	.short	(.L_174 - .L_173)
.L_173:
        /*0004*/ 	.word	0x00000082


	//----- nvinfo : EIATTR_KPARAM_INFO
	.align		4
.L_174:
        /*0008*/ 	.byte	0x04, 0x17
        /*000a*/ 	.short	(.L_176 - .L_175)
.L_175:
        /*000c*/ 	.word	0x00000000
        /*0010*/ 	.short	0x0005
        /*0012*/ 	.short	0x0070
        /*0014*/ 	.byte	0x00, 0xf0, 0x05, 0x00


	//----- nvinfo : EIATTR_KPARAM_INFO
	.align		4
.L_176:
        /*0018*/ 	.byte	0x04, 0x17
        /*001a*/ 	.short	(.L_178 - .L_177)
.L_177:
        /*001c*/ 	.word	0x00000000
        /*0020*/ 	.short	0x0004
        /*0022*/ 	.short	0x0068
        /*0024*/ 	.byte	0x00, 0xf0, 0x21, 0x00


	//----- nvinfo : EIATTR_KPARAM_INFO
	.align		4
.L_178:
        /*0028*/ 	.byte	0x04, 0x17
        /*002a*/ 	.short	(.L_180 - .L_179)
.L_179:
        /*002c*/ 	.word	0x00000000
        /*0030*/ 	.short	0x0003
        /*0032*/ 	.short	0x0020
        /*0034*/ 	.byte	0x00, 0xf0, 0x21, 0x01


	//----- nvinfo : EIATTR_KPARAM_INFO
	.align		4
.L_180:
        /*0038*/ 	.byte	0x04, 0x17
        /*003a*/ 	.short	(.L_182 - .L_181)
.L_181:
        /*003c*/ 	.word	0x00000000
        /*0040*/ 	.short	0x0002
        /*0042*/ 	.short	0x0018
        /*0044*/ 	.byte	0x00, 0xf0, 0x21, 0x00


	//----- nvinfo : EIATTR_KPARAM_INFO
	.align		4
.L_182:
        /*0048*/ 	.byte	0x04, 0x17
        /*004a*/ 	.short	(.L_184 - .L_183)
.L_183:
        /*004c*/ 	.word	0x00000000
        /*0050*/ 	.short	0x0001
        /*0052*/ 	.short	0x0010
        /*0054*/ 	.byte	0x00, 0xf5, 0x21, 0x00


	//----- nvinfo : EIATTR_KPARAM_INFO
	.align		4
.L_184:
        /*0058*/ 	.byte	0x04, 0x17
        /*005a*/ 	.short	(.L_186 - .L_185)
.L_185:
        /*005c*/ 	.word	0x00000000
        /*0060*/ 	.short	0x0000
        /*0062*/ 	.short	0x0000
        /*0064*/ 	.byte	0x00, 0xf0, 0x41, 0x00


	//----- nvinfo : EIATTR_SPARSE_MMA_MASK
	.align		4
.L_186:
        /*0068*/ 	.byte	0x03, 0x50
        /*006a*/ 	.short	0x0000


	//----- nvinfo : EIATTR_MAXREG_COUNT
	.align		4
        /*006c*/ 	.byte	0x03, 0x1b
        /*006e*/ 	.short	0x00ff


	//----- nvinfo : EIATTR_NUM_BARRIERS
	.align		4
        /*0070*/ 	.byte	0x02, 0x4c
        /*0072*/ 	.byte	0x01
	.zero		1


	//----- nvinfo : EIATTR_MERCURY_ISA_VERSION
	.align		4
        /*0074*/ 	.byte	0x03, 0x5f
        /*0076*/ 	.short	0x0101


	//----- nvinfo : EIATTR_COOP_GROUP_MASK_REGIDS
	.align		4
        /*0078*/ 	.byte	0x04, 0x29
        /*007a*/ 	.short	(.L_188 - .L_187)


	//   ....[0]....
.L_187:
        /*007c*/ 	.word	0xffffffff


	//   ....[1]....
        /*0080*/ 	.word	0xffffffff


	//   ....[2]....
        /*0084*/ 	.word	0xffffffff


	//   ....[3]....
        /*0088*/ 	.word	0xffffffff


	//   ....[4]....
        /*008c*/ 	.word	0xffffffff


	//   ....[5]....
        /*0090*/ 	.word	0xffffffff


	//   ....[6]....
        /*0094*/ 	.word	0xffffffff


	//   ....[7]....
        /*0098*/ 	.word	0xffffffff


	//   ....[8]....
        /*009c*/ 	.word	0xffffffff


	//   ....[9]....
        /*00a0*/ 	.word	0xffffffff


	//   ....[10]....
        /*00a4*/ 	.word	0xffffffff


	//   ....[11]....
        /*00a8*/ 	.word	0xffffffff


	//   ....[12]....
        /*00ac*/ 	.word	0xffffffff


	//   ....[13]....
        /*00b0*/ 	.word	0xffffffff


	//   ....[14]....
        /*00b4*/ 	.word	0xffffffff


	//   ....[15]....
        /*00b8*/ 	.word	0xffffffff


	//   ....[16]....
        /*00bc*/ 	.word	0xffffffff


	//   ....[17]....
        /*00c0*/ 	.word	0xffffffff


	//   ....[18]....
        /*00c4*/ 	.word	0xffffffff


	//   ....[19]....
        /*00c8*/ 	.word	0xffffffff


	//   ....[20]....
        /*00cc*/ 	.word	0xffffffff


	//   ....[21]....
        /*00d0*/ 	.word	0xffffffff


	//   ....[22]....
        /*00d4*/ 	.word	0xffffffff


	//   ....[23]....
        /*00d8*/ 	.word	0xffffffff


	//   ....[24]....
        /*00dc*/ 	.word	0xffffffff


	//   ....[25]....
        /*00e0*/ 	.word	0xffffffff


	//   ....[26]....
        /*00e4*/ 	.word	0xffffffff


	//   ....[27]....
        /*00e8*/ 	.word	0xffffffff


	//   ....[28]....
        /*00ec*/ 	.word	0xffffffff


	//   ....[29]....
        /*00f0*/ 	.word	0xffffffff


	//   ....[30]....
        /*00f4*/ 	.word	0xffffffff


	//   ....[31]....
        /*00f8*/ 	.word	0xffffffff


	//   ....[32]....
        /*00fc*/ 	.word	0xffffffff


	//   ....[33]....
        /*0100*/ 	.word	0xffffffff


	//   ....[34]....
        /*0104*/ 	.word	0xffffffff


	//   ....[35]....
        /*0108*/ 	.word	0xffffffff


	//   ....[36]....
        /*010c*/ 	.word	0xffffffff


	//   ....[37]....
        /*0110*/ 	.word	0xffffffff


	//   ....[38]....
        /*0114*/ 	.word	0xffffffff


	//   ....[39]....
        /*0118*/ 	.word	0xffffffff


	//   ....[40]....
        /*011c*/ 	.word	0xffffffff


	//   ....[41]....
        /*0120*/ 	.word	0xffffffff


	//   ....[42]....
        /*0124*/ 	.word	0xffffffff


	//   ....[43]....
        /*0128*/ 	.word	0xffffffff


	//   ....[44]....
        /*012c*/ 	.word	0xffffffff


	//   ....[45]....
        /*0130*/ 	.word	0xffffffff


	//   ....[46]....
        /*0134*/ 	.word	0xffffffff


	//   ....[47]....
        /*0138*/ 	.word	0xffffffff


	//   ....[48]....
        /*013c*/ 	.word	0xffffffff


	//   ....[49]....
        /*0140*/ 	.word	0xffffffff


	//   ....[50]....
        /*0144*/ 	.word	0xffffffff


	//   ....[51]....
        /*0148*/ 	.word	0xffffffff


	//   ....[52]....
        /*014c*/ 	.word	0xffffffff


	//   ....[53]....
        /*0150*/ 	.word	0xffffffff


	//   ....[54]....
        /*0154*/ 	.word	0xffffffff


	//   ....[55]....
        /*0158*/ 	.word	0xffffffff


	//   ....[56]....
        /*015c*/ 	.word	0xffffffff


	//   ....[57]....
        /*0160*/ 	.word	0xffffffff


	//   ....[58]....
        /*0164*/ 	.word	0xffffffff


	//   ....[59]....
        /*0168*/ 	.word	0xffffffff


	//----- nvinfo : EIATTR_COOP_GROUP_INSTR_OFFSETS
	.align		4
.L_188:
        /*016c*/ 	.byte	0x04, 0x28
        /*016e*/ 	.short	(.L_190 - .L_189)


	//   ....[0]....
.L_189:
        /*0170*/ 	.word	0x00000d70


	//   ....[1]....
        /*0174*/ 	.word	0x00000da0


	//   ....[2]....
        /*0178*/ 	.word	0x00000dc0


	//   ....[3]....
        /*017c*/ 	.word	0x00000dd0


	//   ....[4]....
        /*0180*/ 	.word	0x00000f60


	//   ....[5]....
        /*0184*/ 	.word	0x00000f90


	//   ....[6]....
        /*0188*/ 	.word	0x00000fc0


	//   ....[7]....
        /*018c*/ 	.word	0x00000fe0


	//   ....[8]....
        /*0190*/ 	.word	0x00001160


	//   ....[9]....
        /*0194*/ 	.word	0x00001190


	//   ....[10]....
        /*0198*/ 	.word	0x000011c0


	//   ....[11]....
        /*019c*/ 	.word	0x000011e0


	//   ....[12]....
        /*01a0*/ 	.word	0x00001360


	//   ....[13]....
        /*01a4*/ 	.word	0x00001390


	//   ....[14]....
        /*01a8*/ 	.word	0x000013c0


	//   ....[15]....
        /*01ac*/ 	.word	0x000013e0


	//   ....[16]....
        /*01b0*/ 	.word	0x00001560


	//   ....[17]....
        /*01b4*/ 	.word	0x00001590


	//   ....[18]....
        /*01b8*/ 	.word	0x000015c0


	//   ....[19]....
        /*01bc*/ 	.word	0x000015e0


	//   ....[20]....
        /*01c0*/ 	.word	0x00002340


	//   ....[21]....
        /*01c4*/ 	.word	0x00002350


	//   ....[22]....
        /*01c8*/ 	.word	0x00002360


	//   ....[23]....
        /*01cc*/ 	.word	0x00002380


	//   ....[24]....
        /*01d0*/ 	.word	0x00002500


	//   ....[25]....
        /*01d4*/ 	.word	0x00002540


	//   ....[26]....
        /*01d8*/ 	.word	0x00002570


	//   ....[27]....
        /*01dc*/ 	.word	0x00002590


	//   ....[28]....
        /*01e0*/ 	.word	0x00002710


	//   ....[29]....
        /*01e4*/ 	.word	0x00002750


	//   ....[30]....
        /*01e8*/ 	.word	0x00002780


	//   ....[31]....
        /*01ec*/ 	.word	0x000027a0


	//   ....[32]....
        /*01f0*/ 	.word	0x00002920


	//   ....[33]....
        /*01f4*/ 	.word	0x00002960


	//   ....[34]....
        /*01f8*/ 	.word	0x00002990


	//   ....[35]....
        /*01fc*/ 	.word	0x000029b0


	//   ....[36]....
        /*0200*/ 	.word	0x00002b30


	//   ....[37]....
        /*0204*/ 	.word	0x00002b70


	//   ....[38]....
        /*0208*/ 	.word	0x00002ba0


	//   ....[39]....
        /*020c*/ 	.word	0x00002bc0


	//   ....[40]....
        /*0210*/ 	.word	0x000053c0


	//   ....[41]....
        /*0214*/ 	.word	0x000053f0


	//   ....[42]....
        /*0218*/ 	.word	0x00005410


	//   ....[43]....
        /*021c*/ 	.word	0x00005420


	//   ....[44]....
        /*0220*/ 	.word	0x000055b0


	//   ....[45]....
        /*0224*/ 	.word	0x000055e0


	//   ....[46]....
        /*0228*/ 	.word	0x00005610


	//   ....[47]....
        /*022c*/ 	.word	0x00005630


	//   ....[48]....
        /*0230*/ 	.word	0x000057b0


	//   ....[49]....
        /*0234*/ 	.word	0x000057e0


	//   ....[50]....
        /*0238*/ 	.word	0x00005810


	//   ....[51]....
        /*023c*/ 	.word	0x00005830


	//   ....[52]....
        /*0240*/ 	.word	0x000059b0


	//   ....[53]....
        /*0244*/ 	.word	0x000059e0


	//   ....[54]....
        /*0248*/ 	.word	0x00005a10


	//   ....[55]....
        /*024c*/ 	.word	0x00005a30


	//   ....[56]....
        /*0250*/ 	.word	0x00005bb0


	//   ....[57]....
        /*0254*/ 	.word	0x00005be0


	//   ....[58]....
        /*0258*/ 	.word	0x00005c10


	//   ....[59]....
        /*025c*/ 	.word	0x00005c30


	//----- nvinfo : EIATTR_VRC_CTA_INIT_COUNT
	.align		4
.L_190:
        /*0260*/ 	.byte	0x02, 0x4a
	.zero		1
	.zero		1


	//----- nvinfo : EIATTR_EXIT_INSTR_OFFSETS
	.align		4
        /*0264*/ 	.byte	0x04, 0x1c
        /*0266*/ 	.short	(.L_192 - .L_191)


	//   ....[0]....
.L_191:
        /*0268*/ 	.word	0x000068d0


	//   ....[1]....
        /*026c*/ 	.word	0x00006920


	//----- nvinfo : EIATTR_MAX_THREADS
	.align		4
.L_192:
        /*0270*/ 	.byte	0x04, 0x05
        /*0272*/ 	.short	(.L_194 - .L_193)
.L_193:
        /*0274*/ 	.word	0x00000100
        /*0278*/ 	.word	0x00000001
        /*027c*/ 	.word	0x00000001


	//----- nvinfo : EIATTR_CRS_STACK_SIZE
	.align		4
.L_194:
        /*0280*/ 	.byte	0x04, 0x1e
        /*0282*/ 	.short	(.L_196 - .L_195)
.L_195:
        /*0284*/ 	.word	0x00000000


	//----- nvinfo : EIATTR_CBANK_PARAM_SIZE
	.align		4
.L_196:
        /*0288*/ 	.byte	0x03, 0x19
        /*028a*/ 	.short	0x0071


	//----- nvinfo : EIATTR_PARAM_CBANK
	.align		4
        /*028c*/ 	.byte	0x04, 0x0a
        /*028e*/ 	.short	(.L_198 - .L_197)
	.align		4
.L_197:
        /*0290*/ 	.word	index@(.nv.constant0._ZN6thrust24THRUST_300001_SM_1000_NS8cuda_cub4core6detail13_kernel_agentINS1_8__reduce11ReduceAgentINS0_12zip_iteratorIN4cuda3std3__45tupleIJNS0_10device_ptrIdEENS0_17counting_iteratorIlNS0_11use_defaultESF_SF_EEEEEEEPNSB_IJdlEEESJ_lNS1_9__extrema9arg_max_fIdl7CompareEEEEJSI_SK_lN3cub18CUB_300001_SM_100013GridEvenShareIlEENSR_9GridQueueIyEESO_EEEvDpT0_)
        /*0294*/ 	.short	0x0380
        /*0296*/ 	.short	0x0071


	//----- nvinfo : EIATTR_SW_WAR
	.align		4
.L_198:
        /*0298*/ 	.byte	0x04, 0x36
        /*029a*/ 	.short	(.L_200 - .L_199)
.L_199:
        /*029c*/ 	.word	0x00000008
.L_200:


//--------------------- .nv.info._ZN6thrust24THRUST_300001_SM_1000_NS8cuda_cub4core6detail13_kernel_agentINS1_8__reduce11ReduceAgentINS0_12zip_iteratorIN4cuda3std3__45tupleIJNS0_10device_ptrIdEENS0_17counting_iteratorIlNS0_11use_defaultESF_SF_EEEEEEEPNSB_IJdlEEESJ_lNS1_9__extrema9arg_max_fIdl7CompareEEEEJSI_SK_lSO_EEEvDpT0_ --------------------------
	.section	.nv.info._ZN6thrust24THRUST_300001_SM_1000_NS8cuda_cub4core6detail13_kernel_agentINS1_8__reduce11ReduceAgentINS0_12zip_iteratorIN4cuda3std3__45tupleIJNS0_10device_ptrIdEENS0_17counting_iteratorIlNS0_11use_defaultESF_SF_EEEEEEEPNSB_IJdlEEESJ_lNS1_9__extrema9arg_max_fIdl7CompareEEEEJSI_SK_lSO_EEEvDpT0_,"",@"SHT_CUDA_INFO"
	.sectionflags	@""
	.align	4


	//----- nvinfo : EIATTR_CUDA_API_VERSION
	.align		4
        /*0000*/ 	.byte	0x04, 0x37
        /*0002*/ 	.short	(.L_202 - .L_201)
.L_201:
        /*0004*/ 	.word	0x00000082


	//----- nvinfo : EIATTR_KPARAM_INFO
	.align		4
.L_202:
        /*0008*/ 	.byte	0x04, 0x17
        /*000a*/ 	.short	(.L_204 - .L_203)
.L_203:
        /*000c*/ 	.word	0x00000000
        /*0010*/ 	.short	0x0003
        /*0012*/ 	.short	0x0020
        /*0014*/ 	.byte	0x00, 0xf0, 0x05, 0x00


	//----- nvinfo : EIATTR_KPARAM_INFO
	.align		4
.L_204:
        /*0018*/ 	.byte	0x04, 0x17
        /*001a*/ 	.short	(.L_206 - .L_205)
.L_205:
        /*001c*/ 	.word	0x00000000
        /*0020*/ 	.short	0x0002
        /*0022*/ 	.short	0x0018
        /*0024*/ 	.byte	0x00, 0xf0, 0x21, 0x00


	//----- nvinfo : EIATTR_KPARAM_INFO
	.align		4
.L_206:
        /*0028*/ 	.byte	0x04, 0x17
        /*002a*/ 	.short	(.L_208 - .L_207)
.L_207:
        /*002c*/ 	.word	0x00000000
        /*0030*/ 	.short	0x0001
        /*0032*/ 	.short	0x0010
        /*0034*/ 	.byte	0x00, 0xf5, 0x21, 0x00


	//----- nvinfo : EIATTR_KPARAM_INFO
	.align		4
.L_208:
        /*0038*/ 	.byte	0x04, 0x17
        /*003a*/ 	.short	(.L_210 - .L_209)
.L_209:
        /*003c*/ 	.word	0x00000000
        /*0040*/ 	.short	0x0000
        /*0042*/ 	.short	0x0000
        /*0044*/ 	.byte	0x00, 0xf0, 0x41, 0x00


	//----- nvinfo : EIATTR_SPARSE_MMA_MASK
	.align		4
.L_210:
        /*0048*/ 	.byte	0x03, 0x50
        /*004a*/ 	.short	0x0000


	//----- nvinfo : EIATTR_MAXREG_COUNT
	.align		4
        /*004c*/ 	.byte	0x03, 0x1b
        /*004e*/ 	.short	0x00ff


	//----- nvinfo : EIATTR_NUM_BARRIERS
	.align		4
        /*0050*/ 	.byte	0x02, 0x4c
        /*0052*/ 	.byte	0x01
	.zero		1


	//----- nvinfo : EIATTR_MERCURY_ISA_VERSION
	.align		4
        /*0054*/ 	.byte	0x03, 0x5f
        /*0056*/ 	.short	0x0101


	//----- nvinfo : EIATTR_COOP_GROUP_MASK_REGIDS
	.align		4
        /*0058*/ 	.byte	0x04, 0x29
        /*005a*/ 	.short	(.L_212 - .L_211)


	//   ....[0]....
.L_211:
        /*005c*/ 	.word	0xffffffff


	//   ....[1]....
        /*0060*/ 	.word	0xffffffff


	//   ....[2]....
        /*0064*/ 	.word	0xffffffff


	//   ....[3]....
        /*0068*/ 	.word	0xffffffff


	//   ....[4]....
        /*006c*/ 	.word	0xffffffff


	//   ....[5]....
        /*0070*/ 	.word	0xffffffff


	//   ....[6]....
        /*0074*/ 	.word	0xffffffff


	//   ....[7]....
        /*0078*/ 	.word	0xffffffff


	//   ....[8]....
        /*007c*/ 	.word	0xffffffff


	//   ....[9]....
        /*0080*/ 	.word	0xffffffff


	//   ....[10]....
        /*0084*/ 	.word	0xffffffff


	//   ....[11]....
        /*0088*/ 	.word	0xffffffff


	//   ....[12]....
        /*008c*/ 	.word	0xffffffff


	//   ....[13]....
        /*0090*/ 	.word	0xffffffff


	//   ....[14]....
        /*0094*/ 	.word	0xffffffff


	//   ....[15]....
        /*0098*/ 	.word	0xffffffff


	//   ....[16]....
        /*009c*/ 	.word	0xffffffff


	//   ....[17]....
        /*00a0*/ 	.word	0xffffffff


	//   ....[18]....
        /*00a4*/ 	.word	0xffffffff


	//   ....[19]....
        /*00a8*/ 	.word	0xffffffff


	//   ....[20]....
        /*00ac*/ 	.word	0xffffffff


	//   ....[21]....
        /*00b0*/ 	.word	0xffffffff


	//   ....[22]....
        /*00b4*/ 	.word	0xffffffff


	//   ....[23]....
        /*00b8*/ 	.word	0xffffffff


	//   ....[24]....
        /*00bc*/ 	.word	0xffffffff


	//   ....[25]....
        /*00c0*/ 	.word	0xffffffff


	//   ....[26]....
        /*00c4*/ 	.word	0xffffffff


	//   ....[27]....
        /*00c8*/ 	.word	0xffffffff


	//   ....[28]....
        /*00cc*/ 	.word	0xffffffff


	//   ....[29]....
        /*00d0*/ 	.word	0xffffffff


	//   ....[30]....
        /*00d4*/ 	.word	0xffffffff


	//   ....[31]....
        /*00d8*/ 	.word	0xffffffff


	//   ....[32]....
        /*00dc*/ 	.word	0xffffffff


	//   ....[33]....
        /*00e0*/ 	.word	0xffffffff


	//   ....[34]....
        /*00e4*/ 	.word	0xffffffff


	//   ....[35]....
        /*00e8*/ 	.word	0xffffffff


	//   ....[36]....
        /*00ec*/ 	.word	0xffffffff


	//   ....[37]....
        /*00f0*/ 	.word	0xffffffff


	//   ....[38]....
        /*00f4*/ 	.word	0xffffffff


	//   ....[39]....
        /*00f8*/ 	.word	0xffffffff


	//   ....[40]....
        /*00fc*/ 	.word	0xffffffff


	//   ....[41]....
        /*0100*/ 	.word	0xffffffff


	//   ....[42]....
        /*0104*/ 	.word	0xffffffff


	//   ....[43]....
        /*0108*/ 	.word	0xffffffff


	//   ....[44]....
        /*010c*/ 	.word	0xffffffff


	//   ....[45]....
        /*0110*/ 	.word	0xffffffff


	//   ....[46]....
        /*0114*/ 	.word	0xffffffff


	//   ....[47]....
        /*0118*/ 	.word	0xffffffff


	//   ....[48]....
        /*011c*/ 	.word	0xffffffff


	//   ....[49]....
        /*0120*/ 	.word	0xffffffff


	//   ....[50]....
        /*0124*/ 	.word	0xffffffff


	//   ....[51]....
        /*0128*/ 	.word	0xffffffff


	//   ....[52]....
        /*012c*/ 	.word	0xffffffff


	//   ....[53]....
        /*0130*/ 	.word	0xffffffff


	//   ....[54]....
        /*0134*/ 	.word	0xffffffff


	//   ....[55]....
        /*0138*/ 	.word	0xffffffff


	//   ....[56]....
        /*013c*/ 	.word	0xffffffff


	//   ....[57]....
        /*0140*/ 	.word	0xffffffff


	//   ....[58]....
        /*0144*/ 	.word	0xffffffff


	//   ....[59]....
        /*0148*/ 	.word	0xffffffff


	//----- nvinfo : EIATTR_COOP_GROUP_INSTR_OFFSETS
	.align		4
.L_212:
        /*014c*/ 	.byte	0x04, 0x28
        /*014e*/ 	.short	(.L_214 - .L_213)


	//   ....[0]....
.L_213:
        /*0150*/ 	.word	0x00000cb0


	//   ....[1]....
        /*0154*/ 	.word	0x00000ce0


	//   ....[2]....
        /*0158*/ 	.word	0x00000d00


	//   ....[3]....
        /*015c*/ 	.word	0x00000d10


	//   ....[4]....
        /*0160*/ 	.word	0x00000ea0


	//   ....[5]....
        /*0164*/ 	.word	0x00000ed0


	//   ....[6]....
        /*0168*/ 	.word	0x00000f00


	//   ....[7]....
        /*016c*/ 	.word	0x00000f20


	//   ....[8]....
        /*0170*/ 	.word	0x000010a0


	//   ....[9]....
        /*0174*/ 	.word	0x000010d0


	//   ....[10]....
        /*0178*/ 	.word	0x00001100


	//   ....[11]....
        /*017c*/ 	.word	0x00001120


	//   ....[12]....
        /*0180*/ 	.word	0x000012a0


	//   ....[13]....
        /*0184*/ 	.word	0x000012d0


	//   ....[14]....
        /*0188*/ 	.word	0x00001300


	//   ....[15]....
        /*018c*/ 	.word	0x00001320


	//   ....[16]....
        /*0190*/ 	.word	0x000014a0


	//   ....[17]....
        /*0194*/ 	.word	0x000014e0


	//   ....[18]....
        /*0198*/ 	.word	0x00001510


	//   ....[19]....
        /*019c*/ 	.word	0x00001520


	//   ....[20]....
        /*01a0*/ 	.word	0x00002280


	//   ....[21]....
        /*01a4*/ 	.word	0x00002290


	//   ....[22]....
        /*01a8*/ 	.word	0x000022a0


	//   ....[23]....
        /*01ac*/ 	.word	0x000022c0


	//   ....[24]....
        /*01b0*/ 	.word	0x00002440


	//   ....[25]....
        /*01b4*/ 	.word	0x00002480


	//   ....[26]....
        /*01b8*/ 	.word	0x000024b0


	//   ....[27]....
        /*01bc*/ 	.word	0x000024d0


	//   ....[28]....
        /*01c0*/ 	.word	0x00002650


	//   ....[29]....
        /*01c4*/ 	.word	0x00002690


	//   ....[30]....
        /*01c8*/ 	.word	0x000026c0


	//   ....[31]....
        /*01cc*/ 	.word	0x000026e0


	//   ....[32]....
        /*01d0*/ 	.word	0x00002860


	//   ....[33]....
        /*01d4*/ 	.word	0x000028a0


	//   ....[34]....
        /*01d8*/ 	.word	0x000028d0


	//   ....[35]....
        /*01dc*/ 	.word	0x000028f0


	//   ....[36]....
        /*01e0*/ 	.word	0x00002a70


	//   ....[37]....
        /*01e4*/ 	.word	0x00002ab0


	//   ....[38]....
        /*01e8*/ 	.word	0x00002ae0


	//   ....[39]....
        /*01ec*/ 	.word	0x00002b00


	//   ....[40]....
        /*01f0*/ 	.word	0x00004f40


	//   ....[41]....
        /*01f4*/ 	.word	0x00004f70


	//   ....[42]....
        /*01f8*/ 	.word	0x00004f90


	//   ....[43]....
        /*01fc*/ 	.word	0x00004fa0


	//   ....[44]....
        /*0200*/ 	.word	0x00005130


	//   ....[45]....
        /*0204*/ 	.word	0x00005160


	//   ....[46]....
        /*0208*/ 	.word	0x00005190


	//   ....[47]....
        /*020c*/ 	.word	0x000051b0


	//   ....[48]....
        /*0210*/ 	.word	0x00005330


	//   ....[49]....
        /*0214*/ 	.word	0x00005360


	//   ....[50]....
        /*0218*/ 	.word	0x00005390


	//   ....[51]....
        /*021c*/ 	.word	0x000053b0


	//   ....[52]....
        /*0220*/ 	.word	0x00005530


	//   ....[53]....
        /*0224*/ 	.word	0x00005560


	//   ....[54]....
        /*0228*/ 	.word	0x00005590


	//   ....[55]....
        /*022c*/ 	.word	0x000055b0


	//   ....[56]....
        /*0230*/ 	.word	0x00005730


	//   ....[57]....
        /*0234*/ 	.word	0x00005760


	//   ....[58]....
        /*0238*/ 	.word	0x00005790


	//   ....[59]....
        /*023c*/ 	.word	0x000057b0


	//----- nvinfo : EIATTR_VRC_CTA_INIT_COUNT
	.align		4
.L_214:
        /*0240*/ 	.byte	0x02, 0x4a
	.zero		1
	.zero		1


	//----- nvinfo : EIATTR_EXIT_INSTR_OFFSETS
	.align		4
        /*0244*/ 	.byte	0x04, 0x1c
        /*0246*/ 	.short	(.L_216 - .L_215)


	//   ....[0]....
.L_215:
        /*0248*/ 	.word	0x00000040


	//   ....[1]....
        /*024c*/ 	.word	0x00006450


	//   ....[2]....
        /*0250*/ 	.word	0x00006490


	//----- nvinfo : EIATTR_MAX_THREADS
	.align		4
.L_216:
        /*0254*/ 	.byte	0x04, 0x05
        /*0256*/ 	.short	(.L_218 - .L_217)
.L_217:
        /*0258*/ 	.word	0x00000100
        /*025c*/ 	.word	0x00000001
        /*0260*/ 	.word	0x00000001


	//----- nvinfo : EIATTR_CRS_STACK_SIZE
	.align		4
.L_218:
        /*0264*/ 	.byte	0x04, 0x1e
        /*0266*/ 	.short	(.L_220 - .L_219)
.L_219:
        /*0268*/ 	.word	0x00000000


	//----- nvinfo : EIATTR_CBANK_PARAM_SIZE
	.align		4
.L_220:
        /*026c*/ 	.byte	0x03, 0x19
        /*026e*/ 	.short	0x0021


	//----- nvinfo : EIATTR_PARAM_CBANK
	.align		4
        /*0270*/ 	.byte	0x04, 0x0a
        /*0272*/ 	.short	(.L_222 - .L_221)
	.align		4
.L_221:
        /*0274*/ 	.word	index@(.nv.constant0._ZN6thrust24THRUST_300001_SM_1000_NS8cuda_cub4core6detail13_kernel_agentINS1_8__reduce11ReduceAgentINS0_12zip_iteratorIN4cuda3std3__45tupleIJNS0_10device_ptrIdEENS0_17counting_iteratorIlNS0_11use_defaultESF_SF_EEEEEEEPNSB_IJdlEEESJ_lNS1_9__extrema9arg_max_fIdl7CompareEEEEJSI_SK_lSO_EEEvDpT0_)
        /*0278*/ 	.short	0x0380
        /*027a*/ 	.short	0x0021


	//----- nvinfo : EIATTR_SW_WAR
	.align		4
.L_222:
        /*027c*/ 	.byte	0x04, 0x36
        /*027e*/ 	.short	(.L_224 - .L_223)
.L_223:
        /*0280*/ 	.word	0x00000008
.L_224:


//--------------------- .nv.info._ZN6thrust24THRUST_300001_SM_1000_NS8cuda_cub4core6detail13_kernel_agentINS1_8__reduce11ReduceAgentIPN4cuda3std3__45tupleIJdlEEESC_SB_iNS1_9__extrema9arg_max_fIdl7CompareEEEEJSC_SC_iSG_EEEvDpT0_ --------------------------
	.section	.nv.info._ZN6thrust24THRUST_300001_SM_1000_NS8cuda_cub4core6detail13_kernel_agentINS1_8__reduce11ReduceAgentIPN4cuda3std3__45tupleIJdlEEESC_SB_iNS1_9__extrema9arg_max_fIdl7CompareEEEEJSC_SC_iSG_EEEvDpT0_,"",@"SHT_CUDA_INFO"
	.sectionflags	@""
	.align	4


	//----- nvinfo : EIATTR_CUDA_API_VERSION
	.align		4
        /*0000*/ 	.byte	0x04, 0x37
        /*0002*/ 	.short	(.L_226 - .L_225)
.L_225:
        /*0004*/ 	.word	0x00000082


	//----- nvinfo : EIATTR_KPARAM_INFO
	.align		4
.L_226:
        /*0008*/ 	.byte	0x04, 0x17
        /*000a*/ 	.short	(.L_228 - .L_227)
.L_227:
        /*000c*/ 	.word	0x00000000
        /*0010*/ 	.short	0x0003
        /*0012*/ 	.short	0x0014
        /*0014*/ 	.byte	0x00, 0xf0, 0x05, 0x00


	//----- nvinfo : EIATTR_KPARAM_INFO
	.align		4
.L_228:
        /*0018*/ 	.byte	0x04, 0x17
        /*001a*/ 	.short	(.L_230 - .L_229)
.L_229:
        /*001c*/ 	.word	0x00000000
        /*0020*/ 	.short	0x0002
        /*0022*/ 	.short	0x0010
        /*0024*/ 	.byte	0x00, 0xf0, 0x11, 0x00


	//----- nvinfo : EIATTR_KPARAM_INFO
	.align		4
.L_230:
        /*0028*/ 	.byte	0x04, 0x17
        /*002a*/ 	.short	(.L_232 - .L_231)
.L_231:
        /*002c*/ 	.word	0x00000000
        /*0030*/ 	.short	0x0001
        /*0032*/ 	.short	0x0008
        /*0034*/ 	.byte	0x00, 0xf5, 0x21, 0x00


	//----- nvinfo : EIATTR_KPARAM_INFO
	.align		4
.L_232:
        /*0038*/ 	.byte	0x04, 0x17
        /*003a*/ 	.short	(.L_234 - .L_233)
.L_233:
        /*003c*/ 	.word	0x00000000
        /*0040*/ 	.short	0x0000
        /*0042*/ 	.short	0x0000
        /*0044*/ 	.byte	0x00, 0xf5, 0x21, 0x00


	//----- nvinfo : EIATTR_SPARSE_MMA_MASK
	.align		4
.L_234:
        /*0048*/ 	.byte	0x03, 0x50
        /*004a*/ 	.short	0x0000


	//----- nvinfo : EIATTR_MAXREG_COUNT
	.align		4
        /*004c*/ 	.byte	0x03, 0x1b
        /*004e*/ 	.short	0x00ff


	//----- nvinfo : EIATTR_NUM_BARRIERS
	.align		4
        /*0050*/ 	.byte	0x02, 0x4c
        /*0052*/ 	.byte	0x01
	.zero		1


	//----- nvinfo : EIATTR_MERCURY_ISA_VERSION
	.align		4
        /*0054*/ 	.byte	0x03, 0x5f
        /*0056*/ 	.short	0x0101


	//----- nvinfo : EIATTR_COOP_GROUP_MASK_REGIDS
	.align		4
        /*0058*/ 	.byte	0x04, 0x29
        /*005a*/ 	.short	(.L_236 - .L_235)


	//   ....[0]....
.L_235:
        /*005c*/ 	.word	0xffffffff


	//   ....[1]....
        /*0060*/ 	.word	0xffffffff


	//   ....[2]....
        /*0064*/ 	.word	0xffffffff


	//   ....[3]....
        /*0068*/ 	.word	0xffffffff


	//   ....[4]....
        /*006c*/ 	.word	0xffffffff


	//   ....[5]....
        /*0070*/ 	.word	0xffffffff


	//   ....[6]....
        /*0074*/ 	.word	0xffffffff


	//   ....[7]....
        /*0078*/ 	.word	0xffffffff


	//   ....[8]....
        /*007c*/ 	.word	0xffffffff


	//   ....[9]....
        /*0080*/ 	.word	0xffffffff


	//   ....[10]....
        /*0084*/ 	.word	0xffffffff


	//   ....[11]....
        /*0088*/ 	.word	0xffffffff


	//   ....[12]....
        /*008c*/ 	.word	0xffffffff


	//   ....[13]....
        /*0090*/ 	.word	0xffffffff


	//   ....[14]....
        /*0094*/ 	.word	0xffffffff


	//   ....[15]....
        /*0098*/ 	.word	0xffffffff


	//   ....[16]....
        /*009c*/ 	.word	0xffffffff


	//   ....[17]....
        /*00a0*/ 	.word	0xffffffff


	//   ....[18]....
        /*00a4*/ 	.word	0xffffffff


	//   ....[19]....
        /*00a8*/ 	.word	0xffffffff


	//   ....[20]....
        /*00ac*/ 	.word	0xffffffff


	//   ....[21]....
        /*00b0*/ 	.word	0xffffffff


	//   ....[22]....
        /*00b4*/ 	.word	0xffffffff


	//   ....[23]....
        /*00b8*/ 	.word	0xffffffff


	//   ....[24]....
        /*00bc*/ 	.word	0xffffffff


	//   ....[25]....
        /*00c0*/ 	.word	0xffffffff


	//   ....[26]....
        /*00c4*/ 	.word	0xffffffff


	//   ....[27]....
        /*00c8*/ 	.word	0xffffffff


	//   ....[28]....
        /*00cc*/ 	.word	0xffffffff


	//   ....[29]....
        /*00d0*/ 	.word	0xffffffff


	//   ....[30]....
        /*00d4*/ 	.word	0xffffffff


	//   ....[31]....
        /*00d8*/ 	.word	0xffffffff


	//   ....[32]....
        /*00dc*/ 	.word	0xffffffff


	//   ....[33]....
        /*00e0*/ 	.word	0xffffffff


	//   ....[34]....
        /*00e4*/ 	.word	0xffffffff


	//   ....[35]....
        /*00e8*/ 	.word	0xffffffff


	//   ....[36]....
        /*00ec*/ 	.word	0xffffffff


	//   ....[37]....
        /*00f0*/ 	.word	0xffffffff


	//   ....[38]....
        /*00f4*/ 	.word	0xffffffff


	//   ....[39]....
        /*00f8*/ 	.word	0xffffffff


	//   ....[40]....
        /*00fc*/ 	.word	0xffffffff


	//   ....[41]....
        /*0100*/ 	.word	0xffffffff


	//   ....[42]....
        /*0104*/ 	.word	0xffffffff


	//   ....[43]....
        /*0108*/ 	.word	0xffffffff


	//   ....[44]....
        /*010c*/ 	.word	0xffffffff


	//   ....[45]....
        /*0110*/ 	.word	0xffffffff


	//   ....[46]....
        /*0114*/ 	.word	0xffffffff


	//   ....[47]....
        /*0118*/ 	.word	0xffffffff


	//   ....[48]....
        /*011c*/ 	.word	0xffffffff


	//   ....[49]....
        /*0120*/ 	.word	0xffffffff


	//   ....[50]....
        /*0124*/ 	.word	0xffffffff


	//   ....[51]....
        /*0128*/ 	.word	0xffffffff


	//   ....[52]....
        /*012c*/ 	.word	0xffffffff


	//   ....[53]....
        /*0130*/ 	.word	0xffffffff


	//   ....[54]....
        /*0134*/ 	.word	0xffffffff


	//   ....[55]....
        /*0138*/ 	.word	0xffffffff


	//   ....[56]....
        /*013c*/ 	.word	0xffffffff


	//   ....[57]....
        /*0140*/ 	.word	0xffffffff


	//   ....[58]....
        /*0144*/ 	.word	0xffffffff


	//   ....[59]....
        /*0148*/ 	.word	0xffffffff


	//----- nvinfo : EIATTR_COOP_GROUP_INSTR_OFFSETS
	.align		4
.L_236:
        /*014c*/ 	.byte	0x04, 0x28
        /*014e*/ 	.short	(.L_238 - .L_237)


	//   ....[0]....
.L_237:
        /*0150*/ 	.word	0x00000b70


	//   ....[1]....
        /*0154*/ 	.word	0x00000ba0


	//   ....[2]....
        /*0158*/ 	.word	0x00000bc0


	//   ....[3]....
        /*015c*/ 	.word	0x00000bd0


	//   ....[4]....
        /*0160*/ 	.word	0x00000d60


	//   ....[5]....
        /*0164*/ 	.word	0x00000d90


	//   ....[6]....
        /*0168*/ 	.word	0x00000dc0


	//   ....[7]....
        /*016c*/ 	.word	0x00000de0


	//   ....[8]....
        /*0170*/ 	.word	0x00000f60


	//   ....[9]....
        /*0174*/ 	.word	0x00000f90


	//   ....[10]....
        /*0178*/ 	.word	0x00000fc0


	//   ....[11]....
        /*017c*/ 	.word	0x00000fe0


	//   ....[12]....
        /*0180*/ 	.word	0x00001160


	//   ....[13]....
        /*0184*/ 	.word	0x00001190


	//   ....[14]....
        /*0188*/ 	.word	0x000011c0


	//   ....[15]....
        /*018c*/ 	.word	0x000011e0


	//   ....[16]....
        /*0190*/ 	.word	0x00001360


	//   ....[17]....
        /*0194*/ 	.word	0x000013a0


	//   ....[18]....
        /*0198*/ 	.word	0x000013d0


	//   ....[19]....
        /*019c*/ 	.word	0x000013e0


	//   ....[20]....
        /*01a0*/ 	.word	0x00002140


	//   ....[21]....
        /*01a4*/ 	.word	0x00002150


	//   ....[22]....
        /*01a8*/ 	.word	0x00002160


	//   ....[23]....
        /*01ac*/ 	.word	0x00002180


	//   ....[24]....
        /*01b0*/ 	.word	0x00002300


	//   ....[25]....
        /*01b4*/ 	.word	0x00002340


	//   ....[26]....
        /*01b8*/ 	.word	0x00002370


	//   ....[27]....
        /*01bc*/ 	.word	0x00002390


	//   ....[28]....
        /*01c0*/ 	.word	0x00002510


	//   ....[29]....
        /*01c4*/ 	.word	0x00002550


	//   ....[30]....
        /*01c8*/ 	.word	0x00002580


	//   ....[31]....
        /*01cc*/ 	.word	0x000025a0


	//   ....[32]....
        /*01d0*/ 	.word	0x00002720


	//   ....[33]....
        /*01d4*/ 	.word	0x00002760


	//   ....[34]....
        /*01d8*/ 	.word	0x00002790


	//   ....[35]....
        /*01dc*/ 	.word	0x000027b0


	//   ....[36]....
        /*01e0*/ 	.word	0x00002930


	//   ....[37]....
        /*01e4*/ 	.word	0x00002970


	//   ....[38]....
        /*01e8*/ 	.word	0x000029b0


	//   ....[39]....
        /*01ec*/ 	.word	0x000029c0


	//   ....[40]....
        /*01f0*/ 	.word	0x00004d80


	//   ....[41]....
        /*01f4*/ 	.word	0x00004db0


	//   ....[42]....
        /*01f8*/ 	.word	0x00004dd0


	//   ....[43]....
        /*01fc*/ 	.word	0x00004de0


	//   ....[44]....
        /*0200*/ 	.word	0x00004f70


	//   ....[45]....
        /*0204*/ 	.word	0x00004fa0


	//   ....[46]....
        /*0208*/ 	.word	0x00004fd0


	//   ....[47]....
        /*020c*/ 	.word	0x00004ff0


	//   ....[48]....
        /*0210*/ 	.word	0x00005170


	//   ....[49]....
        /*0214*/ 	.word	0x000051a0


	//   ....[50]....
        /*0218*/ 	.word	0x000051d0


	//   ....[51]....
        /*021c*/ 	.word	0x000051f0


	//   ....[52]....
        /*0220*/ 	.word	0x00005370


	//   ....[53]....
        /*0224*/ 	.word	0x000053a0


	//   ....[54]....
        /*0228*/ 	.word	0x000053d0


	//   ....[55]....
        /*022c*/ 	.word	0x000053f0


	//   ....[56]....
        /*0230*/ 	.word	0x00005570


	//   ....[57]....
        /*0234*/ 	.word	0x000055a0


	//   ....[58]....
        /*0238*/ 	.word	0x000055d0


	//   ....[59]....
        /*023c*/ 	.word	0x000055f0


	//----- nvinfo : EIATTR_VRC_CTA_INIT_COUNT
	.align		4
.L_238:
        /*0240*/ 	.byte	0x02, 0x4a
	.zero		1
	.zero		1


	//----- nvinfo : EIATTR_EXIT_INSTR_OFFSETS
	.align		4
        /*0244*/ 	.byte	0x04, 0x1c
        /*0246*/ 	.short	(.L_240 - .L_239)


	//   ....[0]....
.L_239:
        /*0248*/ 	.word	0x00000030


	//   ....[1]....
        /*024c*/ 	.word	0x00006290


	//   ....[2]....
        /*0250*/ 	.word	0x000062d0


	//----- nvinfo : EIATTR_MAX_THREADS
	.align		4
.L_240:
        /*0254*/ 	.byte	0x04, 0x05
        /*0256*/ 	.short	(.L_242 - .L_241)
.L_241:
        /*0258*/ 	.word	0x00000100
        /*025c*/ 	.word	0x00000001
        /*0260*/ 	.word	0x00000001


	//----- nvinfo : EIATTR_CRS_STACK_SIZE
	.align		4
.L_242:
        /*0264*/ 	.byte	0x04, 0x1e
        /*0266*/ 	.short	(.L_244 - .L_243)
.L_243:
        /*0268*/ 	.word	0x00000000


	//----- nvinfo : EIATTR_CBANK_PARAM_SIZE
	.align		4
.L_244:
        /*026c*/ 	.byte	0x03, 0x19
        /*026e*/ 	.short	0x0015


	//----- nvinfo : EIATTR_PARAM_CBANK
	.align		4
        /*0270*/ 	.byte	0x04, 0x0a
        /*0272*/ 	.short	(.L_246 - .L_245)
	.align		4
.L_245:
        /*0274*/ 	.word	index@(.nv.constant0._ZN6thrust24THRUST_300001_SM_1000_NS8cuda_cub4core6detail13_kernel_agentINS1_8__reduce11ReduceAgentIPN4cuda3std3__45tupleIJdlEEESC_SB_iNS1_9__extrema9arg_max_fIdl7CompareEEEEJSC_SC_iSG_EEEvDpT0_)
        /*0278*/ 	.short	0x0380
        /*027a*/ 	.short	0x0015


	//----- nvinfo : EIATTR_SW_WAR
	.align		4
.L_246:
        /*027c*/ 	.byte	0x04, 0x36
        /*027e*/ 	.short	(.L_248 - .L_247)
.L_247:
        /*0280*/ 	.word	0x00000008
.L_248:


//--------------------- .nv.info._ZN6thrust24THRUST_300001_SM_1000_NS8cuda_cub4core6detail13_kernel_agentINS1_8__reduce10DrainAgentIiEEJN3cub18CUB_300001_SM_10009GridQueueIjEEiEEEvDpT0_ --------------------------
	.section	.nv.info._ZN6thrust24THRUST_300001_SM_1000_NS8cuda_cub4core6detail13_kernel_agentINS1_8__reduce10DrainAgentIiEEJN3cub18CUB_300001_SM_10009GridQueueIjEEiEEEvDpT0_,"",@"SHT_CUDA_INFO"
	.sectionflags	@""
	.align	4


	//----- nvinfo : EIATTR_CUDA_API_VERSION
	.align		4
        /*0000*/ 	.byte	0x04, 0x37
        /*0002*/ 	.short	(.L_250 - .L_249)
.L_249:
        /*0004*/ 	.word	0x00000082


	//----- nvinfo : EIATTR_KPARAM_INFO
	.align		4
.L_250:
        /*0008*/ 	.byte	0x04, 0x17
        /*000a*/ 	.short	(.L_252 - .L_251)
.L_251:
        /*000c*/ 	.word	0x00000000
        /*0010*/ 	.short	0x0001
        /*0012*/ 	.short	0x0008
        /*0014*/ 	.byte	0x00, 0xf0, 0x11, 0x00


	//----- nvinfo : EIATTR_KPARAM_INFO
	.align		4
.L_252:
        /*0018*/ 	.byte	0x04, 0x17
        /*001a*/ 	.short	(.L_254 - .L_253)
.L_253:
        /*001c*/ 	.word	0x00000000
        /*0020*/ 	.short	0x0000
        /*0022*/ 	.short	0x0000
        /*0024*/ 	.byte	0x00, 0xf0, 0x21, 0x00


	//----- nvinfo : EIATTR_SPARSE_MMA_MASK
	.align		4
.L_254:
        /*0028*/ 	.byte	0x03, 0x50
        /*002a*/ 	.short	0x0000


	//----- nvinfo : EIATTR_MAXREG_COUNT
	.align		4
        /*002c*/ 	.byte	0x03, 0x1b
        /*002e*/ 	.short	0x00ff


	//----- nvinfo : EIATTR_MERCURY_ISA_VERSION
	.align		4
        /*0030*/ 	.byte	0x03, 0x5f
        /*0032*/ 	.short	0x0101


	//----- nvinfo : EIATTR_VRC_CTA_INIT_COUNT
	.align		4
        /*0034*/ 	.byte	0x02, 0x4a
	.zero		1
	.zero		1


	//----- nvinfo : EIATTR_EXIT_INSTR_OFFSETS
	.align		4
        /*0038*/ 	.byte	0x04, 0x1c
        /*003a*/ 	.short	(.L_256 - .L_255)


	//   ....[0]....
.L_255:
        /*003c*/ 	.word	0x00000060


	//----- nvinfo : EIATTR_MAX_THREADS
	.align		4
.L_256:
        /*0040*/ 	.byte	0x04, 0x05
        /*0042*/ 	.short	(.L_258 - .L_257)
.L_257:
        /*0044*/ 	.word	0x00000001
        /*0048*/ 	.word	0x00000001
        /*004c*/ 	.word	0x00000001


	//----- nvinfo : EIATTR_CBANK_PARAM_SIZE
	.align		4
.L_258:
        /*0050*/ 	.byte	0x03, 0x19
        /*0052*/ 	.short	0x000c


	//----- nvinfo : EIATTR_PARAM_CBANK
	.align		4
        /*0054*/ 	.byte	0x04, 0x0a
        /*0056*/ 	.short	(.L_260 - .L_259)
	.align		4
.L_259:
        /*0058*/ 	.word	index@(.nv.constant0._ZN6thrust24THRUST_300001_SM_1000_NS8cuda_cub4core6detail13_kernel_agentINS1_8__reduce10DrainAgentIiEEJN3cub18CUB_300001_SM_10009GridQueueIjEEiEEEvDpT0_)
        /*005c*/ 	.short	0x0380
        /*005e*/ 	.short	0x000c


	//----- nvinfo : EIATTR_SW_WAR
	.align		4
.L_260:
        /*0060*/ 	.byte	0x04, 0x36
        /*0062*/ 	.short	(.L_262 - .L_261)
.L_261:
        /*0064*/ 	.word	0x00000008
.L_262:


//--------------------- .nv.info._ZN6thrust24THRUST_300001_SM_1000_NS8cuda_cub4core6detail13_kernel_agentINS1_8__reduce11ReduceAgentINS0_12zip_iteratorIN4cuda3std3__45tupleIJNS0_10device_ptrIdEENS0_17counting_iteratorIlNS0_11use_defaultESF_SF_EEEEEEEPNSB_IJdlEEESJ_iNS1_9__extrema9arg_max_fIdl7CompareEEEEJSI_SK_iN3cub18CUB_300001_SM_100013GridEvenShareIiEENSR_9GridQueueIjEESO_EEEvDpT0_ --------------------------
	.section	.nv.info._ZN6thrust24THRUST_300001_SM_1000_NS8cuda_cub4core6detail13_kernel_agentINS1_8__reduce11ReduceAgentINS0_12zip_iteratorIN4cuda3std3__45tupleIJNS0_10device_ptrIdEENS0_17counting_iteratorIlNS0_11use_defaultESF_SF_EEEEEEEPNSB_IJdlEEESJ_iNS1_9__extrema9arg_max_fIdl7CompareEEEEJSI_SK_iN3cub18CUB_300001_SM_100013GridEvenShareIiEENSR_9GridQueueIjEESO_EEEvDpT0_,"",@"SHT_CUDA_INFO"
	.sectionflags	@""
	.align	4


	//----- nvinfo : EIATTR_CUDA_API_VERSION
	.align		4
        /*0000*/ 	.byte	0x04, 0x37
        /*0002*/ 	.short	(.L_264 - .L_263)
.L_263:
        /*0004*/ 	.word	0x00000082


	//----- nvinfo : EIATTR_KPARAM_INFO
	.align		4
.L_264:
        /*0008*/ 	.byte	0x04, 0x17
        /*000a*/ 	.short	(.L_266 - .L_265)
.L_265:
        /*000c*/ 	.word	0x00000000
        /*0010*/ 	.short	0x0005
        /*0012*/ 	.short	0x0050
        /*0014*/ 	.byte	0x00, 0xf0, 0x05, 0x00


	//----- nvinfo : EIATTR_KPARAM_INFO
	.align		4
.L_266:
        /*0018*/ 	.byte	0x04, 0x17
        /*001a*/ 	.short	(.L_268 - .L_267)
.L_267:
        /*001c*/ 	.word	0x00000000
        /*0020*/ 	.short	0x0004
        /*0022*/ 	.short	0x0048
        /*0024*/ 	.byte	0x00, 0xf0, 0x21, 0x00


	//----- nvinfo : EIATTR_KPARAM_INFO
	.align		4
.L_268:
        /*0028*/ 	.byte	0x04, 0x17
        /*002a*/ 	.short	(.L_270 - .L_269)
.L_269:
        /*002c*/ 	.word	0x00000000
        /*0030*/ 	.short	0x0003
        /*0032*/ 	.short	0x001c
        /*0034*/ 	.byte	0x00, 0xf0, 0xa1, 0x00


	//----- nvinfo : EIATTR_KPARAM_INFO
	.align		4
.L_270:
        /*0038*/ 	.byte	0x04, 0x17
        /*003a*/ 	.short	(.L_272 - .L_271)
.L_271:
        /*003c*/ 	.word	0x00000000
        /*0040*/ 	.short	0x0002
        /*0042*/ 	.short	0x0018
        /*0044*/ 	.byte	0x00, 0xf0, 0x11, 0x00


	//----- nvinfo : EIATTR_KPARAM_INFO
	.align		4
.L_272:
        /*0048*/ 	.byte	0x04, 0x17
        /*004a*/ 	.short	(.L_274 - .L_273)
.L_273:
        /*004c*/ 	.word	0x00000000
        /*0050*/ 	.short	0x0001
        /*0052*/ 	.short	0x0010
        /*0054*/ 	.byte	0x00, 0xf5, 0x21, 0x00


	//----- nvinfo : EIATTR_KPARAM_INFO
	.align		4
.L_274:
        /*0058*/ 	.byte	0x04, 0x17
        /*005a*/ 	.short	(.L_276 - .L_275)
.L_275:
        /*005c*/ 	.word	0x00000000
        /*0060*/ 	.short	0x0000
        /*0062*/ 	.short	0x0000
        /*0064*/ 	.byte	0x00, 0xf0, 0x41, 0x00


	//----- nvinfo : EIATTR_SPARSE_MMA_MASK
	.align		4
.L_276:
        /*0068*/ 	.byte	0x03, 0x50
        /*006a*/ 	.short	0x0000


	//----- nvinfo : EIATTR_MAXREG_COUNT
	.align		4
        /*006c*/ 	.byte	0x03, 0x1b
        /*006e*/ 	.short	0x00ff


	//----- nvinfo : EIATTR_NUM_BARRIERS
	.align		4
        /*0070*/ 	.byte	0x02, 0x4c
        /*0072*/ 	.byte	0x01
	.zero		1


	//----- nvinfo : EIATTR_MERCURY_ISA_VERSION
	.align		4
        /*0074*/ 	.byte	0x03, 0x5f
        /*0076*/ 	.short	0x0101


	//----- nvinfo : EIATTR_COOP_GROUP_MASK_REGIDS
	.align		4
        /*0078*/ 	.byte	0x04, 0x29
        /*007a*/ 	.short	(.L_278 - .L_277)


	//   ....[0]....
.L_277:
        /*007c*/ 	.word	0xffffffff


	//   ....[1]....
        /*0080*/ 	.word	0xffffffff


	//   ....[2]....
        /*0084*/ 	.word	0xffffffff


	//   ....[3]....
        /*0088*/ 	.word	0xffffffff


	//   ....[4]....
        /*008c*/ 	.word	0xffffffff


	//   ....[5]....
        /*0090*/ 	.word	0xffffffff


	//   ....[6]....
        /*0094*/ 	.word	0xffffffff


	//   ....[7]....
        /*0098*/ 	.word	0xffffffff


	//   ....[8]....
        /*009c*/ 	.word	0xffffffff


	//   ....[9]....
        /*00a0*/ 	.word	0xffffffff


	//   ....[10]....
        /*00a4*/ 	.word	0xffffffff


	//   ....[11]....
        /*00a8*/ 	.word	0xffffffff


	//   ....[12]....
        /*00ac*/ 	.word	0xffffffff


	//   ....[13]....
        /*00b0*/ 	.word	0xffffffff


	//   ....[14]....
        /*00b4*/ 	.word	0xffffffff


	//   ....[15]....
        /*00b8*/ 	.word	0xffffffff


	//   ....[16]....
        /*00bc*/ 	.word	0xffffffff


	//   ....[17]....
        /*00c0*/ 	.word	0xffffffff


	//   ....[18]....
        /*00c4*/ 	.word	0xffffffff


	//   ....[19]....
        /*00c8*/ 	.word	0xffffffff


	//   ....[20]....
        /*00cc*/ 	.word	0xffffffff


	//   ....[21]....
        /*00d0*/ 	.word	0xffffffff


	//   ....[22]....
        /*00d4*/ 	.word	0xffffffff


	//   ....[23]....
        /*00d8*/ 	.word	0xffffffff


	//   ....[24]....
        /*00dc*/ 	.word	0xffffffff


	//   ....[25]....
        /*00e0*/ 	.word	0xffffffff


	//   ....[26]....
        /*00e4*/ 	.word	0xffffffff


	//   ....[27]....
        /*00e8*/ 	.word	0xffffffff


	//   ....[28]....
        /*00ec*/ 	.word	0xffffffff


	//   ....[29]....
        /*00f0*/ 	.word	0xffffffff


	//   ....[30]....
        /*00f4*/ 	.word	0xffffffff


	//   ....[31]....
        /*00f8*/ 	.word	0xffffffff


	//   ....[32]....
        /*00fc*/ 	.word	0xffffffff


	//   ....[33]....
        /*0100*/ 	.word	0xffffffff


	//   ....[34]....
        /*0104*/ 	.word	0xffffffff


	//   ....[35]....
        /*0108*/ 	.word	0xffffffff


	//   ....[36]....
        /*010c*/ 	.word	0xffffffff


	//   ....[37]....
        /*0110*/ 	.word	0xffffffff


	//   ....[38]....
        /*0114*/ 	.word	0xffffffff


	//   ....[39]....
        /*0118*/ 	.word	0xffffffff


	//   ....[40]....
        /*011c*/ 	.word	0xffffffff


	//   ....[41]....
        /*0120*/ 	.word	0xffffffff


	//   ....[42]....
        /*0124*/ 	.word	0xffffffff


	//   ....[43]....
        /*0128*/ 	.word	0xffffffff


	//   ....[44]....
        /*012c*/ 	.word	0xffffffff


	//   ....[45]....
        /*0130*/ 	.word	0xffffffff


	//   ....[46]....
        /*0134*/ 	.word	0xffffffff


	//   ....[47]....
        /*0138*/ 	.word	0xffffffff


	//   ....[48]....
        /*013c*/ 	.word	0xffffffff


	//   ....[49]....
        /*0140*/ 	.word	0xffffffff


	//   ....[50]....
        /*0144*/ 	.word	0xffffffff


	//   ....[51]....
        /*0148*/ 	.word	0xffffffff


	//   ....[52]....
        /*014c*/ 	.word	0xffffffff


	//   ....[53]....
        /*0150*/ 	.word	0xffffffff


	//   ....[54]....
        /*0154*/ 	.word	0xffffffff


	//   ....[55]....
        /*0158*/ 	.word	0xffffffff


	//   ....[56]....
        /*015c*/ 	.word	0xffffffff


	//   ....[57]....
        /*0160*/ 	.word	0xffffffff


	//   ....[58]....
        /*0164*/ 	.word	0xffffffff


	//   ....[59]....
        /*0168*/ 	.word	0xffffffff


	//----- nvinfo : EIATTR_COOP_GROUP_INSTR_OFFSETS
	.align		4
.L_278:
        /*016c*/ 	.byte	0x04, 0x28
        /*016e*/ 	.short	(.L_280 - .L_279)


	//   ....[0]....
.L_279:
        /*0170*/ 	.word	0x00000cd0


	//   ....[1]....
        /*0174*/ 	.word	0x00000d00


	//   ....[2]....
        /*0178*/ 	.word	0x00000d20


	//   ....[3]....
        /*017c*/ 	.word	0x00000d30


	//   ....[4]....
        /*0180*/ 	.word	0x00000ec0


	//   ....[5]....
        /*0184*/ 	.word	0x00000ef0


	//   ....[6]....
        /*0188*/ 	.word	0x00000f20


	//   ....[7]....
        /*018c*/ 	.word	0x00000f40


	//   ....[8]....
        /*0190*/ 	.word	0x000010c0


	//   ....[9]....
        /*0194*/ 	.word	0x00001100


	//   ....[10]....
        /*0198*/ 	.word	0x00001130


	//   ....[11]....
        /*019c*/ 	.word	0x00001140


	//   ....[12]....
        /*01a0*/ 	.word	0x000012c0


	//   ....[13]....
        /*01a4*/ 	.word	0x000012f0


	//   ....[14]....
        /*01a8*/ 	.word	0x00001320


	//   ....[15]....
        /*01ac*/ 	.word	0x00001340


	//   ....[16]....
        /*01b0*/ 	.word	0x000014c0


	//   ....[17]....
        /*01b4*/ 	.word	0x000014f0


	//   ....[18]....
        /*01b8*/ 	.word	0x00001520


	//   ....[19]....
        /*01bc*/ 	.word	0x00001540


	//   ....[20]....
        /*01c0*/ 	.word	0x000022b0


	//   ....[21]....
        /*01c4*/ 	.word	0x000022c0


	//   ....[22]....
        /*01c8*/ 	.word	0x000022d0


	//   ....[23]....
        /*01cc*/ 	.word	0x000022f0


	//   ....[24]....
        /*01d0*/ 	.word	0x00002470


	//   ....[25]....
        /*01d4*/ 	.word	0x000024b0


	//   ....[26]....
        /*01d8*/ 	.word	0x000024e0


	//   ....[27]....
        /*01dc*/ 	.word	0x00002500


	//   ....[28]....
        /*01e0*/ 	.word	0x00002680


	//   ....[29]....
        /*01e4*/ 	.word	0x000026c0


	//   ....[30]....
        /*01e8*/ 	.word	0x000026f0


	//   ....[31]....
        /*01ec*/ 	.word	0x00002710


	//   ....[32]....
        /*01f0*/ 	.word	0x00002890


	//   ....[33]....
        /*01f4*/ 	.word	0x000028d0


	//   ....[34]....
        /*01f8*/ 	.word	0x00002900


	//   ....[35]....
        /*01fc*/ 	.word	0x00002920


	//   ....[36]....
        /*0200*/ 	.word	0x00002aa0


	//   ....[37]....
        /*0204*/ 	.word	0x00002ae0


	//   ....[38]....
        /*0208*/ 	.word	0x00002b10


	//   ....[39]....
        /*020c*/ 	.word	0x00002b30


	//   ....[40]....
        /*0210*/ 	.word	0x000051f0


	//   ....[41]....
        /*0214*/ 	.word	0x00005220


	//   ....[42]....
        /*0218*/ 	.word	0x00005240


	//   ....[43]....
        /*021c*/ 	.word	0x00005250


	//   ....[44]....
        /*0220*/ 	.word	0x000053e0


	//   ....[45]....
        /*0224*/ 	.word	0x00005410


	//   ....[46]....
        /*0228*/ 	.word	0x00005440


	//   ....[47]....
        /*022c*/ 	.word	0x00005460


	//   ....[48]....
        /*0230*/ 	.word	0x000055e0


	//   ....[49]....
        /*0234*/ 	.word	0x00005610


	//   ....[50]....
        /*0238*/ 	.word	0x00005640


	//   ....[51]....
        /*023c*/ 	.word	0x00005660


	//   ....[52]....
        /*0240*/ 	.word	0x000057e0


	//   ....[53]....
        /*0244*/ 	.word	0x00005810


	//   ....[54]....
        /*0248*/ 	.word	0x00005840


	//   ....[55]....
        /*024c*/ 	.word	0x00005860


	//   ....[56]....
        /*0250*/ 	.word	0x000059e0


	//   ....[57]....
        /*0254*/ 	.word	0x00005a10


	//   ....[58]....
        /*0258*/ 	.word	0x00005a40


	//   ....[59]....
        /*025c*/ 	.word	0x00005a60


	//----- nvinfo : EIATTR_VRC_CTA_INIT_COUNT
	.align		4
.L_280:
        /*0260*/ 	.byte	0x02, 0x4a
	.zero		1
	.zero		1


	//----- nvinfo : EIATTR_EXIT_INSTR_OFFSETS
	.align		4
        /*0264*/ 	.byte	0x04, 0x1c
        /*0266*/ 	.short	(.L_282 - .L_281)


	//   ....[0]....
.L_281:
        /*0268*/ 	.word	0x00006710


	//   ....[1]....
        /*026c*/ 	.word	0x00006770


	//----- nvinfo : EIATTR_MAX_THREADS
	.align		4
.L_282:
        /*0270*/ 	.byte	0x04, 0x05
        /*0272*/ 	.short	(.L_284 - .L_283)
.L_283:
        /*0274*/ 	.word	0x00000100
        /*0278*/ 	.word	0x00000001
        /*027c*/ 	.word	0x00000001


	//----- nvinfo : EIATTR_CRS_STACK_SIZE
	.align		4
.L_284:
        /*0280*/ 	.byte	0x04, 0x1e
        /*0282*/ 	.short	(.L_286 - .L_285)
.L_285:
        /*0284*/ 	.word	0x00000000


	//----- nvinfo : EIATTR_CBANK_PARAM_SIZE
	.align		4
.L_286:
        /*0288*/ 	.byte	0x03, 0x19
        /*028a*/ 	.short	0x0051


	//----- nvinfo : EIATTR_PARAM_CBANK
	.align		4
        /*028c*/ 	.byte	0x04, 0x0a
        /*028e*/ 	.short	(.L_288 - .L_287)
	.align		4
.L_287:
        /*0290*/ 	.word	index@(.nv.constant0._ZN6thrust24THRUST_300001_SM_1000_NS8cuda_cub4core6detail13_kernel_agentINS1_8__reduce11ReduceAgentINS0_12zip_iteratorIN4cuda3std3__45tupleIJNS0_10device_ptrIdEENS0_17counting_iteratorIlNS0_11use_defaultESF_SF_EEEEEEEPNSB_IJdlEEESJ_iNS1_9__extrema9arg_max_fIdl7CompareEEEEJSI_SK_iN3cub18CUB_300001_SM_100013GridEvenShareIiEENSR_9GridQueueIjEESO_EEEvDpT0_)
        /*0294*/ 	.short	0x0380
        /*0296*/ 	.short	0x0051


	//----- nvinfo : EIATTR_SW_WAR
	.align		4
.L_288:
        /*0298*/ 	.byte	0x04, 0x36
        /*029a*/ 	.short	(.L_290 - .L_289)
.L_289:
        /*029c*/ 	.word	0x00000008
.L_290:


//--------------------- .nv.info._ZN6thrust24THRUST_300001_SM_1000_NS8cuda_cub4core6detail13_kernel_agentINS1_8__reduce11ReduceAgentINS0_12zip_iteratorIN4cuda3std3__45tupleIJNS0_10device_ptrIdEENS0_17counting_iteratorIlNS0_11use_defaultESF_SF_EEEEEEEPNSB_IJdlEEESJ_iNS1_9__extrema9arg_max_fIdl7CompareEEEEJSI_SK_iSO_EEEvDpT0_ --------------------------
	.section	.nv.info._ZN6thrust24THRUST_300001_SM_1000_NS8cuda_cub4core6detail13_kernel_agentINS1_8__reduce11ReduceAgentINS0_12zip_iteratorIN4cuda3std3__45tupleIJNS0_10device_ptrIdEENS0_17counting_iteratorIlNS0_11use_defaultESF_SF_EEEEEEEPNSB_IJdlEEESJ_iNS1_9__extrema9arg_max_fIdl7CompareEEEEJSI_SK_iSO_EEEvDpT0_,"",@"SHT_CUDA_INFO"
	.sectionflags	@""
	.align	4


	//----- nvinfo : EIATTR_CUDA_API_VERSION
	.align		4
        /*0000*/ 	.byte	0x04, 0x37
        /*0002*/ 	.short	(.L_292 - .L_291)
.L_291:
        /*0004*/ 	.word	0x00000082


	//----- nvinfo : EIATTR_KPARAM_INFO
	.align		4
.L_292:
        /*0008*/ 	.byte	0x04, 0x17
        /*000a*/ 	.short	(.L_294 - .L_293)
.L_293:
        /*000c*/ 	.word	0x00000000
        /*0010*/ 	.short	0x0003
        /*0012*/ 	.short	0x001c
        /*0014*/ 	.byte	0x00, 0xf0, 0x05, 0x00


	//----- nvinfo : EIATTR_KPARAM_INFO
	.align		4
.L_294:
        /*0018*/ 	.byte	0x04, 0x17
        /*001a*/ 	.short	(.L_296 - .L_295)
.L_295:
        /*001c*/ 	.word	0x00000000
        /*0020*/ 	.short	0x0002
        /*0022*/ 	.short	0x0018
        /*0024*/ 	.byte	0x00, 0xf0, 0x11, 0x00


	//----- nvinfo : EIATTR_KPARAM_INFO
	.align		4
.L_296:
        /*0028*/ 	.byte	0x04, 0x17
        /*002a*/ 	.short	(.L_298 - .L_297)
.L_297:
        /*002c*/ 	.word	0x00000000
        /*0030*/ 	.short	0x0001
        /*0032*/ 	.short	0x0010
        /*0034*/ 	.byte	0x00, 0xf5, 0x21, 0x00


	//----- nvinfo : EIATTR_KPARAM_INFO
	.align		4
.L_298:
        /*0038*/ 	.byte	0x04, 0x17
        /*003a*/ 	.short	(.L_300 - .L_299)
.L_299:
        /*003c*/ 	.word	0x00000000
        /*0040*/ 	.short	0x0000
        /*0042*/ 	.short	0x0000
        /*0044*/ 	.byte	0x00, 0xf0, 0x41, 0x00


	//----- nvinfo : EIATTR_SPARSE_MMA_MASK
	.align		4
.L_300:
        /*0048*/ 	.byte	0x03, 0x50
        /*004a*/ 	.short	0x0000


	//----- nvinfo : EIATTR_MAXREG_COUNT
	.align		4
        /*004c*/ 	.byte	0x03, 0x1b
        /*004e*/ 	.short	0x00ff


	//----- nvinfo : EIATTR_NUM_BARRIERS
	.align		4
        /*0050*/ 	.byte	0x02, 0x4c
        /*0052*/ 	.byte	0x01
	.zero		1


	//----- nvinfo : EIATTR_MERCURY_ISA_VERSION
	.align		4
        /*0054*/ 	.byte	0x03, 0x5f
        /*0056*/ 	.short	0x0101


	//----- nvinfo : EIATTR_COOP_GROUP_MASK_REGIDS
	.align		4
        /*0058*/ 	.byte	0x04, 0x29
        /*005a*/ 	.short	(.L_302 - .L_301)


	//   ....[0]....
.L_301:
        /*005c*/ 	.word	0xffffffff


	//   ....[1]....
        /*0060*/ 	.word	0xffffffff


	//   ....[2]....
        /*0064*/ 	.word	0xffffffff


	//   ....[3]....
        /*0068*/ 	.word	0xffffffff


	//   ....[4]....
        /*006c*/ 	.word	0xffffffff


	//   ....[5]....
        /*0070*/ 	.word	0xffffffff


	//   ....[6]....
        /*0074*/ 	.word	0xffffffff


	//   ....[7]....
        /*0078*/ 	.word	0xffffffff


	//   ....[8]....
        /*007c*/ 	.word	0xffffffff


	//   ....[9]....
        /*0080*/ 	.word	0xffffffff


	//   ....[10]....
        /*0084*/ 	.word	0xffffffff


	//   ....[11]....
        /*0088*/ 	.word	0xffffffff


	//   ....[12]....
        /*008c*/ 	.word	0xffffffff


	//   ....[13]....
        /*0090*/ 	.word	0xffffffff


	//   ....[14]....
        /*0094*/ 	.word	0xffffffff


	//   ....[15]....
        /*0098*/ 	.word	0xffffffff


	//   ....[16]....
        /*009c*/ 	.word	0xffffffff


	//   ....[17]....
        /*00a0*/ 	.word	0xffffffff


	//   ....[18]....
        /*00a4*/ 	.word	0xffffffff


	//   ....[19]....
        /*00a8*/ 	.word	0xffffffff


	//   ....[20]....
        /*00ac*/ 	.word	0xffffffff


	//   ....[21]....
        /*00b0*/ 	.word	0xffffffff


	//   ....[22]....
        /*00b4*/ 	.word	0xffffffff


	//   ....[23]....
        /*00b8*/ 	.word	0xffffffff


	//   ....[24]....
        /*00bc*/ 	.word	0xffffffff


	//   ....[25]....
        /*00c0*/ 	.word	0xffffffff


	//   ....[26]....
        /*00c4*/ 	.word	0xffffffff


	//   ....[27]....
        /*00c8*/ 	.word	0xffffffff


	//   ....[28]....
        /*00cc*/ 	.word	0xffffffff


	//   ....[29]....
        /*00d0*/ 	.word	0xffffffff


	//   ....[30]....
        /*00d4*/ 	.word	0xffffffff


	//   ....[31]....
        /*00d8*/ 	.word	0xffffffff


	//   ....[32]....
        /*00dc*/ 	.word	0xffffffff


	//   ....[33]....
        /*00e0*/ 	.word	0xffffffff


	//   ....[34]....
        /*00e4*/ 	.word	0xffffffff


	//   ....[35]....
        /*00e8*/ 	.word	0xffffffff


	//   ....[36]....
        /*00ec*/ 	.word	0xffffffff


	//   ....[37]....
        /*00f0*/ 	.word	0xffffffff


	//   ....[38]....
        /*00f4*/ 	.word	0xffffffff


	//   ....[39]....
        /*00f8*/ 	.word	0xffffffff


	//   ....[40]....
        /*00fc*/ 	.word	0xffffffff


	//   ....[41]....
        /*0100*/ 	.word	0xffffffff


	//   ....[42]....
        /*0104*/ 	.word	0xffffffff


	//   ....[43]....
        /*0108*/ 	.word	0xffffffff


	//   ....[44]....
        /*010c*/ 	.word	0xffffffff


	//   ....[45]....
        /*0110*/ 	.word	0xffffffff


	//   ....[46]....
        /*0114*/ 	.word	0xffffffff


	//   ....[47]....
        /*0118*/ 	.word	0xffffffff


	//   ....[48]....
        /*011c*/ 	.word	0xffffffff


	//   ....[49]....
        /*0120*/ 	.word	0xffffffff


	//   ....[50]....
        /*0124*/ 	.word	0xffffffff


	//   ....[51]....
        /*0128*/ 	.word	0xffffffff


	//   ....[52]....
        /*012c*/ 	.word	0xffffffff


	//   ....[53]....
        /*0130*/ 	.word	0xffffffff


	//   ....[54]....
        /*0134*/ 	.word	0xffffffff


	//   ....[55]....
        /*0138*/ 	.word	0xffffffff


	//   ....[56]....
        /*013c*/ 	.word	0xffffffff


	//   ....[57]....
        /*0140*/ 	.word	0xffffffff


	//   ....[58]....
        /*0144*/ 	.word	0xffffffff


	//   ....[59]....
        /*0148*/ 	.word	0xffffffff


	//----- nvinfo : EIATTR_COOP_GROUP_INSTR_OFFSETS
	.align		4
.L_302:
        /*014c*/ 	.byte	0x04, 0x28
        /*014e*/ 	.short	(.L_304 - .L_303)


	//   ....[0]....
.L_303:
        /*0150*/ 	.word	0x00000c90


	//   ....[1]....
        /*0154*/ 	.word	0x00000cc0


	//   ....[2]....
        /*0158*/ 	.word	0x00000ce0


	//   ....[3]....
        /*015c*/ 	.word	0x00000cf0


	//   ....[4]....
        /*0160*/ 	.word	0x00000e80


	//   ....[5]....
        /*0164*/ 	.word	0x00000eb0


	//   ....[6]....
        /*0168*/ 	.word	0x00000ee0


	//   ....[7]....
        /*016c*/ 	.word	0x00000f00


	//   ....[8]....
        /*0170*/ 	.word	0x00001080


	//   ....[9]....
        /*0174*/ 	.word	0x000010b0


	//   ....[10]....
        /*0178*/ 	.word	0x000010e0


	//   ....[11]....
        /*017c*/ 	.word	0x00001100


	//   ....[12]....
        /*0180*/ 	.word	0x00001280


	//   ....[13]....
        /*0184*/ 	.word	0x000012b0


	//   ....[14]....
        /*0188*/ 	.word	0x000012e0


	//   ....[15]....
        /*018c*/ 	.word	0x00001300


	//   ....[16]....
        /*0190*/ 	.word	0x00001480


	//   ....[17]....
        /*0194*/ 	.word	0x000014b0


	//   ....[18]....
        /*0198*/ 	.word	0x000014e0


	//   ....[19]....
        /*019c*/ 	.word	0x00001500


	//   ....[20]....
        /*01a0*/ 	.word	0x00002260


	//   ....[21]....
        /*01a4*/ 	.word	0x00002270


	//   ....[22]....
        /*01a8*/ 	.word	0x00002280


	//   ....[23]....
        /*01ac*/ 	.word	0x000022a0


	//   ....[24]....
        /*01b0*/ 	.word	0x00002420


	//   ....[25]....
        /*01b4*/ 	.word	0x00002460


	//   ....[26]....
        /*01b8*/ 	.word	0x00002490


	//   ....[27]....
        /*01bc*/ 	.word	0x000024b0


	//   ....[28]....
        /*01c0*/ 	.word	0x00002630


	//   ....[29]....
        /*01c4*/ 	.word	0x00002670


	//   ....[30]....
        /*01c8*/ 	.word	0x000026a0


	//   ....[31]....
        /*01cc*/ 	.word	0x000026c0


	//   ....[32]....
        /*01d0*/ 	.word	0x00002840


	//   ....[33]....
        /*01d4*/ 	.word	0x00002880


	//   ....[34]....
        /*01d8*/ 	.word	0x000028b0


	//   ....[35]....
        /*01dc*/ 	.word	0x000028d0


	//   ....[36]....
        /*01e0*/ 	.word	0x00002a50


	//   ....[37]....
        /*01e4*/ 	.word	0x00002a90


	//   ....[38]....
        /*01e8*/ 	.word	0x00002ac0


	//   ....[39]....
        /*01ec*/ 	.word	0x00002ae0


	//   ....[40]....
        /*01f0*/ 	.word	0x00004f90


	//   ....[41]....
        /*01f4*/ 	.word	0x00004fc0


	//   ....[42]....
        /*01f8*/ 	.word	0x00004fe0


	//   ....[43]....
        /*01fc*/ 	.word	0x00004ff0


	//   ....[44]....
        /*0200*/ 	.word	0x00005180


	//   ....[45]....
        /*0204*/ 	.word	0x000051b0


	//   ....[46]....
        /*0208*/ 	.word	0x000051e0


	//   ....[47]....
        /*020c*/ 	.word	0x00005200


	//   ....[48]....
        /*0210*/ 	.word	0x00005380


	//   ....[49]....
        /*0214*/ 	.word	0x000053b0


	//   ....[50]....
        /*0218*/ 	.word	0x000053e0


	//   ....[51]....
        /*021c*/ 	.word	0x00005400


	//   ....[52]....
        /*0220*/ 	.word	0x00005580


	//   ....[53]....
        /*0224*/ 	.word	0x000055c0


	//   ....[54]....
        /*0228*/ 	.word	0x000055f0


	//   ....[55]....
        /*022c*/ 	.word	0x00005600


	//   ....[56]....
        /*0230*/ 	.word	0x00005780


	//   ....[57]....
        /*0234*/ 	.word	0x000057b0


	//   ....[58]....
        /*0238*/ 	.word	0x000057e0


	//   ....[59]....
        /*023c*/ 	.word	0x00005800


	//----- nvinfo : EIATTR_VRC_CTA_INIT_COUNT
	.align		4
.L_304:
        /*0240*/ 	.byte	0x02, 0x4a
	.zero		1
	.zero		1


	//----- nvinfo : EIATTR_EXIT_INSTR_OFFSETS
	.align		4
        /*0244*/ 	.byte	0x04, 0x1c
        /*0246*/ 	.short	(.L_306 - .L_305)


	//   ....[0]....
.L_305:
        /*0248*/ 	.word	0x00000030


	//   ....[1]....
        /*024c*/ 	.word	0x000064a0


	//   ....[2]....
        /*0250*/ 	.word	0x000064e0


	//----- nvinfo : EIATTR_MAX_THREADS
	.align		4
.L_306:
        /*0254*/ 	.byte	0x04, 0x05
        /*0256*/ 	.short	(.L_308 - .L_307)
.L_307:
        /*0258*/ 	.word	0x00000100
        /*025c*/ 	.word	0x00000001
        /*0260*/ 	.word	0x00000001


	//----- nvinfo : EIATTR_CRS_STACK_SIZE
	.align		4
.L_308:
        /*0264*/ 	.byte	0x04, 0x1e
        /*0266*/ 	.short	(.L_310 - .L_309)
.L_309:
        /*0268*/ 	.word	0x00000000


	//----- nvinfo : EIATTR_CBANK_PARAM_SIZE
	.align		4
.L_310:
        /*026c*/ 	.byte	0x03, 0x19
        /*026e*/ 	.short	0x001d


	//----- nvinfo : EIATTR_PARAM_CBANK
	.align		4
        /*0270*/ 	.byte	0x04, 0x0a
        /*0272*/ 	.short	(.L_312 - .L_311)
	.align		4
.L_311:
        /*0274*/ 	.word	index@(.nv.constant0._ZN6thrust24THRUST_300001_SM_1000_NS8cuda_cub4core6detail13_kernel_agentINS1_8__reduce11ReduceAgentINS0_12zip_iteratorIN4cuda3std3__45tupleIJNS0_10device_ptrIdEENS0_17counting_iteratorIlNS0_11use_defaultESF_SF_EEEEEEEPNSB_IJdlEEESJ_iNS1_9__extrema9arg_max_fIdl7CompareEEEEJSI_SK_iSO_EEEvDpT0_)
        /*0278*/ 	.short	0x0380
        /*027a*/ 	.short	0x001d


	//----- nvinfo : EIATTR_SW_WAR
	.align		4
.L_312:
        /*027c*/ 	.byte	0x04, 0x36
        /*027e*/ 	.short	(.L_314 - .L_313)
.L_313:
        /*0280*/ 	.word	0x00000008
.L_314:


//--------------------- .nv.info._Z8setupperPdS_ii --------------------------
	.section	.nv.info._Z8setupperPdS_ii,"",@"SHT_CUDA_INFO"
	.sectionflags	@""
	.align	4


	//----- nvinfo : EIATTR_CUDA_API_VERSION
	.align		4
        /*0000*/ 	.byte	0x04, 0x37
        /*0002*/ 	.short	(.L_316 - .L_315)
.L_315:
        /*0004*/ 	.word	0x00000082


	//----- nvinfo : EIATTR_KPARAM_INFO
	.align		4
.L_316:
        /*0008*/ 	.byte	0x04, 0x17
        /*000a*/ 	.short	(.L_318 - .L_317)
.L_317:
        /*000c*/ 	.word	0x00000000
        /*0010*/ 	.short	0x0003
        /*0012*/ 	.short	0x0014
        /*0014*/ 	.byte	0x00, 0xf0, 0x11, 0x00


	//----- nvinfo : EIATTR_KPARAM_INFO
	.align		4
.L_318:
        /*0018*/ 	.byte	0x04, 0x17
        /*001a*/ 	.short	(.L_320 - .L_319)
.L_319:
        /*001c*/ 	.word	0x00000000
        /*0020*/ 	.short	0x0002
        /*0022*/ 	.short	0x0010
        /*0024*/ 	.byte	0x00, 0xf0, 0x11, 0x00


	//----- nvinfo : EIATTR_KPARAM_INFO
	.align		4
.L_320:
        /*0028*/ 	.byte	0x04, 0x17
        /*002a*/ 	.short	(.L_322 - .L_321)
.L_321:
        /*002c*/ 	.word	0x00000000
        /*0030*/ 	.short	0x0001
        /*0032*/ 	.short	0x0008
        /*0034*/ 	.byte	0x00, 0xf5, 0x21, 0x00


	//----- nvinfo : EIATTR_KPARAM_INFO
	.align		4
.L_322:
        /*0038*/ 	.byte	0x04, 0x17
        /*003a*/ 	.short	(.L_324 - .L_323)
.L_323:
        /*003c*/ 	.word	0x00000000
        /*0040*/ 	.short	0x0000
        /*0042*/ 	.short	0x0000
        /*0044*/ 	.byte	0x00, 0xf5, 0x21, 0x00


	//----- nvinfo : EIATTR_SPARSE_MMA_MASK
	.align		4
.L_324:
        /*0048*/ 	.byte	0x03, 0x50
        /*004a*/ 	.short	0x0000


	//----- nvinfo : EIATTR_MAXREG_COUNT
	.align		4
        /*004c*/ 	.byte	0x03, 0x1b
        /*004e*/ 	.short	0x00ff


	//----- nvinfo : EIATTR_MERCURY_ISA_VERSION
	.align		4
        /*0050*/ 	.byte	0x03, 0x5f
        /*0052*/ 	.short	0x0101


	//----- nvinfo : EIATTR_VRC_CTA_INIT_COUNT
	.align		4
        /*0054*/ 	.byte	0x02, 0x4a
	.zero		1
	.zero		1


	//----- nvinfo : EIATTR_EXIT_INSTR_OFFSETS
	.align		4
        /*0058*/ 	.byte	0x04, 0x1c
        /*005a*/ 	.short	(.L_326 - .L_325)


	//   ....[0]....
.L_325:
        /*005c*/ 	.word	0x000000f0


	//   ....[1]....
        /*0060*/ 	.word	0x00000a30


	//----- nvinfo : EIATTR_CRS_STACK_SIZE
	.align		4
.L_326:
        /*0064*/ 	.byte	0x04, 0x1e
        /*0066*/ 	.short	(.L_328 - .L_327)
.L_327:
        /*0068*/ 	.word	0x00000000


	//----- nvinfo : EIATTR_CBANK_PARAM_SIZE
	.align		4
.L_328:
        /*006c*/ 	.byte	0x03, 0x19
        /*006e*/ 	.short	0x0018


	//----- nvinfo : EIATTR_PARAM_CBANK
	.align		4
        /*0070*/ 	.byte	0x04, 0x0a
        /*0072*/ 	.short	(.L_330 - .L_329)
	.align		4
.L_329:
        /*0074*/ 	.word	index@(.nv.constant0._Z8setupperPdS_ii)
        /*0078*/ 	.short	0x0380
        /*007a*/ 	.short	0x0018


	//----- nvinfo : EIATTR_SW_WAR
	.align		4
.L_330:
        /*007c*/ 	.byte	0x04, 0x36
        /*007e*/ 	.short	(.L_332 - .L_331)
.L_331:
        /*0080*/ 	.word	0x00000008
.L_332:


//--------------------- .nv.info._Z9setlesserPdS_ii --------------------------
	.section	.nv.info._Z9setlesserPdS_ii,"",@"SHT_CUDA_INFO"
	.sectionflags	@""
	.align	4


	//----- nvinfo : EIATTR_CUDA_API_VERSION
	.align		4
        /*0000*/ 	.byte	0x04, 0x37
        /*0002*/ 	.short	(.L_334 - .L_333)
.L_333:
        /*0004*/ 	.word	0x00000082


	//----- nvinfo : EIATTR_KPARAM_INFO
	.align		4
.L_334:
        /*0008*/ 	.byte	0x04, 0x17
        /*000a*/ 	.short	(.L_336 - .L_335)
.L_335:
        /*000c*/ 	.word	0x00000000
        /*0010*/ 	.short	0x0003
        /*0012*/ 	.short	0x0014
        /*0014*/ 	.byte	0x00, 0xf0, 0x11, 0x00


	//----- nvinfo : EIATTR_KPARAM_INFO
	.align		4
.L_336:
        /*0018*/ 	.byte	0x04, 0x17
        /*001a*/ 	.short	(.L_338 - .L_337)
.L_337:
        /*001c*/ 	.word	0x00000000
        /*0020*/ 	.short	0x0002
        /*0022*/ 	.short	0x0010
        /*0024*/ 	.byte	0x00, 0xf0, 0x11, 0x00


	//----- nvinfo : EIATTR_KPARAM_INFO
	.align		4
.L_338:
        /*0028*/ 	.byte	0x04, 0x17
        /*002a*/ 	.short	(.L_340 - .L_339)
.L_339:
        /*002c*/ 	.word	0x00000000
        /*0030*/ 	.short	0x0001
        /*0032*/ 	.short	0x0008
        /*0034*/ 	.byte	0x00, 0xf5, 0x21, 0x00


	//----- nvinfo : EIATTR_KPARAM_INFO
	.align		4
.L_340:
        /*0038*/ 	.byte	0x04, 0x17
        /*003a*/ 	.short	(.L_342 - .L_341)
.L_341:
        /*003c*/ 	.word	0x00000000
        /*0040*/ 	.short	0x0000
        /*0042*/ 	.short	0x0000
        /*0044*/ 	.byte	0x00, 0xf5, 0x21, 0x00


	//----- nvinfo : EIATTR_SPARSE_MMA_MASK
	.align		4
.L_342:
        /*0048*/ 	.byte	0x03, 0x50
        /*004a*/ 	.short	0x0000


	//----- nvinfo : EIATTR_MAXREG_COUNT
	.align		4
        /*004c*/ 	.byte	0x03, 0x1b
        /*004e*/ 	.short	0x00ff


	//----- nvinfo : EIATTR_MERCURY_ISA_VERSION
	.align		4
        /*0050*/ 	.byte	0x03, 0x5f
        /*0052*/ 	.short	0x0101


	//----- nvinfo : EIATTR_VRC_CTA_INIT_COUNT
	.align		4
        /*0054*/ 	.byte	0x02, 0x4a
	.zero		1
	.zero		1


	//----- nvinfo : EIATTR_EXIT_INSTR_OFFSETS
	.align		4
        /*0058*/ 	.byte	0x04, 0x1c
        /*005a*/ 	.short	(.L_344 - .L_343)


	//   ....[0]....
.L_343:
        /*005c*/ 	.word	0x000000b0


	//   ....[1]....
        /*0060*/ 	.word	0x00001140


	//----- nvinfo : EIATTR_CRS_STACK_SIZE
	.align		4
.L_344:
        /*0064*/ 	.byte	0x04, 0x1e
        /*0066*/ 	.short	(.L_346 - .L_345)
.L_345:
        /*0068*/ 	.word	0x00000000


	//----- nvinfo : EIATTR_CBANK_PARAM_SIZE
	.align		4
.L_346:
        /*006c*/ 	.byte	0x03, 0x19
        /*006e*/ 	.short	0x0018


	//----- nvinfo : EIATTR_PARAM_CBANK
	.align		4
        /*0070*/ 	.byte	0x04, 0x0a
        /*0072*/ 	.short	(.L_348 - .L_347)
	.align		4
.L_347:
        /*0074*/ 	.word	index@(.nv.constant0._Z9setlesserPdS_ii)
        /*0078*/ 	.short	0x0380
        /*007a*/ 	.short	0x0018


	//----- nvinfo : EIATTR_SW_WAR
	.align		4
.L_348:
        /*007c*/ 	.byte	0x04, 0x36
        /*007e*/ 	.short	(.L_350 - .L_349)
.L_349:
        /*0080*/ 	.word	0x00000008
.L_350:


//--------------------- .nv.info._Z13findrdivisionPdS_i --------------------------
	.section	.nv.info._Z13findrdivisionPdS_i,"",@"SHT_CUDA_INFO"
	.sectionflags	@""
	.align	4


	//----- nvinfo : EIATTR_CUDA_API_VERSION
	.align		4
        /*0000*/ 	.byte	0x04, 0x37
        /*0002*/ 	.short	(.L_352 - .L_351)
.L_351:
        /*0004*/ 	.word	0x00000082


	//----- nvinfo : EIATTR_KPARAM_INFO
	.align		4
.L_352:
        /*0008*/ 	.byte	0x04, 0x17
        /*000a*/ 	.short	(.L_354 - .L_353)
.L_353:
        /*000c*/ 	.word	0x00000000
        /*0010*/ 	.short	0x0002
        /*0012*/ 	.short	0x0010
        /*0014*/ 	.byte	0x00, 0xf0, 0x11, 0x00


	//----- nvinfo : EIATTR_KPARAM_INFO
	.align		4
.L_354:
        /*0018*/ 	.byte	0x04, 0x17
        /*001a*/ 	.short	(.L_356 - .L_355)
.L_355:
        /*001c*/ 	.word	0x00000000
        /*0020*/ 	.short	0x0001
        /*0022*/ 	.short	0x0008
        /*0024*/ 	.byte	0x00, 0xf5, 0x21, 0x00


	//----- nvinfo : EIATTR_KPARAM_INFO
	.align		4
.L_356:
        /*0028*/ 	.byte	0x04, 0x17
        /*002a*/ 	.short	(.L_358 - .L_357)
.L_357:
        /*002c*/ 	.word	0x00000000
        /*0030*/ 	.short	0x0000
        /*0032*/ 	.short	0x0000
        /*0034*/ 	.byte	0x00, 0xf5, 0x21, 0x00


	//----- nvinfo : EIATTR_SPARSE_MMA_MASK
	.align		4
.L_358:
        /*0038*/ 	.byte	0x03, 0x50
        /*003a*/ 	.short	0x0000


	//----- nvinfo : EIATTR_MAXREG_COUNT
	.align		4
        /*003c*/ 	.byte	0x03, 0x1b
        /*003e*/ 	.short	0x00ff


	//----- nvinfo : EIATTR_MERCURY_ISA_VERSION
	.align		4
        /*0040*/ 	.byte	0x03, 0x5f
        /*0042*/ 	.short	0x0101


	//----- nvinfo : EIATTR_VRC_CTA_INIT_COUNT
	.align		4
        /*0044*/ 	.byte	0x02, 0x4a
	.zero		1
	.zero		1


	//----- nvinfo : EIATTR_EXIT_INSTR_OFFSETS
	.align		4
        /*0048*/ 	.byte	0x04, 0x1c
        /*004a*/ 	.short	(.L_360 - .L_359)


	//   ....[0]....
.L_359:
        /*004c*/ 	.word	0x000000d0


	//   ....[1]....
        /*0050*/ 	.word	0x00001180


	//----- nvinfo : EIATTR_CRS_STACK_SIZE
	.align		4
.L_360:
        /*0054*/ 	.byte	0x04, 0x1e
        /*0056*/ 	.short	(.L_362 - .L_361)
.L_361:
        /*0058*/ 	.word	0x00000000


	//----- nvinfo : EIATTR_CBANK_PARAM_SIZE
	.align		4
.L_362:
        /*005c*/ 	.byte	0x03, 0x19
        /*005e*/ 	.short	0x0014


	//----- nvinfo : EIATTR_PARAM_CBANK
	.align		4
        /*0060*/ 	.byte	0x04, 0x0a
        /*0062*/ 	.short	(.L_364 - .L_363)
	.align		4
.L_363:
        /*0064*/ 	.word	index@(.nv.constant0._Z13findrdivisionPdS_i)
        /*0068*/ 	.short	0x0380
        /*006a*/ 	.short	0x0014


	//----- nvinfo : EIATTR_SW_WAR
	.align		4
.L_364:
        /*006c*/ 	.byte	0x04, 0x36
        /*006e*/ 	.short	(.L_366 - .L_365)
.L_365:
        /*0070*/ 	.word	0x00000008
.L_366:


//--------------------- .nv.info._Z6changePdS_iii --------------------------
	.section	.nv.info._Z6changePdS_iii,"",@"SHT_CUDA_INFO"
	.sectionflags	@""
	.align	4


	//----- nvinfo : EIATTR_CUDA_API_VERSION
	.align		4
        /*0000*/ 	.byte	0x04, 0x37
        /*0002*/ 	.short	(.L_368 - .L_367)
.L_367:
        /*0004*/ 	.word	0x00000082


	//----- nvinfo : EIATTR_KPARAM_INFO
	.align		4
.L_368:
        /*0008*/ 	.byte	0x04, 0x17
        /*000a*/ 	.short	(.L_370 - .L_369)
.L_369:
        /*000c*/ 	.word	0x00000000
        /*0010*/ 	.short	0x0004
        /*0012*/ 	.short	0x0018
        /*0014*/ 	.byte	0x00, 0xf0, 0x11, 0x00


	//----- nvinfo : EIATTR_KPARAM_INFO
	.align		4
.L_370:
        /*0018*/ 	.byte	0x04, 0x17
        /*001a*/ 	.short	(.L_372 - .L_371)
.L_371:
        /*001c*/ 	.word	0x00000000
        /*0020*/ 	.short	0x0003
        /*0022*/ 	.short	0x0014
        /*0024*/ 	.byte	0x00, 0xf0, 0x11, 0x00


	//----- nvinfo : EIATTR_KPARAM_INFO
	.align		4
.L_372:
        /*0028*/ 	.byte	0x04, 0x17
        /*002a*/ 	.short	(.L_374 - .L_373)
.L_373:
        /*002c*/ 	.word	0x00000000
        /*0030*/ 	.short	0x0002
        /*0032*/ 	.short	0x0010
        /*0034*/ 	.byte	0x00, 0xf0, 0x11, 0x00


	//----- nvinfo : EIATTR_KPARAM_INFO
	.align		4
.L_374:
        /*0038*/ 	.byte	0x04, 0x17
        /*003a*/ 	.short	(.L_376 - .L_375)
.L_375:
        /*003c*/ 	.word	0x00000000
        /*0040*/ 	.short	0x0001
        /*0042*/ 	.short	0x0008
        /*0044*/ 	.byte	0x00, 0xf5, 0x21, 0x00


	//----- nvinfo : EIATTR_KPARAM_INFO
	.align		4
.L_376:
        /*0048*/ 	.byte	0x04, 0x17
        /*004a*/ 	.short	(.L_378 - .L_377)
.L_377:
        /*004c*/ 	.word	0x00000000
        /*0050*/ 	.short	0x0000
        /*0052*/ 	.short	0x0000
        /*0054*/ 	.byte	0x00, 0xf5, 0x21, 0x00


	//----- nvinfo : EIATTR_SPARSE_MMA_MASK
	.align		4
.L_378:
        /*0058*/ 	.byte	0x03, 0x50
        /*005a*/ 	.short	0x0000


	//----- nvinfo : EIATTR_MAXREG_COUNT
	.align		4
        /*005c*/ 	.byte	0x03, 0x1b
        /*005e*/ 	.short	0x00ff


	//----- nvinfo : EIATTR_MERCURY_ISA_VERSION
	.align		4
        /*0060*/ 	.byte	0x03, 0x5f
        /*0062*/ 	.short	0x0101


	//----- nvinfo : EIATTR_VRC_CTA_INIT_COUNT
	.align		4
        /*0064*/ 	.byte	0x02, 0x4a
	.zero		1
	.zero		1


	//----- nvinfo : EIATTR_EXIT_INSTR_OFFSETS
	.align		4
        /*0068*/ 	.byte	0x04, 0x1c
        /*006a*/ 	.short	(.L_380 - .L_379)


	//   ....[0]....
.L_379:
        /*006c*/ 	.word	0x00000090


	//   ....[1]....
        /*0070*/ 	.word	0x00000440


	//   ....[2]....
        /*0074*/ 	.word	0x00000870


	//----- nvinfo : EIATTR_CRS_STACK_SIZE
	.align		4
.L_380:
        /*0078*/ 	.byte	0x04, 0x1e
        /*007a*/ 	.short	(.L_382 - .L_381)
.L_381:
        /*007c*/ 	.word	0x00000000


	//----- nvinfo : EIATTR_CBANK_PARAM_SIZE
	.align		4
.L_382:
        /*0080*/ 	.byte	0x03, 0x19
        /*0082*/ 	.short	0x001c


	//----- nvinfo : EIATTR_PARAM_CBANK
	.align		4
        /*0084*/ 	.byte	0x04, 0x0a
        /*0086*/ 	.short	(.L_384 - .L_383)
	.align		4
.L_383:
        /*0088*/ 	.word	index@(.nv.constant0._Z6changePdS_iii)
        /*008c*/ 	.short	0x0380
        /*008e*/ 	.short	0x001c


	//----- nvinfo : EIATTR_SW_WAR
	.align		4
.L_384:
        /*0090*/ 	.byte	0x04, 0x36
        /*0092*/ 	.short	(.L_386 - .L_385)
.L_385:
        /*0094*/ 	.word	0x00000008
.L_386:


//--------------------- .nv.callgraph             --------------------------
	.section	.nv.callgraph,"",@"SHT_CUDA_CALLGRAPH"
	.align	4
	.sectionentsize	8
	.align		4
        /*0000*/ 	.word	0x00000000
	.align		4
        /*0004*/ 	.word	0xffffffff
	.align		4
        /*0008*/ 	.word	0x00000000
	.align		4
        /*000c*/ 	.word	0xfffffffe
	.align		4
        /*0010*/ 	.word	0x00000000
	.align		4
        /*0014*/ 	.word	0xfffffffd
	.align		4
        /*0018*/ 	.word	0x00000000
	.align		4
        /*001c*/ 	.word	0xfffffffc


//--------------------- .nv.constant4             --------------------------
	.section	.nv.constant4,"a",@progbits
	.align	8
	.align		8
.nv.constant4:
        /*0000*/ 	.dword	_ZN34_INTERNAL_b995cf5d_4_k_cu_e8aa166b4cuda3std3__45__cpo5beginE
	.align		8
        /*0008*/ 	.dword	_ZN34_INTERNAL_b995cf5d_4_k_cu_e8aa166b4cuda3std3__45__cpo3endE
	.align		8
        /*0010*/ 	.dword	_ZN34_INTERNAL_b995cf5d_4_k_cu_e8aa166b4cuda3std3__45__cpo6cbeginE
	.align		8
        /*0018*/ 	.dword	_ZN34_INTERNAL_b995cf5d_4_k_cu_e8aa166b4cuda3std3__45__cpo4cendE
	.align		8
        /*0020*/ 	.dword	_ZN34_INTERNAL_b995cf5d_4_k_cu_e8aa166b4cuda3std3__45__cpo6rbeginE
	.align		8
        /*0028*/ 	.dword	_ZN34_INTERNAL_b995cf5d_4_k_cu_e8aa166b4cuda3std3__45__cpo4rendE
	.align		8
        /*0030*/ 	.dword	_ZN34_INTERNAL_b995cf5d_4_k_cu_e8aa166b4cuda3std3__45__cpo7crbeginE
	.align		8
        /*0038*/ 	.dword	_ZN34_INTERNAL_b995cf5d_4_k_cu_e8aa166b4cuda3std3__45__cpo5crendE
	.align		8
        /*0040*/ 	.dword	_ZN34_INTERNAL_b995cf5d_4_k_cu_e8aa166b4cuda3std3__436_GLOBAL__N__b995cf5d_4_k_cu_e8aa166b6ignoreE
	.align		8
        /*0048*/ 	.dword	_ZN34_INTERNAL_b995cf5d_4_k_cu_e8aa166b4cuda3std3__419piecewise_constructE
	.align		8
        /*0050*/ 	.dword	_ZN34_INTERNAL_b995cf5d_4_k_cu_e8aa166b4cuda3std3__48in_placeE
	.align		8
        /*0058*/ 	.dword	_ZN34_INTERNAL_b995cf5d_4_k_cu_e8aa166b4cuda3std3__420unreachable_sentinelE
	.align		8
        /*0060*/ 	.dword	_ZN34_INTERNAL_b995cf5d_4_k_cu_e8aa166b4cuda3std3__47nulloptE
	.align		8
        /*0068*/ 	.dword	_ZN34_INTERNAL_b995cf5d_4_k_cu_e8aa166b4cuda3std3__48unexpectE
	.align		8
        /*0070*/ 	.dword	_ZN34_INTERNAL_b995cf5d_4_k_cu_e8aa166b4cuda3std6ranges3__45__cpo4swapE
	.align		8
        /*0078*/ 	.dword	_ZN34_INTERNAL_b995cf5d_4_k_cu_e8aa166b4cuda3std6ranges3__45__cpo9iter_moveE
	.align		8
        /*0080*/ 	.dword	_ZN34_INTERNAL_b995cf5d_4_k_cu_e8aa166b4cuda3std6ranges3__45__cpo5beginE
	.align		8
        /*0088*/ 	.dword	_ZN34_INTERNAL_b995cf5d_4_k_cu_e8aa166b4cuda3std6ranges3__45__cpo3endE
	.align		8
        /*0090*/ 	.dword	_ZN34_INTERNAL_b995cf5d_4_k_cu_e8aa166b4cuda3std6ranges3__45__cpo6cbeginE
	.align		8
        /*0098*/ 	.dword	_ZN34_INTERNAL_b995cf5d_4_k_cu_e8aa166b4cuda3std6ranges3__45__cpo4cendE
	.align		8
        /*00a0*/ 	.dword	_ZN34_INTERNAL_b995cf5d_4_k_cu_e8aa166b4cuda3std6ranges3__45__cpo7advanceE
	.align		8
        /*00a8*/ 	.dword	_ZN34_INTERNAL_b995cf5d_4_k_cu_e8aa166b4cuda3std6ranges3__45__cpo9iter_swapE
	.align		8
        /*00b0*/ 	.dword	_ZN34_INTERNAL_b995cf5d_4_k_cu_e8aa166b4cuda3std6ranges3__45__cpo4nextE
	.align		8
        /*00b8*/ 	.dword	_ZN34_INTERNAL_b995cf5d_4_k_cu_e8aa166b4cuda3std6ranges3__45__cpo4prevE
	.align		8
        /*00c0*/ 	.dword	_ZN34_INTERNAL_b995cf5d_4_k_cu_e8aa166b4cuda3std6ranges3__45__cpo4dataE
	.align		8
        /*00c8*/ 	.dword	_ZN34_INTERNAL_b995cf5d_4_k_cu_e8aa166b4cuda3std6ranges3__45__cpo5cdataE
	.align		8
        /*00d0*/ 	.dword	_ZN34_INTERNAL_b995cf5d_4_k_cu_e8aa166b4cuda3std6ranges3__45__cpo4sizeE
	.align		8
        /*00d8*/ 	.dword	_ZN34_INTERNAL_b995cf5d_4_k_cu_e8aa166b4cuda3std6ranges3__45__cpo5ssizeE
	.align		8
        /*00e0*/ 	.dword	_ZN34_INTERNAL_b995cf5d_4_k_cu_e8aa166b4cuda3std6ranges3__45__cpo8distanceE
	.align		8
        /*00e8*/ 	.dword	_ZN34_INTERNAL_b995cf5d_4_k_cu_e8aa166b6thrust24THRUST_300001_SM_1000_NS8cuda_cub3parE
	.align		8
        /*00f0*/ 	.dword	_ZN34_INTERNAL_b995cf5d_4_k_cu_e8aa166b6thrust24THRUST_300001_SM_1000_NS8cuda_cub10par_nosyncE
	.align		8
        /*00f8*/ 	.dword	_ZN34_INTERNAL_b995cf5d_4_k_cu_e8aa166b6thrust24THRUST_300001_SM_1000_NS6system6detail10sequential3seqE
	.align		8
        /*0100*/ 	.dword	_ZN34_INTERNAL_b995cf5d_4_k_cu_e8aa166b6thrust24THRUST_300001_SM_1000_NS6system3cpp3parE
	.align		8
        /*0108*/ 	.dword	_ZN34_INTERNAL_b995cf5d_4_k_cu_e8aa166b6thrust24THRUST_300001_SM_1000_NS12placeholders2_1E
	.align		8
        /*0110*/ 	.dword	_ZN34_INTERNAL_b995cf5d_4_k_cu_e8aa166b6thrust24THRUST_300001_SM_1000_NS12placeholders2_2E
	.align		8
        /*0118*/ 	.dword	_ZN34_INTERNAL_b995cf5d_4_k_cu_e8aa166b6thrust24THRUST_300001_SM_1000_NS12placeholders2_3E
	.align		8
        /*0120*/ 	.dword	_ZN34_INTERNAL_b995cf5d_4_k_cu_e8aa166b6thrust24THRUST_300001_SM_1000_NS12placeholders2_4E
	.align		8
        /*0128*/ 	.dword	_ZN34_INTERNAL_b995cf5d_4_k_cu_e8aa166b6thrust24THRUST_300001_SM_1000_NS12placeholders2_5E
	.align		8
        /*0130*/ 	.dword	_ZN34_INTERNAL_b995cf5d_4_k_cu_e8aa166b6thrust24THRUST_300001_SM_1000_NS12placeholders2_6E
	.align		8
        /*0138*/ 	.dword	_ZN34_INTERNAL_b995cf5d_4_k_cu_e8aa166b6thrust24THRUST_300001_SM_1000_NS12placeholders2_7E
	.align		8
        /*0140*/ 	.dword	_ZN34_INTERNAL_b995cf5d_4_k_cu_e8aa166b6thrust24THRUST_300001_SM_1000_NS12placeholders2_8E
	.align		8
        /*0148*/ 	.dword	_ZN34_INTERNAL_b995cf5d_4_k_cu_e8aa166b6thrust24THRUST_300001_SM_1000_NS12placeholders2_9E
	.align		8
        /*0150*/ 	.dword	_ZN34_INTERNAL_b995cf5d_4_k_cu_e8aa166b6thrust24THRUST_300001_SM_1000_NS12placeholders3_10E
	.align		8
        /*0158*/ 	.dword	_ZN34_INTERNAL_b995cf5d_4_k_cu_e8aa166b6thrust24THRUST_300001_SM_1000_NS3seqE
	.align		8
        /*0160*/ 	.dword	_ZN34_INTERNAL_b995cf5d_4_k_cu_e8aa166b6thrust24THRUST_300001_SM_1000_NS6deviceE


//--------------------- .text._ZN3cub18CUB_300001_SM_10006detail11EmptyKernelIvEEvv --------------------------
	.section	.text._ZN3cub18CUB_300001_SM_10006detail11EmptyKernelIvEEvv,"ax",@progbits
	.align	128
        .global         _ZN3cub18CUB_300001_SM_10006detail11EmptyKernelIvEEvv
        .type           _ZN3cub18CUB_300001_SM_10006detail11EmptyKernelIvEEvv,@function
        .size           _ZN3cub18CUB_300001_SM_10006detail11EmptyKernelIvEEvv,(.L_x_765 - _ZN3cub18CUB_300001_SM_10006detail11EmptyKernelIvEEvv)
        .other          _ZN3cub18CUB_300001_SM_10006detail11EmptyKernelIvEEvv,@"STO_CUDA_ENTRY STV_DEFAULT"
_ZN3cub18CUB_300001_SM_10006detail11EmptyKernelIvEEvv:
.text._ZN3cub18CUB_300001_SM_10006detail11EmptyKernelIvEEvv:
[----:B------:R-:W-:Y:S01]  /*0000*/  LDC R1, c[0x0][0x37c] ;  /* 0x0000df00ff017b82 */ /* 0x000fe20000000800 */
[----:B------:R-:W-:Y:S05]  /*0010*/  EXIT ;  /* 0x000000000000794d */ /* 0x000fea0003800000 */
.L_x_0:
[----:B------:R-:W-:-:S00]  /*0020*/  BRA `(.L_x_0) ;  /* 0xfffffffc00fc7947 */ /* 0x000fc0000383ffff */
[----:B------:R-:W-:-:S00]  /*0030*/  NOP ;  /* 0x0000000000007918 */ /* 0x000fc00000000000 */
        /* <DEDUP_REMOVED lines=12> */
.L_x_765:


//--------------------- .text._ZN6thrust24THRUST_300001_SM_1000_NS8cuda_cub4core6detail13_kernel_agentINS1_8__reduce11ReduceAgentIPN4cuda3std3__45tupleIJdlEEESC_SB_lNS1_9__extrema9arg_max_fIdl7CompareEEEEJSC_SC_iSG_EEEvDpT0_ --------------------------
	.section	.text._ZN6thrust24THRUST_300001_SM_1000_NS8cuda_cub4core6detail13_kernel_agentINS1_8__reduce11ReduceAgentIPN4cuda3std3__45tupleIJdlEEESC_SB_lNS1_9__extrema9arg_max_fIdl7CompareEEEEJSC_SC_iSG_EEEvDpT0_,"ax",@progbits
	.align	128
        .global         _ZN6thrust24THRUST_300001_SM_1000_NS8cuda_cub4core6detail13_kernel_agentINS1_8__reduce11ReduceAgentIPN4cuda3std3__45tupleIJdlEEESC_SB_lNS1_9__extrema9arg_max_fIdl7CompareEEEEJSC_SC_iSG_EEEvDpT0_
        .type           _ZN6thrust24THRUST_300001_SM_1000_NS8cuda_cub4core6detail13_kernel_agentINS1_8__reduce11ReduceAgentIPN4cuda3std3__45tupleIJdlEEESC_SB_lNS1_9__extrema9arg_max_fIdl7CompareEEEEJSC_SC_iSG_EEEvDpT0_,@function
        .size           _ZN6thrust24THRUST_300001_SM_1000_NS8cuda_cub4core6detail13_kernel_agentINS1_8__reduce11ReduceAgentIPN4cuda3std3__45tupleIJdlEEESC_SB_lNS1_9__extrema9arg_max_fIdl7CompareEEEEJSC_SC_iSG_EEEvDpT0_,(.L_x_766 - _ZN6thrust24THRUST_300001_SM_1000_NS8cuda_cub4core6detail13_kernel_agentINS1_8__reduce11ReduceAgentIPN4cuda3std3__45tupleIJdlEEESC_SB_lNS1_9__extrema9arg_max_fIdl7CompareEEEEJSC_SC_iSG_EEEvDpT0_)
        .other          _ZN6thrust24THRUST_300001_SM_1000_NS8cuda_cub4core6detail13_kernel_agentINS1_8__reduce11ReduceAgentIPN4cuda3std3__45tupleIJdlEEESC_SB_lNS1_9__extrema9arg_max_fIdl7CompareEEEEJSC_SC_iSG_EEEvDpT0_,@"STO_CUDA_ENTRY STV_DEFAULT"
_ZN6thrust24THRUST_300001_SM_1000_NS8cuda_cub4core6detail13_kernel_agentINS1_8__reduce11ReduceAgentIPN4cuda3std3__45tupleIJdlEEESC_SB_lNS1_9__extrema9arg_max_fIdl7CompareEEEEJSC_SC_iSG_EEEvDpT0_:
.text._ZN6thrust24THRUST_300001_SM_1000_NS8cuda_cub4core6detail13_kernel_agentINS1_8__reduce11ReduceAgentIPN4cuda3std3__45tupleIJdlEEESC_SB_lNS1_9__extrema9arg_max_fIdl7CompareEEEEJSC_SC_iSG_EEEvDpT0_:
[----:B------:R-:W-:Y:S01]  /*0000*/  LDC R1, c[0x0][0x37c] ;  /* 0x0000df00ff017b82 */ /* 0x000fe20000000800 */
[----:B------:R-:W0:Y:S02]  /*0010*/  LDCU UR8, c[0x0][0x390] ;  /* 0x00007200ff0877ac */ /* 0x000e240008000800 */
[----:B0-----:R-:W-:-:S13]  /*0020*/  ISETP.NE.AND P0, PT, RZ, UR8, PT ;  /* 0x00000008ff007c0c */ /* 0x001fda000bf05270 */
[----:B------:R-:W-:Y:S05]  /*0030*/  @!P0 EXIT ;  /* 0x000000000000894d */ /* 0x000fea0003800000 */
[----:B------:R-:W-:Y:S01]  /*0040*/  UISETP.GT.AND UP0, UPT, UR8, 0x4ff, UPT ;  /* 0x000004ff0800788c */ /* 0x000fe2000bf04270 */
[----:B------:R-:W-:Y:S01]  /*0050*/  BSSY.RECONVERGENT B0, `(.L_x_1) ;  /* 0x00006c1000007945 */ /* 0x000fe20003800200 */
[----:B------:R-:W0:Y:S07]  /*0060*/  LDCU.64 UR10, c[0x0][0x358] ;  /* 0x00006b00ff0a77ac */ /* 0x000e2e0008000a00 */
[----:B------:R-:W-:Y:S05]  /*0070*/  BRA.U UP0, `(.L_x_2) ;  /* 0x0000003900807547 */ /* 0x000fea000b800000 */
[----:B------:R-:W1:Y:S01]  /*0080*/  S2R R0, SR_TID.X ;  /* 0x0000000000007919 */ /* 0x000e620000002100 */
[----:B------:R-:W2:Y:S01]  /*0090*/  LDCU UR4, c[0x0][0x390] ;  /* 0x00007200ff0477ac */ /* 0x000ea20008000800 */
[----:B------:R-:W-:Y:S01]  /*00a0*/  BSSY.RECONVERGENT B1, `(.L_x_3) ;  /* 0x000000b000017945 */ /* 0x000fe20003800200 */
[----:B------:R-:W-:Y:S02]  /*00b0*/  CS2R R14, SRZ ;  /* 0x00000000000e7805 */ /* 0x000fe4000001ff00 */
[----:B------:R-:W-:Y:S02]  /*00c0*/  CS2R R12, SRZ ;  /* 0x00000000000c7805 */ /* 0x000fe4000001ff00 */
[----:B-1----:R-:W-:Y:S01]  /*00d0*/  ISETP.GE.AND P0, PT, R0, UR8, PT ;  /* 0x0000000800007c0c */ /* 0x002fe2000bf06270 */
[----:B------:R-:W-:-:S12]  /*00e0*/  IMAD.MOV.U32 R19, RZ, RZ, R0 ;  /* 0x000000ffff137224 */ /* 0x000fd800078e0000 */
[----:B--2---:R-:W-:Y:S05]  /*00f0*/  @P0 BRA `(.L_x_4) ;  /* 0x0000000000140947 */ /* 0x004fea0003800000 */
[----:B------:R-:W1:Y:S02]  /*0100*/  LDC.64 R2, c[0x0][0x380] ;  /* 0x0000e000ff027b82 */ /* 0x000e640000000a00 */
[----:B-1----:R-:W-:-:S05]  /*0110*/  IMAD.WIDE.U32 R2, R0, 0x10, R2 ;  /* 0x0000001000027825 */ /* 0x002fca00078e0002 */
[----:B0-----:R1:W5:Y:S04]  /*0120*/  LDG.E.64.CONSTANT R14, desc[UR10][R2.64] ;  /* 0x0000000a020e7981 */ /* 0x001368000c1e9b00 */
[----:B------:R1:W5:Y:S01]  /*0130*/  LDG.E.64.CONSTANT R12, desc[UR10][R2.64+0x8] ;  /* 0x0000080a020c7981 */ /* 0x000362000c1e9b00 */
[----:B------:R-:W-:-:S07]  /*0140*/  VIADD R19, R0, 0x100 ;  /* 0x0000010000137836 */ /* 0x000fce0000000000 */
.L_x_4:
[----:B0-----:R-:W-:Y:S05]  /*0150*/  BSYNC.RECONVERGENT B1 ;  /* 0x0000000000017941 */ /* 0x001fea0003800200 */
.L_x_3:
[----:B------:R-:W-:Y:S01]  /*0160*/  ISETP.GE.AND P0, PT, R19, UR8, PT ;  /* 0x0000000813007c0c */ /* 0x000fe2000bf06270 */
[----:B------:R-:W-:-:S12]  /*0170*/  BSSY.RECONVERGENT B1, `(.L_x_5) ;  /* 0x0000099000017945 */ /* 0x000fd80003800200 */
[----:B------:R-:W-:Y:S05]  /*0180*/  @P0 BRA `(.L_x_6) ;  /* 0x00000008005c0947 */ /* 0x000fea0003800000 */
[----:B------:R-:W-:Y:S01]  /*0190*/  LOP3.LUT R4, RZ, R19, RZ, 0x33, !PT ;  /* 0x00000013ff047212 */ /* 0x000fe200078e33ff */
[----:B------:R-:W-:Y:S04]  /*01a0*/  BSSY.RECONVERGENT B2, `(.L_x_7) ;  /* 0x000002e000027945 */ /* 0x000fe80003800200 */
[----:B------:R-:W-:-:S05]  /*01b0*/  VIADD R4, R4, UR8 ;  /* 0x0000000804047c36 */ /* 0x000fca0008000000 */
[----:B-1----:R-:W-:-:S04]  /*01c0*/  LOP3.LUT R2, R4, 0x300, RZ, 0xc0, !PT ;  /* 0x0000030004027812 */ /* 0x002fc800078ec0ff */
[----:B------:R-:W-:-:S13]  /*01d0*/  ISETP.NE.AND P0, PT, R2, 0x300, PT ;  /* 0x000003000200780c */ /* 0x000fda0003f05270 */
[----:B------:R-:W-:Y:S05]  /*01e0*/  @!P0 BRA `(.L_x_8) ;  /* 0x0000000000a48947 */ /* 0x000fea0003800000 */
[----:B------:R-:W0:Y:S01]  /*01f0*/  LDC.64 R2, c[0x0][0x380] ;  /* 0x0000e000ff027b82 */ /* 0x000e220000000a00 */
[----:B------:R-:W-:-:S04]  /*0200*/  LEA.HI R5, R4, 0x1, RZ, 0x18 ;  /* 0x0000000104057811 */ /* 0x000fc800078fc0ff */
[----:B------:R-:W-:-:S05]  /*0210*/  LOP3.LUT R5, R5, 0x3, RZ, 0xc0, !PT ;  /* 0x0000000305057812 */ /* 0x000fca00078ec0ff */
[----:B------:R-:W-:Y:S02]  /*0220*/  IMAD.MOV R5, RZ, RZ, -R5 ;  /* 0x000000ffff057224 */ /* 0x000fe400078e0a05 */
[----:B0-----:R-:W-:-:S04]  /*0230*/  IMAD.WIDE.U32 R2, R19, 0x10, R2 ;  /* 0x0000001013027825 */ /* 0x001fc800078e0002 */
[----:B------:R-:W-:-:S07]  /*0240*/  IMAD.MOV.U32 R16, RZ, RZ, R2 ;  /* 0x000000ffff107224 */ /* 0x000fce00078e0002 */
.L_x_11:
[----:B------:R-:W-:-:S05]  /*0250*/  IMAD.MOV.U32 R2, RZ, RZ, R16 ;  /* 0x000000ffff027224 */ /* 0x000fca00078e0010 */
[----:B------:R-:W2:Y:S04]  /*0260*/  LDG.E.64.CONSTANT R8, desc[UR10][R2.64] ;  /* 0x0000000a02087981 */ /* 0x000ea8000c1e9b00 */
[----:B------:R-:W3:Y:S01]  /*0270*/  LDG.E.64.CONSTANT R10, desc[UR10][R2.64+0x8] ;  /* 0x0000080a020a7981 */ /* 0x000ee2000c1e9b00 */
[----:B------:R-:W-:Y:S01]  /*0280*/  VIADD R5, R5, 0x1 ;  /* 0x0000000105057836 */ /* 0x000fe20000000000 */
[----:B------:R-:W-:Y:S01]  /*0290*/  BSSY.RECONVERGENT B3, `(.L_x_9) ;  /* 0x000001b000037945 */ /* 0x000fe20003800200 */
[----:B-----5:R-:W-:Y:S01]  /*02a0*/  IMAD.MOV.U32 R21, RZ, RZ, R13 ;  /* 0x000000ffff157224 */ /* 0x020fe200078e000d */
[----:B------:R-:W-:Y:S01]  /*02b0*/  IADD3 R16, P3, PT, R2, 0x1000, RZ ;  /* 0x0000100002107810 */ /* 0x000fe20007f7e0ff */
[----:B------:R-:W-:Y:S01]  /*02c0*/  IMAD.MOV.U32 R17, RZ, RZ, R12 ;  /* 0x000000ffff117224 */ /* 0x000fe200078e000c */
[----:B------:R-:W-:Y:S01]  /*02d0*/  ISETP.NE.AND P2, PT, R5, RZ, PT ;  /* 0x000000ff0500720c */ /* 0x000fe20003f45270 */
[----:B------:R-:W-:-:S02]  /*02e0*/  IMAD.MOV.U32 R6, RZ, RZ, R14 ;  /* 0x000000ffff067224 */ /* 0x000fc400078e000e */
[----:B------:R-:W-:Y:S01]  /*02f0*/  IMAD.MOV.U32 R7, RZ, RZ, R15 ;  /* 0x000000ffff077224 */ /* 0x000fe200078e000f */
[----:B--2---:R-:W-:Y:S01]  /*0300*/  DSETP.GEU.AND P0, PT, |R14|, |R8|, PT ;  /* 0x400000080e00722a */ /* 0x004fe20003f0e200 */
[----:B------:R-:W-:Y:S02]  /*0310*/  IMAD.MOV.U32 R14, RZ, RZ, R8 ;  /* 0x000000ffff0e7224 */ /* 0x000fe400078e0008 */
[----:B---3--:R-:W-:Y:S02]  /*0320*/  IMAD.MOV.U32 R12, RZ, RZ, R10 ;  /* 0x000000ffff0c7224 */ /* 0x008fe400078e000a */
[----:B------:R-:W-:Y:S02]  /*0330*/  IMAD.MOV.U32 R13, RZ, RZ, R11 ;  /* 0x000000ffff0d7224 */ /* 0x000fe400078e000b */
[----:B------:R-:W-:-:S07]  /*0340*/  IMAD.MOV.U32 R15, RZ, RZ, R9 ;  /* 0x000000ffff0f7224 */ /* 0x000fce00078e0009 */
[----:B------:R-:W-:Y:S05]  /*0350*/  @!P0 BRA `(.L_x_10) ;  /* 0x0000000000388947 */ /* 0x000fea0003800000 */
[----:B------:R-:W-:Y:S01]  /*0360*/  DSETP.GEU.AND P0, PT, |R8|, |R6|, PT ;  /* 0x400000060800722a */ /* 0x000fe20003f0e200 */
[----:B------:R-:W-:Y:S02]  /*0370*/  IMAD.MOV.U32 R14, RZ, RZ, R6 ;  /* 0x000000ffff0e7224 */ /* 0x000fe400078e0006 */
[----:B------:R-:W-:Y:S02]  /*0380*/  IMAD.MOV.U32 R15, RZ, RZ, R7 ;  /* 0x000000ffff0f7224 */ /* 0x000fe400078e0007 */
[----:B------:R-:W-:Y:S02]  /*0390*/  IMAD.MOV.U32 R12, RZ, RZ, R17 ;  /* 0x000000ffff0c7224 */ /* 0x000fe400078e0011 */
[----:B------:R-:W-:-:S07]  /*03a0*/  IMAD.MOV.U32 R13, RZ, RZ, R21 ;  /* 0x000000ffff0d7224 */ /* 0x000fce00078e0015 */
[----:B------:R-:W-:Y:S05]  /*03b0*/  @!P0 BRA `(.L_x_10) ;  /* 0x0000000000208947 */ /* 0x000fea0003800000 */
[CC--:B------:R-:W-:Y:S02]  /*03c0*/  ISETP.GE.U32.AND P1, PT, R17.reuse, R10.reuse, PT ;  /* 0x0000000a1100720c */ /* 0x0c0fe40003f26070 */
[----:B------:R-:W-:Y:S02]  /*03d0*/  ISETP.LT.U32.AND P0, PT, R17, R10, PT ;  /* 0x0000000a1100720c */ /* 0x000fe40003f01070 */
[CC--:B------:R-:W-:Y:S02]  /*03e0*/  ISETP.GE.AND.EX P1, PT, R21.reuse, R11.reuse, PT, P1 ;  /* 0x0000000b1500720c */ /* 0x0c0fe40003f26310 */
[----:B------:R-:W-:Y:S02]  /*03f0*/  ISETP.LT.AND.EX P0, PT, R21, R11, PT, P0 ;  /* 0x0000000b1500720c */ /* 0x000fe40003f01300 */
[----:B------:R-:W-:Y:S02]  /*0400*/  FSEL R14, R6, R8, !P1 ;  /* 0x00000008060e7208 */ /* 0x000fe40004800000 */
[----:B------:R-:W-:-:S02]  /*0410*/  FSEL R15, R7, R9, !P1 ;  /* 0x00000009070f7208 */ /* 0x000fc40004800000 */
[----:B------:R-:W-:Y:S02]  /*0420*/  SEL R12, R17, R10, P0 ;  /* 0x0000000a110c7207 */ /* 0x000fe40000000000 */
[----:B------:R-:W-:-:S07]  /*0430*/  SEL R13, R21, R11, P0 ;  /* 0x0000000b150d7207 */ /* 0x000fce0000000000 */
.L_x_10:
[----:B------:R-:W-:Y:S05]  /*0440*/  BSYNC.RECONVERGENT B3 ;  /* 0x0000000000037941 */ /* 0x000fea0003800200 */
.L_x_9:
[----:B------:R-:W-:Y:S02]  /*0450*/  IMAD.X R3, RZ, RZ, R3, P3 ;  /* 0x000000ffff037224 */ /* 0x000fe400018e0603 */
[----:B------:R-:W-:Y:S01]  /*0460*/  VIADD R19, R19, 0x100 ;  /* 0x0000010013137836 */ /* 0x000fe20000000000 */
[----:B------:R-:W-:Y:S06]  /*0470*/  @P2 BRA `(.L_x_11) ;  /* 0xfffffffc00742947 */ /* 0x000fec000383ffff */
.L_x_8:
[----:B------:R-:W-:Y:S05]  /*0480*/  BSYNC.RECONVERGENT B2 ;  /* 0x0000000000027941 */ /* 0x000fea0003800200 */
.L_x_7:
[----:B------:R-:W0:Y:S01]  /*0490*/  LDC.64 R8, c[0x0][0x380] ;  /* 0x0000e000ff087b82 */ /* 0x000e220000000a00 */
[----:B------:R-:W-:-:S13]  /*04a0*/  ISETP.GE.U32.AND P0, PT, R4, 0x300, PT ;  /* 0x000003000400780c */ /* 0x000fda0003f06070 */
[----:B------:R-:W-:Y:S05]  /*04b0*/  @!P0 BRA `(.L_x_6) ;  /* 0x0000000400908947 */ /* 0x000fea0003800000 */
.L_x_20:
[----:B0-----:R-:W-:-:S05]  /*04c0*/  IMAD.WIDE R20, R19, 0x10, R8 ;  /* 0x0000001013147825 */ /* 0x001fca00078e0208 */
[----:B------:R-:W2:Y:S04]  /*04d0*/  LDG.E.64.CONSTANT R10, desc[UR10][R20.64] ;  /* 0x0000000a140a7981 */ /* 0x000ea8000c1e9b00 */
[----:B------:R-:W3:Y:S04]  /*04e0*/  LDG.E.64.CONSTANT R16, desc[UR10][R20.64+0x8] ;  /* 0x0000080a14107981 */ /* 0x000ee8000c1e9b00 */
[----:B-----5:R0:W5:Y:S04]  /*04f0*/  LDG.E.64.CONSTANT R6, desc[UR10][R20.64+0x1000] ;  /* 0x0010000a14067981 */ /* 0x020168000c1e9b00 */
[----:B------:R0:W5:Y:S01]  /*0500*/  LDG.E.64.CONSTANT R4, desc[UR10][R20.64+0x1008] ;  /* 0x0010080a14047981 */ /* 0x000162000c1e9b00 */
[----:B------:R-:W-:Y:S01]  /*0510*/  BSSY.RECONVERGENT B2, `(.L_x_12) ;  /* 0x0000015000027945 */ /* 0x000fe20003800200 */
[----:B--2---:R-:W-:Y:S01]  /*0520*/  DSETP.GEU.AND P0, PT, |R14|, |R10|, PT ;  /* 0x4000000a0e00722a */ /* 0x004fe20003f0e200 */
[----:B------:R-:W-:-:S02]  /*0530*/  IMAD.MOV.U32 R2, RZ, RZ, R10 ;  /* 0x000000ffff027224 */ /* 0x000fc400078e000a */
[----:B------:R-:W-:Y:S02]  /*0540*/  IMAD.MOV.U32 R3, RZ, RZ, R11 ;  /* 0x000000ffff037224 */ /* 0x000fe400078e000b */
[----:B---3--:R-:W-:Y:S02]  /*0550*/  IMAD.MOV.U32 R23, RZ, RZ, R16 ;  /* 0x000000ffff177224 */ /* 0x008fe400078e0010 */
[----:B------:R-:W-:-:S07]  /*0560*/  IMAD.MOV.U32 R25, RZ, RZ, R17 ;  /* 0x000000ffff197224 */ /* 0x000fce00078e0011 */
[----:B0-----:R-:W-:Y:S05]  /*0570*/  @!P0 BRA `(.L_x_13) ;  /* 0x0000000000388947 */ /* 0x001fea0003800000 */
[----:B------:R-:W-:Y:S01]  /*0580*/  DSETP.GEU.AND P0, PT, |R10|, |R14|, PT ;  /* 0x4000000e0a00722a */ /* 0x000fe20003f0e200 */
[----:B------:R-:W-:Y:S02]  /*0590*/  IMAD.MOV.U32 R23, RZ, RZ, R12 ;  /* 0x000000ffff177224 */ /* 0x000fe400078e000c */
[----:B------:R-:W-:Y:S02]  /*05a0*/  IMAD.MOV.U32 R25, RZ, RZ, R13 ;  /* 0x000000ffff197224 */ /* 0x000fe400078e000d */
[----:B------:R-:W-:Y:S02]  /*05b0*/  IMAD.MOV.U32 R2, RZ, RZ, R14 ;  /* 0x000000ffff027224 */ /* 0x000fe400078e000e */
[----:B------:R-:W-:-:S07]  /*05c0*/  IMAD.MOV.U32 R3, RZ, RZ, R15 ;  /* 0x000000ffff037224 */ /* 0x000fce00078e000f */
[----:B------:R-:W-:Y:S05]  /*05d0*/  @!P0 BRA `(.L_x_13) ;  /* 0x0000000000208947 */ /* 0x000fea0003800000 */
[CC--:B------:R-:W-:Y:S02]  /*05e0*/  ISETP.LT.U32.AND P1, PT, R12.reuse, R16.reuse, PT ;  /* 0x000000100c00720c */ /* 0x0c0fe40003f21070 */
[CC--:B------:R-:W-:Y:S02]  /*05f0*/  ISETP.GE.U32.AND P0, PT, R12.reuse, R16.reuse, PT ;  /* 0x000000100c00720c */ /* 0x0c0fe40003f06070 */
[CC--:B------:R-:W-:Y:S02]  /*0600*/  ISETP.LT.AND.EX P1, PT, R13.reuse, R17.reuse, PT, P1 ;  /* 0x000000110d00720c */ /* 0x0c0fe40003f21310 */
[CC--:B------:R-:W-:Y:S02]  /*0610*/  ISETP.GE.AND.EX P0, PT, R13.reuse, R17.reuse, PT, P0 ;  /* 0x000000110d00720c */ /* 0x0c0fe40003f06300 */
[----:B------:R-:W-:Y:S02]  /*0620*/  SEL R23, R12, R16, P1 ;  /* 0x000000100c177207 */ /* 0x000fe40000800000 */
[----:B------:R-:W-:-:S02]  /*0630*/  SEL R25, R13, R17, P1 ;  /* 0x000000110d197207 */ /* 0x000fc40000800000 */
[----:B------:R-:W-:Y:S02]  /*0640*/  FSEL R2, R14, R10, !P0 ;  /* 0x0000000a0e027208 */ /* 0x000fe40004000000 */
[----:B------:R-:W-:-:S07]  /*0650*/  FSEL R3, R15, R11, !P0 ;  /* 0x0000000b0f037208 */ /* 0x000fce0004000000 */
.L_x_13:
[----:B------:R-:W-:Y:S05]  /*0660*/  BSYNC.RECONVERGENT B2 ;  /* 0x0000000000027941 */ /* 0x000fea0003800200 */
.L_x_12:
[----:B------:R0:W5:Y:S04]  /*0670*/  LDG.E.64.CONSTANT R14, desc[UR10][R20.64+0x2000] ;  /* 0x0020000a140e7981 */ /* 0x000168000c1e9b00 */
[----:B------:R0:W5:Y:S04]  /*0680*/  LDG.E.64.CONSTANT R12, desc[UR10][R20.64+0x2008] ;  /* 0x0020080a140c7981 */ /* 0x000168000c1e9b00 */
[----:B------:R0:W5:Y:S04]  /*0690*/  LDG.E.64.CONSTANT R10, desc[UR10][R20.64+0x3000] ;  /* 0x0030000a140a7981 */ /* 0x000168000c1e9b00 */
[----:B------:R0:W5:Y:S02]  /*06a0*/  LDG.E.64.CONSTANT R16, desc[UR10][R20.64+0x3008] ;  /* 0x0030080a14107981 */ /* 0x000164000c1e9b00 */
[----:B-----5:R-:W-:Y:S01]  /*06b0*/  DSETP.GEU.AND P0, PT, |R2|, |R6|, PT ;  /* 0x400000060200722a */ /* 0x020fe20003f0e200 */
[----:B------:R-:W-:Y:S01]  /*06c0*/  BSSY.RECONVERGENT B2, `(.L_x_14) ;  /* 0x0000014000027945 */ /* 0x000fe20003800200 */
[----:B------:R-:W-:-:S02]  /*06d0*/  IMAD.MOV.U32 R26, RZ, RZ, R6 ;  /* 0x000000ffff1a7224 */ /* 0x000fc400078e0006 */
[----:B------:R-:W-:Y:S02]  /*06e0*/  IMAD.MOV.U32 R27, RZ, RZ, R7 ;  /* 0x000000ffff1b7224 */ /* 0x000fe400078e0007 */
[----:B------:R-:W-:Y:S02]  /*06f0*/  IMAD.MOV.U32 R29, RZ, RZ, R4 ;  /* 0x000000ffff1d7224 */ /* 0x000fe400078e0004 */
[----:B------:R-:W-:-:S06]  /*0700*/  IMAD.MOV.U32 R18, RZ, RZ, R5 ;  /* 0x000000ffff127224 */ /* 0x000fcc00078e0005 */
[----:B0-----:R-:W-:Y:S05]  /*0710*/  @!P0 BRA `(.L_x_15) ;  /* 0x0000000000388947 */ /* 0x001fea0003800000 */
        /* <DEDUP_REMOVED lines=14> */
.L_x_15:
[----:B------:R-:W-:Y:S05]  /*0800*/  BSYNC.RECONVERGENT B2 ;  /* 0x0000000000027941 */ /* 0x000fea0003800200 */
.L_x_14:
[----:B------:R-:W-:Y:S01]  /*0810*/  DSETP.GEU.AND P0, PT, |R26|, |R14|, PT ;  /* 0x4000000e1a00722a */ /* 0x000fe20003f0e200 */
[----:B------:R-:W-:Y:S01]  /*0820*/  BSSY.RECONVERGENT B2, `(.L_x_16) ;  /* 0x0000014000027945 */ /* 0x000fe20003800200 */
[----:B------:R-:W-:Y:S02]  /*0830*/  IMAD.MOV.U32 R2, RZ, RZ, R14 ;  /* 0x000000ffff027224 */ /* 0x000fe400078e000e */
[----:B------:R-:W-:Y:S02]  /*0840*/  IMAD.MOV.U32 R3, RZ, RZ, R15 ;  /* 0x000000ffff037224 */ /* 0x000fe400078e000f */
[----:B------:R-:W-:Y:S02]  /*0850*/  IMAD.MOV.U32 R5, RZ, RZ, R12 ;  /* 0x000000ffff057224 */ /* 0x000fe400078e000c */
[----:B------:R-:W-:-:S06]  /*0860*/  IMAD.MOV.U32 R7, RZ, RZ, R13 ;  /* 0x000000ffff077224 */ /* 0x000fcc00078e000d */
        /* <DEDUP_REMOVED lines=15> */
.L_x_17:
[----:B------:R-:W-:Y:S05]  /*0960*/  BSYNC.RECONVERGENT B2 ;  /* 0x0000000000027941 */ /* 0x000fea0003800200 */
.L_x_16:
        /* <DEDUP_REMOVED lines=21> */
.L_x_19:
[----:B------:R-:W-:Y:S05]  /*0ac0*/  BSYNC.RECONVERGENT B2 ;  /* 0x0000000000027941 */ /* 0x000fea0003800200 */
.L_x_18:
[----:B------:R-:W-:-:S05]  /*0ad0*/  VIADD R19, R19, 0x400 ;  /* 0x0000040013137836 */ /* 0x000fca0000000000 */
[----:B------:R-:W-:-:S13]  /*0ae0*/  ISETP.GE.AND P0, PT, R19, UR4, PT ;  /* 0x0000000413007c0c */ /* 0x000fda000bf06270 */
[----:B------:R-:W-:Y:S05]  /*0af0*/  @!P0 BRA `(.L_x_20) ;  /* 0xfffffff800708947 */ /* 0x000fea000383ffff */
.L_x_6:
[----:B------:R-:W-:Y:S05]  /*0b00*/  BSYNC.RECONVERGENT B1 ;  /* 0x0000000000017941 */ /* 0x000fea0003800200 */
.L_x_5:
[----:B------:R-:W2:Y:S02]  /*0b10*/  LDCU UR6, c[0x0][0x390] ;  /* 0x00007200ff0677ac */ /* 0x000ea40008000800 */
[----:B--2---:R-:W-:-:S09]  /*0b20*/  UISETP.GE.AND UP0, UPT, UR6, 0x100, UPT ;  /* 0x000001000600788c */ /* 0x004fd2000bf06270 */
[----:B------:R-:W-:Y:S05]  /*0b30*/  BRA.U !UP0, `(.L_x_21) ;  /* 0x0000001508507547 */ /* 0x000fea000b800000 */
[----:B0-----:R-:W0:Y:S01]  /*0b40*/  S2R R9, SR_LANEID ;  /* 0x0000000000097919 */ /* 0x001e220000000000 */
[----:B------:R-:W-:Y:S01]  /*0b50*/  BSSY.RECONVERGENT B1, `(.L_x_22) ;  /* 0x000001f000017945 */ /* 0x000fe20003800200 */
[----:B-----5:R-:W-:Y:S01]  /*0b60*/  IMAD.MOV.U32 R11, RZ, RZ, R12 ;  /* 0x000000ffff0b7224 */ /* 0x020fe200078e000c */
[----:B------:R2:W3:Y:S01]  /*0b70*/  SHFL.DOWN PT, R4, R14, 0x1, 0x1f ;  /* 0x08201f000e047f89 */ /* 0x0004e200000e0000 */
[----:B------:R-:W-:Y:S02]  /*0b80*/  IMAD.MOV.U32 R16, RZ, RZ, R13 ;  /* 0x000000ffff107224 */ /* 0x000fe400078e000d */
[----:B-1----:R-:W-:Y:S01]  /*0b90*/  IMAD.MOV.U32 R2, RZ, RZ, R14 ;  /* 0x000000ffff027224 */ /* 0x002fe200078e000e */
[----:B------:R2:W1:Y:S01]  /*0ba0*/  SHFL.DOWN PT, R5, R15, 0x1, 0x1f ;  /* 0x08201f000f057f89 */ /* 0x00046200000e0000 */
[----:B------:R-:W-:-:S03]  /*0bb0*/  IMAD.MOV.U32 R3, RZ, RZ, R15 ;  /* 0x000000ffff037224 */ /* 0x000fc600078e000f */
[----:B------:R2:W4:Y:S04]  /*0bc0*/  SHFL.DOWN PT, R7, R12, 0x1, 0x1f ;  /* 0x08201f000c077f89 */ /* 0x00052800000e0000 */
[----:B------:R2:W1:Y:S01]  /*0bd0*/  SHFL.DOWN PT, R17, R13, 0x1, 0x1f ;  /* 0x08201f000d117f89 */ /* 0x00046200000e0000 */
[----:B0-----:R-:W-:-:S13]  /*0be0*/  ISETP.GT.AND P0, PT, R9, 0x1e, PT ;  /* 0x0000001e0900780c */ /* 0x001fda0003f04270 */
[----:B-1234-:R-:W-:Y:S05]  /*0bf0*/  @P0 BRA `(.L_x_23) ;  /* 0x0000000000500947 */ /* 0x01efea0003800000 */
[----:B------:R-:W-:Y:S01]  /*0c00*/  DSETP.GEU.AND P0, PT, |R14|, |R4|, PT ;  /* 0x400000040e00722a */ /* 0x000fe20003f0e200 */
[----:B------:R-:W-:Y:S02]  /*0c10*/  IMAD.MOV.U32 R11, RZ, RZ, R7 ;  /* 0x000000ffff0b7224 */ /* 0x000fe400078e0007 */
[----:B------:R-:W-:Y:S02]  /*0c20*/  IMAD.MOV.U32 R16, RZ, RZ, R17 ;  /* 0x000000ffff107224 */ /* 0x000fe400078e0011 */
        /* <DEDUP_REMOVED lines=9> */
[CC--:B------:R-:W-:Y:S02]  /*0cc0*/  ISETP.LT.U32.AND P1, PT, R12.reuse, R7.reuse, PT ;  /* 0x000000070c00720c */ /* 0x0c0fe40003f21070 */
[C---:B------:R-:W-:Y:S02]  /*0cd0*/  ISETP.GE.U32.AND P0, PT, R12.reuse, R7, PT ;  /* 0x000000070c00720c */ /* 0x040fe40003f06070 */
[CC--:B------:R-:W-:Y:S02]  /*0ce0*/  ISETP.LT.AND.EX P1, PT, R13.reuse, R17.reuse, PT, P1 ;  /* 0x000000110d00720c */ /* 0x0c0fe40003f21310 */
[C---:B------:R-:W-:Y:S02]  /*0cf0*/  ISETP.GE.AND.EX P0, PT, R13.reuse, R17, PT, P0 ;  /* 0x000000110d00720c */ /* 0x040fe40003f06300 */
[----:B------:R-:W-:Y:S02]  /*0d00*/  SEL R11, R12, R7, P1 ;  /* 0x000000070c0b7207 */ /* 0x000fe40000800000 */
[----:B------:R-:W-:-:S02]  /*0d10*/  SEL R16, R13, R17, P1 ;  /* 0x000000110d107207 */ /* 0x000fc40000800000 */
[----:B------:R-:W-:Y:S02]  /*0d20*/  FSEL R2, R14, R4, !P0 ;  /* 0x000000040e027208 */ /* 0x000fe40004000000 */
[----:B------:R-:W-:-:S07]  /*0d30*/  FSEL R3, R15, R5, !P0 ;  /* 0x000000050f037208 */ /* 0x000fce0004000000 */
.L_x_23:
[----:B------:R-:W-:Y:S05]  /*0d40*/  BSYNC.RECONVERGENT B1 ;  /* 0x0000000000017941 */ /* 0x000fea0003800200 */
.L_x_22:
[----:B------:R-:W-:Y:S01]  /*0d50*/  ISETP.GT.AND P0, PT, R9, 0x1d, PT ;  /* 0x0000001d0900780c */ /* 0x000fe20003f04270 */
[----:B------:R0:W1:Y:S01]  /*0d60*/  SHFL.DOWN PT, R6, R2, 0x2, 0x1f ;  /* 0x08401f0002067f89 */ /* 0x00006200000e0000 */
[----:B------:R-:W-:Y:S01]  /*0d70*/  BSSY.RECONVERGENT B1, `(.L_x_24) ;  /* 0x000001d000017945 */ /* 0x000fe20003800200 */
[----:B------:R-:W-:Y:S02]  /*0d80*/  IMAD.MOV.U32 R8, RZ, RZ, R11 ;  /* 0x000000ffff087224 */ /* 0x000fe400078e000b */
[----:B------:R0:W2:Y:S01]  /*0d90*/  SHFL.DOWN PT, R7, R3, 0x2, 0x1f ;  /* 0x08401f0003077f89 */ /* 0x0000a200000e0000 */
[----:B------:R-:W-:Y:S02]  /*0da0*/  IMAD.MOV.U32 R10, RZ, RZ, R16 ;  /* 0x000000ffff0a7224 */ /* 0x000fe400078e0010 */
[----:B------:R-:W-:Y:S01]  /*0db0*/  IMAD.MOV.U32 R4, RZ, RZ, R2 ;  /* 0x000000ffff047224 */ /* 0x000fe200078e0002 */
[----:B------:R0:W3:Y:S01]  /*0dc0*/  SHFL.DOWN PT, R12, R11, 0x2, 0x1f ;  /* 0x08401f000b0c7f89 */ /* 0x0000e200000e0000 */
[----:B------:R-:W-:-:S03]  /*0dd0*/  IMAD.MOV.U32 R5, RZ, RZ, R3 ;  /* 0x000000ffff057224 */ /* 0x000fc600078e0003 */
[----:B------:R0:W4:Y:S01]  /*0de0*/  SHFL.DOWN PT, R13, R16, 0x2, 0x1f ;  /* 0x08401f00100d7f89 */ /* 0x00012200000e0000 */
[----:B------:R-:W-:Y:S05]  /*0df0*/  @P0 BRA `(.L_x_25) ;  /* 0x0000000000500947 */ /* 0x000fea0003800000 */
[----:B-12---:R-:W-:Y:S01]  /*0e00*/  DSETP.GEU.AND P0, PT, |R2|, |R6|, PT ;  /* 0x400000060200722a */ /* 0x006fe20003f0e200 */
[----:B---3--:R-:W-:Y:S02]  /*0e10*/  IMAD.MOV.U32 R8, RZ, RZ, R12 ;  /* 0x000000ffff087224 */ /* 0x008fe400078e000c */
[----:B----4-:R-:W-:Y:S02]  /*0e20*/  IMAD.MOV.U32 R10, RZ, RZ, R13 ;  /* 0x000000ffff0a7224 */ /* 0x010fe400078e000d */
        /* <DEDUP_REMOVED lines=17> */
.L_x_25:
[----:B------:R-:W-:Y:S05]  /*0f40*/  BSYNC.RECONVERGENT B1 ;  /* 0x0000000000017941 */ /* 0x000fea0003800200 */
.L_x_24:
[----:B------:R-:W-:Y:S01]  /*0f50*/  ISETP.GT.AND P0, PT, R9, 0x1b, PT ;  /* 0x0000001b0900780c */ /* 0x000fe20003f04270 */
[----:B-1----:R1:W1:Y:S01]  /*0f60*/  SHFL.DOWN PT, R6, R4, 0x4, 0x1f ;  /* 0x08801f0004067f89 */ /* 0x00226200000e0000 */
[----:B------:R-:W-:Y:S01]  /*0f70*/  BSSY.RECONVERGENT B1, `(.L_x_26) ;  /* 0x000001d000017945 */ /* 0x000fe20003800200 */
[----:B0-----:R-:W-:Y:S02]  /*0f80*/  IMAD.MOV.U32 R11, RZ, RZ, R8 ;  /* 0x000000ffff0b7224 */ /* 0x001fe400078e0008 */
[----:B--2---:R0:W2:Y:S01]  /*0f90*/  SHFL.DOWN PT, R7, R5, 0x4, 0x1f ;  /* 0x08801f0005077f89 */ /* 0x0040a200000e0000 */
[----:B---3--:R-:W-:Y:S02]  /*0fa0*/  IMAD.MOV.U32 R12, RZ, RZ, R10 ;  /* 0x000000ffff0c7224 */ /* 0x008fe400078e000a */
[----:B------:R-:W-:Y:S01]  /*0fb0*/  IMAD.MOV.U32 R2, RZ, RZ, R4 ;  /* 0x000000ffff027224 */ /* 0x000fe200078e0004 */
[----:B----4-:R0:W3:Y:S01]  /*0fc0*/  SHFL.DOWN PT, R13, R8, 0x4, 0x1f ;  /* 0x08801f00080d7f89 */ /* 0x0100e200000e0000 */
        /* <DEDUP_REMOVED lines=23> */
.L_x_27:
[----:B------:R-:W-:Y:S05]  /*1140*/  BSYNC.RECONVERGENT B1 ;  /* 0x0000000000017941 */ /* 0x000fea0003800200 */
.L_x_26:
[----:B------:R-:W-:Y:S01]  /*1150*/  ISETP.GT.AND P0, PT, R9, 0x17, PT ;  /* 0x000000170900780c */ /* 0x000fe20003f04270 */
[----:B-1----:R1:W1:Y:S01]  /*1160*/  SHFL.DOWN PT, R6, R2, 0x8, 0x1f ;  /* 0x09001f0002067f89 */ /* 0x00226200000e0000 */
[----:B------:R-:W-:Y:S01]  /*1170*/  BSSY.RECONVERGENT B1, `(.L_x_28) ;  /* 0x000001d000017945 */ /* 0x000fe20003800200 */
[----:B0-----:R-:W-:Y:S02]  /*1180*/  IMAD.MOV.U32 R8, RZ, RZ, R11 ;  /* 0x000000ffff087224 */ /* 0x001fe400078e000b */
[----:B--2---:R0:W2:Y:S01]  /*1190*/  SHFL.DOWN PT, R7, R3, 0x8, 0x1f ;  /* 0x09001f0003077f89 */ /* 0x0040a200000e0000 */
[----:B------:R-:W-:Y:S02]  /*11a0*/  IMAD.MOV.U32 R10, RZ, RZ, R12 ;  /* 0x000000ffff0a7224 */ /* 0x000fe400078e000c */
[----:B------:R-:W-:Y:S01]  /*11b0*/  IMAD.MOV.U32 R4, RZ, RZ, R2 ;  /* 0x000000ffff047224 */ /* 0x000fe200078e0002 */
[----:B------:R0:W0:Y:S01]  /*11c0*/  SHFL.DOWN PT, R14, R11, 0x8, 0x1f ;  /* 0x09001f000b0e7f89 */ /* 0x00002200000e0000 */
[----:B------:R-:W-:-:S03]  /*11d0*/  IMAD.MOV.U32 R5, RZ, RZ, R3 ;  /* 0x000000ffff057224 */ /* 0x000fc600078e0003 */
[----:B---3--:R3:W0:Y:S01]  /*11e0*/  SHFL.DOWN PT, R13, R12, 0x8, 0x1f ;  /* 0x09001f000c0d7f89 */ /* 0x00862200000e0000 */
[----:B------:R-:W-:Y:S05]  /*11f0*/  @P0 BRA `(.L_x_29) ;  /* 0x0000000000500947 */ /* 0x000fea0003800000 */
[----:B-12---:R-:W-:Y:S01]  /*1200*/  DSETP.GEU.AND P0, PT, |R2|, |R6|, PT ;  /* 0x400000060200722a */ /* 0x006fe20003f0e200 */
[----:B0-----:R-:W-:Y:S02]  /*1210*/  IMAD.MOV.U32 R8, RZ, RZ, R14 ;  /* 0x000000ffff087224 */ /* 0x001fe400078e000e */
        /* <DEDUP_REMOVED lines=18> */
.L_x_29:
[----:B------:R-:W-:Y:S05]  /*1340*/  BSYNC.RECONVERGENT B1 ;  /* 0x0000000000017941 */ /* 0x000fea0003800200 */
.L_x_28:
[----:B------:R-:W-:Y:S01]  /*1350*/  ISETP.GT.AND P0, PT, R9, 0xf, PT ;  /* 0x0000000f0900780c */ /* 0x000fe20003f04270 */
[----:B-1----:R1:W1:Y:S01]  /*1360*/  SHFL.DOWN PT, R6, R4, 0x10, 0x1f ;  /* 0x0a001f0004067f89 */ /* 0x00226200000e0000 */
[----:B------:R-:W-:Y:S01]  /*1370*/  BSSY.RECONVERGENT B1, `(.L_x_30) ;  /* 0x000001d000017945 */ /* 0x000fe20003800200 */
[----:B0-----:R-:W-:Y:S02]  /*1380*/  IMAD.MOV.U32 R14, RZ, RZ, R8 ;  /* 0x000000ffff0e7224 */ /* 0x001fe400078e0008 */
[----:B--2---:R0:W2:Y:S01]  /*1390*/  SHFL.DOWN PT, R7, R5, 0x10, 0x1f ;  /* 0x0a001f0005077f89 */ /* 0x0040a200000e0000 */
[----:B----4-:R-:W-:Y:S02]  /*13a0*/  IMAD.MOV.U32 R15, RZ, RZ, R10 ;  /* 0x000000ffff0f7224 */ /* 0x010fe400078e000a */
[----:B------:R-:W-:Y:S01]  /*13b0*/  IMAD.MOV.U32 R2, RZ, RZ, R4 ;  /* 0x000000ffff027224 */ /* 0x000fe200078e0004 */
[----:B------:R0:W4:Y:S01]  /*13c0*/  SHFL.DOWN PT, R11, R8, 0x10, 0x1f ;  /* 0x0a001f00080b7f89 */ /* 0x00012200000e0000 */
[----:B------:R-:W-:-:S03]  /*13d0*/  IMAD.MOV.U32 R3, RZ, RZ, R5 ;  /* 0x000000ffff037224 */ /* 0x000fc600078e0005 */
[----:B------:R0:W0:Y:S01]  /*13e0*/  SHFL.DOWN PT, R13, R10, 0x10, 0x1f ;  /* 0x0a001f000a0d7f89 */ /* 0x00002200000e0000 */
[----:B------:R-:W-:Y:S05]  /*13f0*/  @P0 BRA `(.L_x_31) ;  /* 0x0000000000500947 */ /* 0x000fea0003800000 */
[----:B-12---:R-:W-:Y:S01]  /*1400*/  DSETP.GEU.AND P0, PT, |R4|, |R6|, PT ;  /* 0x400000060400722a */ /* 0x006fe20003f0e200 */
[----:B----4-:R-:W-:Y:S02]  /*1410*/  IMAD.MOV.U32 R14, RZ, RZ, R11 ;  /* 0x000000ffff0e7224 */ /* 0x010fe400078e000b */
[----:B0-----:R-:W-:Y:S02]  /*1420*/  IMAD.MOV.U32 R15, RZ, RZ, R13 ;  /* 0x000000ffff0f7224 */ /* 0x001fe400078e000d */
        /* <DEDUP_REMOVED lines=17> */
.L_x_31:
[----:B------:R-:W-:Y:S05]  /*1540*/  BSYNC.RECONVERGENT B1 ;  /* 0x0000000000017941 */ /* 0x000fea0003800200 */
.L_x_30:
[----:B------:R-:W-:Y:S01]  /*1550*/  ISETP.NE.AND P0, PT, R9, RZ, PT ;  /* 0x000000ff0900720c */ /* 0x000fe20003f05270 */
[----:B------:R-:W-:-:S12]  /*1560*/  BSSY.RECONVERGENT B1, `(.L_x_32) ;  /* 0x000000a000017945 */ /* 0x000fd80003800200 */
[----:B------:R-:W-:Y:S05]  /*1570*/  @P0 BRA `(.L_x_33) ;  /* 0x0000000000200947 */ /* 0x000fea0003800000 */
[----:B-1----:R-:W1:Y:S01]  /*1580*/  S2R R6, SR_CgaCtaId ;  /* 0x0000000000067919 */ /* 0x002e620000008800 */
[----:B0-----:R-:W-:Y:S02]  /*1590*/  MOV R5, 0x400 ;  /* 0x0000040000057802 */ /* 0x001fe40000000f00 */
[----:B------:R-:W-:-:S04]  /*15a0*/  SHF.R.U32.HI R4, RZ, 0x1, R0 ;  /* 0x00000001ff047819 */ /* 0x000fc80000011600 */
[----:B------:R-:W-:Y:S02]  /*15b0*/  LOP3.LUT R4, R4, 0x1f0, RZ, 0xc0, !PT ;  /* 0x000001f004047812 */ /* 0x000fe400078ec0ff */
[----:B-1----:R-:W-:-:S05]  /*15c0*/  LEA R5, R6, R5, 0x18 ;  /* 0x0000000506057211 */ /* 0x002fca00078ec0ff */
[----:B------:R-:W-:-:S05]  /*15d0*/  IMAD.IADD R5, R4, 0x1, R5 ;  /* 0x0000000104057824 */ /* 0x000fca00078e0205 */
[----:B------:R0:W-:Y:S04]  /*15e0*/  STS.64 [R5+0x10], R14 ;  /* 0x0000100e05007388 */ /* 0x0001e80000000a00 */
[----:B------:R0:W-:Y:S02]  /*15f0*/  STS.64 [R5+0x8], R2 ;  /* 0x0000080205007388 */ /* 0x0001e40000000a00 */
.L_x_33:
[----:B------:R-:W-:Y:S05]  /*1600*/  BSYNC.RECONVERGENT B1 ;  /* 0x0000000000017941 */ /* 0x000fea0003800200 */
.L_x_32:
[----:B------:R-:W-:Y:S01]  /*1610*/  BAR.SYNC.DEFER_BLOCKING 0x0 ;  /* 0x0000000000007b1d */ /* 0x000fe20000010000 */
[----:B------:R-:W-:-:S13]  /*1620*/  ISETP.NE.AND P1, PT, R0, RZ, PT ;  /* 0x000000ff0000720c */ /* 0x000fda0003f25270 */
[----:B------:R-:W-:Y:S05]  /*1630*/  @P1 BRA `(.L_x_34) ;  /* 0x0000005400881947 */ /* 0x000fea0003800000 */
[----:B0-----:R-:W0:Y:S01]  /*1640*/  S2R R5, SR_CgaCtaId ;  /* 0x0000000000057919 */ /* 0x001e220000008800 */
[----:B------:R-:W-:Y:S01]  /*1650*/  MOV R0, 0x400 ;  /* 0x0000040000007802 */ /* 0x000fe20000000f00 */
[----:B------:R-:W-:Y:S03]  /*1660*/  BSSY.RECONVERGENT B1, `(.L_x_35) ;  /* 0x000001a000017945 */ /* 0x000fe60003800200 */
[----:B0-----:R-:W-:-:S05]  /*1670*/  LEA R0, R5, R0, 0x18 ;  /* 0x0000000005007211 */ /* 0x001fca00078ec0ff */
[----:B------:R-:W0:Y:S04]  /*1680*/  LDS.64 R16, [R0+0x18] ;  /* 0x0000180000107984 */ /* 0x000e280000000a00 */
[----:B-12---:R-:W1:Y:S04]  /*1690*/  LDS.128 R4, [R0+0x20] ;  /* 0x0000200000047984 */ /* 0x006e680000000c00 */
[----:B---3--:R2:W3:Y:S04]  /*16a0*/  LDS.64 R12, [R0+0x80] ;  /* 0x00008000000c7984 */ /* 0x0084e80000000a00 */
[----:B----4-:R2:W4:Y:S01]  /*16b0*/  LDS.128 R8, [R0+0x30] ;  /* 0x0000300000087984 */ /* 0x0105220000000c00 */
[----:B0-----:R-:W-:Y:S01]  /*16c0*/  DSETP.GEU.AND P0, PT, |R2|, |R16|, PT ;  /* 0x400000100200722a */ /* 0x001fe20003f0e200 */
[----:B------:R-:W-:-:S02]  /*16d0*/  IMAD.MOV.U32 R24, RZ, RZ, R16 ;  /* 0x000000ffff187224 */ /* 0x000fc400078e0010 */
[----:B------:R-:W-:Y:S02]  /*16e0*/  IMAD.MOV.U32 R25, RZ, RZ, R17 ;  /* 0x000000ffff197224 */ /* 0x000fe400078e0011 */
[----:B-1----:R-:W-:Y:S02]  /*16f0*/  IMAD.MOV.U32 R26, RZ, RZ, R4 ;  /* 0x000000ffff1a7224 */ /* 0x002fe400078e0004 */
[----:B------:R-:W-:-:S07]  /*1700*/  IMAD.MOV.U32 R27, RZ, RZ, R5 ;  /* 0x000000ffff1b7224 */ /* 0x000fce00078e0005 */
[----:B--234-:R-:W-:Y:S05]  /*1710*/  @!P0 BRA `(.L_x_36) ;  /* 0x0000000000388947 */ /* 0x01cfea0003800000 */
        /* <DEDUP_REMOVED lines=14> */
.L_x_36:
[----:B------:R-:W-:Y:S05]  /*1800*/  BSYNC.RECONVERGENT B1 ;  /* 0x0000000000017941 */ /* 0x000fea0003800200 */
.L_x_35:
[----:B------:R0:W1:Y:S01]  /*1810*/  LDS.128 R16, [R0+0x40] ;  /* 0x0000400000107984 */ /* 0x0000620000000c00 */
[----:B------:R-:W-:Y:S01]  /*1820*/  DSETP.GEU.AND P0, PT, |R24|, |R6|, PT ;  /* 0x400000061800722a */ /* 0x000fe20003f0e200 */
[----:B------:R-:W-:Y:S01]  /*1830*/  BSSY.RECONVERGENT B1, `(.L_x_37) ;  /* 0x0000015000017945 */ /* 0x000fe20003800200 */
[----:B------:R-:W-:Y:S01]  /*1840*/  IMAD.MOV.U32 R4, RZ, RZ, R6 ;  /* 0x000000ffff047224 */ /* 0x000fe200078e0006 */
[----:B------:R0:W2:Y:S01]  /*1850*/  LDS.128 R20, [R0+0x50] ;  /* 0x0000500000147984 */ /* 0x0000a20000000c00 */
        /* <DEDUP_REMOVED lines=18> */
.L_x_38:
[----:B------:R-:W-:Y:S05]  /*1980*/  BSYNC.RECONVERGENT B1 ;  /* 0x0000000000017941 */ /* 0x000fea0003800200 */
.L_x_37:
[----:B------:R-:W-:Y:S01]  /*1990*/  DSETP.GEU.AND P0, PT, |R4|, |R10|, PT ;  /* 0x4000000a0400722a */ /* 0x000fe20003f0e200 */
[----:B------:R-:W-:Y:S01]  /*19a0*/  BSSY.RECONVERGENT B1, `(.L_x_39) ;  /* 0x0000014000017945 */ /* 0x000fe20003800200 */
[----:B------:R-:W-:Y:S02]  /*19b0*/  IMAD.MOV.U32 R2, RZ, RZ, R10 ;  /* 0x000000ffff027224 */ /* 0x000fe400078e000a */
[----:B------:R-:W-:Y:S02]  /*19c0*/  IMAD.MOV.U32 R3, RZ, RZ, R11 ;  /* 0x000000ffff037224 */ /* 0x000fe400078e000b */
[----:B-1----:R-:W-:Y:S02]  /*19d0*/  IMAD.MOV.U32 R27, RZ, RZ, R16 ;  /* 0x000000ffff1b7224 */ /* 0x002fe400078e0010 */
        /* <DEDUP_REMOVED lines=16> */
.L_x_40:
[----:B------:R-:W-:Y:S05]  /*1ae0*/  BSYNC.RECONVERGENT B1 ;  /* 0x0000000000017941 */ /* 0x000fea0003800200 */
.L_x_39:
[----:B------:R0:W1:Y:S01]  /*1af0*/  LDS.128 R8, [R0+0x60] ;  /* 0x0000600000087984 */ /* 0x0000620000000c00 */
[----:B------:R-:W-:Y:S01]  /*1b00*/  DSETP.GEU.AND P0, PT, |R2|, |R18|, PT ;  /* 0x400000120200722a */ /* 0x000fe20003f0e200 */
[----:B------:R-:W-:Y:S01]  /*1b10*/  BSSY.RECONVERGENT B1, `(.L_x_41) ;  /* 0x0000015000017945 */ /* 0x000fe20003800200 */
[----:B------:R-:W-:Y:S01]  /*1b20*/  IMAD.MOV.U32 R14, RZ, RZ, R18 ;  /* 0x000000ffff0e7224 */ /* 0x000fe200078e0012 */
[----:B------:R0:W3:Y:S01]  /*1b30*/  LDS.128 R4, [R0+0x70] ;  /* 0x0000700000047984 */ /* 0x0000e20000000c00 */
[----:B------:R-:W-:Y:S02]  /*1b40*/  IMAD.MOV.U32 R15, RZ, RZ, R19 ;  /* 0x000000ffff0f7224 */ /* 0x000fe400078e0013 */
[----:B--2---:R-:W-:Y:S02]  /*1b50*/  IMAD.MOV.U32 R17, RZ, RZ, R20 ;  /* 0x000000ffff117224 */ /* 0x004fe400078e0014 */
        /* <DEDUP_REMOVED lines=16> */
.L_x_42:
[----:B------:R-:W-:Y:S05]  /*1c60*/  BSYNC.RECONVERGENT B1 ;  /* 0x0000000000017941 */ /* 0x000fea0003800200 */
.L_x_41:
        /* <DEDUP_REMOVED lines=21> */
.L_x_44:
[----:B------:R-:W-:Y:S05]  /*1dc0*/  BSYNC.RECONVERGENT B1 ;  /* 0x0000000000017941 */ /* 0x000fea0003800200 */
.L_x_43:
[----:B------:R-:W-:Y:S01]  /*1dd0*/  DSETP.GEU.AND P0, PT, |R2|, |R10|, PT ;  /* 0x4000000a0200722a */ /* 0x000fe20003f0e200 */
[----:B------:R-:W-:Y:S01]  /*1de0*/  BSSY.RECONVERGENT B1, `(.L_x_45) ;  /* 0x0000014000017945 */ /* 0x000fe20003800200 */
[----:B------:R-:W-:Y:S02]  /*1df0*/  IMAD.MOV.U32 R8, RZ, RZ, R10 ;  /* 0x000000ffff087224 */ /* 0x000fe400078e000a */
[----:B------:R-:W-:Y:S02]  /*1e00*/  IMAD.MOV.U32 R9, RZ, RZ, R11 ;  /* 0x000000ffff097224 */ /* 0x000fe400078e000b */
[----:B---3--:R-:W-:Y:S02]  /*1e10*/  IMAD.MOV.U32 R17, RZ, RZ, R4 ;  /* 0x000000ffff117224 */ /* 0x008fe400078e0004 */
        /* <DEDUP_REMOVED lines=16> */
.L_x_46:
[----:B------:R-:W-:Y:S05]  /*1f20*/  BSYNC.RECONVERGENT B1 ;  /* 0x0000000000017941 */ /* 0x000fea0003800200 */
.L_x_45:
        /* <DEDUP_REMOVED lines=19> */
[----:B------:R-:W-:Y:S01]  /*2060*/  SEL R15, R0, R13, P2 ;  /* 0x0000000d000f7207 */ /* 0x000fe20001000000 */
[----:B------:R-:W-:Y:S06]  /*2070*/  BRA `(.L_x_34) ;  /* 0x0000004800f87947 */ /* 0x000fec0003800000 */
.L_x_21:
[----:B------:R-:W2:Y:S01]  /*2080*/  S2R R4, SR_LANEID ;  /* 0x0000000000047919 */ /* 0x000ea20000000000 */
[----:B-1----:R-:W-:Y:S01]  /*2090*/  LOP3.LUT R2, R0, 0x3e0, RZ, 0xc0, !PT ;  /* 0x000003e000027812 */ /* 0x002fe200078ec0ff */
[----:B------:R-:W-:Y:S01]  /*20a0*/  BSSY.RECONVERGENT B1, `(.L_x_47) ;  /* 0x0000024000017945 */ /* 0x000fe20003800200 */
[----:B-----5:R-:W-:Y:S02]  /*20b0*/  IMAD.MOV.U32 R16, RZ, RZ, R12 ;  /* 0x000000ffff107224 */ /* 0x020fe400078e000c */
[----:B------:R-:W-:Y:S02]  /*20c0*/  IMAD.MOV.U32 R18, RZ, RZ, R13 ;  /* 0x000000ffff127224 */ /* 0x000fe400078e000d */
[----:B------:R-:W-:Y:S01]  /*20d0*/  VIADD R3, R2, 0x20 ;  /* 0x0000002002037836 */ /* 0x000fe20000000000 */
[----:B------:R-:W-:-:S04]  /*20e0*/  LOP3.LUT R2, RZ, R2, RZ, 0x33, !PT ;  /* 0x00000002ff027212 */ /* 0x000fc800078e33ff */
[----:B------:R-:W-:Y:S01]  /*20f0*/  ISETP.GT.AND P0, PT, R3, UR6, PT ;  /* 0x0000000603007c0c */ /* 0x000fe2000bf04270 */
[----:B------:R-:W-:Y:S02]  /*2100*/  VIADD R2, R2, UR6 ;  /* 0x0000000602027c36 */ /* 0x000fe40008000000 */
[----:B------:R-:W-:-:S03]  /*2110*/  IMAD.MOV.U32 R3, RZ, RZ, R15 ;  /* 0x000000ffff037224 */ /* 0x000fc600078e000f */
[----:B------:R-:W-:Y:S01]  /*2120*/  SEL R5, R2, 0x1f, P0 ;  /* 0x0000001f02057807 */ /* 0x000fe20000000000 */
[----:B------:R-:W-:-:S04]  /*2130*/  IMAD.MOV.U32 R2, RZ, RZ, R14 ;  /* 0x000000ffff027224 */ /* 0x000fc800078e000e */
[----:B------:R1:W3:Y:S04]  /*2140*/  SHFL.DOWN PT, R6, R14, 0x1, R5 ;  /* 0x082000000e067989 */ /* 0x0002e800000e0005 */
[----:B------:R1:W4:Y:S04]  /*2150*/  SHFL.DOWN PT, R7, R15, 0x1, R5 ;  /* 0x082000000f077989 */ /* 0x00032800000e0005 */
[----:B0-----:R1:W0:Y:S01]  /*2160*/  SHFL.DOWN PT, R9, R12, 0x1, R5 ;  /* 0x082000000c097989 */ /* 0x00122200000e0005 */
[----:B--2---:R-:W-:-:S03]  /*2170*/  ISETP.GE.AND P0, PT, R4, R5, PT ;  /* 0x000000050400720c */ /* 0x004fc60003f06270 */
[----:B------:R1:W2:Y:S10]  /*2180*/  SHFL.DOWN PT, R11, R13, 0x1, R5 ;  /* 0x082000000d0b7989 */ /* 0x0002b400000e0005 */
[----:B-1----:R-:W-:Y:S05]  /*2190*/  @P0 BRA `(.L_x_48) ;  /* 0x0000000000500947 */ /* 0x002fea0003800000 */
[----:B---34-:R-:W-:Y:S01]  /*21a0*/  DSETP.GEU.AND P0, PT, |R14|, |R6|, PT ;  /* 0x400000060e00722a */ /* 0x018fe20003f0e200 */
[----:B0-----:R-:W-:Y:S02]  /*21b0*/  IMAD.MOV.U32 R16, RZ, RZ, R9 ;  /* 0x000000ffff107224 */ /* 0x001fe400078e0009 */
[----:B--2---:R-:W-:Y:S02]  /*21c0*/  IMAD.MOV.U32 R18, RZ, RZ, R11 ;  /* 0x000000ffff127224 */ /* 0x004fe400078e000b */
        /* <DEDUP_REMOVED lines=17> */
.L_x_48:
[----:B------:R-:W-:Y:S05]  /*22e0*/  BSYNC.RECONVERGENT B1 ;  /* 0x0000000000017941 */ /* 0x000fea0003800200 */
.L_x_47:
[----:B---3--:R-:W-:Y:S01]  /*22f0*/  VIADD R6, R4, 0x2 ;  /* 0x0000000204067836 */ /* 0x008fe20000000000 */
[----:B------:R1:W3:Y:S01]  /*2300*/  SHFL.DOWN PT, R8, R2, 0x2, R5 ;  /* 0x0840000002087989 */ /* 0x0002e200000e0005 */
[----:B------:R-:W-:Y:S01]  /*2310*/  BSSY.RECONVERGENT B1, `(.L_x_49) ;  /* 0x000001e000017945 */ /* 0x000fe20003800200 */
[----:B------:R-:W-:Y:S02]  /*2320*/  IMAD.MOV.U32 R10, RZ, RZ, R16 ;  /* 0x000000ffff0a7224 */ /* 0x000fe400078e0010 */
[----:B------:R-:W-:Y:S01]  /*2330*/  ISETP.GT.AND P0, PT, R6, R5, PT ;  /* 0x000000050600720c */ /* 0x000fe20003f04270 */
[----:B0-----:R1:W0:Y:S01]  /*2340*/  SHFL.DOWN PT, R9, R3, 0x2, R5 ;  /* 0x0840000003097989 */ /* 0x00122200000e0005 */
[----:B------:R-:W-:Y:S02]  /*2350*/  IMAD.MOV.U32 R12, RZ, RZ, R18 ;  /* 0x000000ffff0c7224 */ /* 0x000fe400078e0012 */
[----:B------:R-:W-:Y:S01]  /*2360*/  IMAD.MOV.U32 R6, RZ, RZ, R2 ;  /* 0x000000ffff067224 */ /* 0x000fe200078e0002 */
[----:B--2---:R1:W2:Y:S01]  /*2370*/  SHFL.DOWN PT, R11, R16, 0x2, R5 ;  /* 0x08400000100b7989 */ /* 0x0042a200000e0005 */
[----:B----4-:R-:W-:-:S03]  /*2380*/  IMAD.MOV.U32 R7, RZ, RZ, R3 ;  /* 0x000000ffff077224 */ /* 0x010fc600078e0003 */
[----:B------:R1:W4:Y:S04]  /*2390*/  SHFL.DOWN PT, R13, R18, 0x2, R5 ;  /* 0x08400000120d7989 */ /* 0x00032800000e0005 */
[----:B------:R-:W-:Y:S05]  /*23a0*/  @P0 BRA `(.L_x_50) ;  /* 0x0000000000500947 */ /* 0x000fea0003800000 */
[----:B0--3--:R-:W-:Y:S01]  /*23b0*/  DSETP.GEU.AND P0, PT, |R2|, |R8|, PT ;  /* 0x400000080200722a */ /* 0x009fe20003f0e200 */
[----:B--2---:R-:W-:Y:S02]  /*23c0*/  IMAD.MOV.U32 R10, RZ, RZ, R11 ;  /* 0x000000ffff0a7224 */ /* 0x004fe400078e000b */
        /* <DEDUP_REMOVED lines=18> */
.L_x_50:
[----:B------:R-:W-:Y:S05]  /*24f0*/  BSYNC.RECONVERGENT B1 ;  /* 0x0000000000017941 */ /* 0x000fea0003800200 */
.L_x_49:
[----:B-1----:R-:W-:Y:S01]  /*2500*/  VIADD R2, R4, 0x4 ;  /* 0x0000000404027836 */ /* 0x002fe20000000000 */
[----:B---3--:R1:W3:Y:S01]  /*2510*/  SHFL.DOWN PT, R8, R6, 0x4, R5 ;  /* 0x0880000006087989 */ /* 0x0082e200000e0005 */
[----:B------:R-:W-:Y:S01]  /*2520*/  BSSY.RECONVERGENT B1, `(.L_x_51) ;  /* 0x000001e000017945 */ /* 0x000fe20003800200 */
[----:B------:R-:W-:Y:S02]  /*2530*/  IMAD.MOV.U32 R14, RZ, RZ, R10 ;  /* 0x000000ffff0e7224 */ /* 0x000fe400078e000a */
[----:B------:R-:W-:Y:S01]  /*2540*/  ISETP.GT.AND P0, PT, R2, R5, PT ;  /* 0x000000050200720c */ /* 0x000fe20003f04270 */
[----:B0-----:R1:W0:Y:S01]  /*2550*/  SHFL.DOWN PT, R9, R7, 0x4, R5 ;  /* 0x0880000007097989 */ /* 0x00122200000e0005 */
[----:B------:R-:W-:Y:S02]  /*2560*/  IMAD.MOV.U32 R16, RZ, RZ, R12 ;  /* 0x000000ffff107224 */ /* 0x000fe400078e000c */
[----:B------:R-:W-:Y:S01]  /*2570*/  IMAD.MOV.U32 R2, RZ, RZ, R6 ;  /* 0x000000ffff027224 */ /* 0x000fe200078e0006 */
[----:B--2---:R1:W2:Y:S01]  /*2580*/  SHFL.DOWN PT, R11, R10, 0x4, R5 ;  /* 0x088000000a0b7989 */ /* 0x0042a200000e0005 */
[----:B------:R-:W-:-:S03]  /*2590*/  IMAD.MOV.U32 R3, RZ, RZ, R7 ;  /* 0x000000ffff037224 */ /* 0x000fc600078e0007 */
[----:B----4-:R1:W4:Y:S04]  /*25a0*/  SHFL.DOWN PT, R13, R12, 0x4, R5 ;  /* 0x088000000c0d7989 */ /* 0x01032800000e0005 */
        /* <DEDUP_REMOVED lines=21> */
.L_x_52:
[----:B------:R-:W-:Y:S05]  /*2700*/  BSYNC.RECONVERGENT B1 ;  /* 0x0000000000017941 */ /* 0x000fea0003800200 */
.L_x_51:
        /* <DEDUP_REMOVED lines=32> */
.L_x_54:
[----:B------:R-:W-:Y:S05]  /*2910*/  BSYNC.RECONVERGENT B1 ;  /* 0x0000000000017941 */ /* 0x000fea0003800200 */
.L_x_53:
        /* <DEDUP_REMOVED lines=32> */
.L_x_56:
[----:B------:R-:W-:Y:S05]  /*2b20*/  BSYNC.RECONVERGENT B1 ;  /* 0x0000000000017941 */ /* 0x000fea0003800200 */
.L_x_55:
[----:B------:R-:W-:Y:S01]  /*2b30*/  ISETP.NE.AND P0, PT, R4, RZ, PT ;  /* 0x000000ff0400720c */ /* 0x000fe20003f05270 */
[----:B------:R-:W-:-:S12]  /*2b40*/  BSSY.RECONVERGENT B1, `(.L_x_57) ;  /* 0x000000a000017945 */ /* 0x000fd80003800200 */
[----:B------:R-:W-:Y:S05]  /*2b50*/  @P0 BRA `(.L_x_58) ;  /* 0x0000000000200947 */ /* 0x000fea0003800000 */
[----:B-1----:R-:W1:Y:S01]  /*2b60*/  S2R R6, SR_CgaCtaId ;  /* 0x0000000000067919 */ /* 0x002e620000008800 */
[----:B------:R-:W-:Y:S02]  /*2b70*/  MOV R5, 0x400 ;  /* 0x0000040000057802 */ /* 0x000fe40000000f00 */
[----:B------:R-:W-:-:S04]  /*2b80*/  SHF.R.U32.HI R4, RZ, 0x1, R0 ;  /* 0x00000001ff047819 */ /* 0x000fc80000011600 */
[----:B------:R-:W-:Y:S02]  /*2b90*/  LOP3.LUT R4, R4, 0x1f0, RZ, 0xc0, !PT ;  /* 0x000001f004047812 */ /* 0x000fe400078ec0ff */
[----:B-1----:R-:W-:-:S05]  /*2ba0*/  LEA R5, R6, R5, 0x18 ;  /* 0x0000000506057211 */ /* 0x002fca00078ec0ff */
[----:B------:R-:W-:-:S05]  /*2bb0*/  IMAD.IADD R5, R4, 0x1, R5 ;  /* 0x0000000104057824 */ /* 0x000fca00078e0205 */
[----:B------:R1:W-:Y:S04]  /*2bc0*/  STS.64 [R5+0x10], R14 ;  /* 0x0000100e05007388 */ /* 0x0003e80000000a00 */
[----:B------:R1:W-:Y:S02]  /*2bd0*/  STS.64 [R5+0x8], R2 ;  /* 0x0000080205007388 */ /* 0x0003e40000000a00 */
.L_x_58:
[----:B------:R-:W-:Y:S05]  /*2be0*/  BSYNC.RECONVERGENT B1 ;  /* 0x0000000000017941 */ /* 0x000fea0003800200 */
.L_x_57:
[----:B------:R-:W-:Y:S01]  /*2bf0*/  BAR.SYNC.DEFER_BLOCKING 0x0 ;  /* 0x0000000000007b1d */ /* 0x000fe20000010000 */
[----:B------:R-:W-:-:S13]  /*2c00*/  ISETP.NE.AND P1, PT, R0, RZ, PT ;  /* 0x000000ff0000720c */ /* 0x000fda0003f25270 */
[----:B------:R-:W-:Y:S05]  /*2c10*/  @P1 BRA `(.L_x_34) ;  /* 0x0000004000101947 */ /* 0x000fea0003800000 */
[----:B------:R-:W-:Y:S01]  /*2c20*/  UISETP.GE.AND UP0, UPT, UR6, 0x21, UPT ;  /* 0x000000210600788c */ /* 0x000fe2000bf06270 */
[----:B--2---:R-:W-:Y:S02]  /*2c30*/  IMAD.MOV.U32 R11, RZ, RZ, R14 ;  /* 0x000000ffff0b7224 */ /* 0x004fe400078e000e */
[----:B---3--:R-:W-:Y:S02]  /*2c40*/  IMAD.MOV.U32 R8, RZ, RZ, R15 ;  /* 0x000000ffff087224 */ /* 0x008fe400078e000f */
[----:B------:R-:W-:Y:S02]  /*2c50*/  IMAD.MOV.U32 R4, RZ, RZ, R2 ;  /* 0x000000ffff047224 */ /* 0x000fe400078e0002 */
[----:B-1----:R-:W-:Y:S02]  /*2c60*/  IMAD.MOV.U32 R5, RZ, RZ, R3 ;  /* 0x000000ffff057224 */ /* 0x002fe400078e0003 */
[----:B------:R-:W-:Y:S05]  /*2c70*/  BRA.U !UP0, `(.L_x_59) ;  /* 0x00000001086c7547 */ /* 0x000fea000b800000 */
[----:B------:R-:W1:Y:S01]  /*2c80*/  S2UR UR5, SR_CgaCtaId ;  /* 0x00000000000579c3 */ /* 0x000e620000008800 */
[----:B------:R-:W-:Y:S01]  /*2c90*/  UMOV UR4, 0x400 ;  /* 0x0000040000047882 */ /* 0x000fe20000000000 */
[----:B------:R-:W-:Y:S01]  /*2ca0*/  BSSY.RECONVERGENT B1, `(.L_x_59) ;  /* 0x0000018000017945 */ /* 0x000fe20003800200 */
[----:B-1----:R-:W-:-:S09]  /*2cb0*/  ULEA UR4, UR5, UR4, 0x18 ;  /* 0x0000000405047291 */ /* 0x002fd2000f8ec0ff */
[----:B------:R-:W1:Y:S04]  /*2cc0*/  LDS.64 R6, [UR4+0x18] ;  /* 0x00001804ff067984 */ /* 0x000e680008000a00 */
[----:B----4-:R-:W2:Y:S01]  /*2cd0*/  LDS.64 R12, [UR4+0x20] ;  /* 0x00002004ff0c7984 */ /* 0x010ea20008000a00 */
[----:B-1----:R-:W-:Y:S01]  /*2ce0*/  DSETP.GEU.AND P0, PT, |R2|, |R6|, PT ;  /* 0x400000060200722a */ /* 0x002fe20003f0e200 */
[----:B------:R-:W-:Y:S02]  /*2cf0*/  IMAD.MOV.U32 R4, RZ, RZ, R6 ;  /* 0x000000ffff047224 */ /* 0x000fe400078e0006 */
[----:B------:R-:W-:Y:S02]  /*2d00*/  IMAD.MOV.U32 R5, RZ, RZ, R7 ;  /* 0x000000ffff057224 */ /* 0x000fe400078e0007 */
[----:B--2---:R-:W-:-:S02]  /*2d10*/  IMAD.MOV.U32 R11, RZ, RZ, R12 ;  /* 0x000000ffff0b7224 */ /* 0x004fc400078e000c */
        /* <DEDUP_REMOVED lines=16> */
.L_x_60:
[----:B------:R-:W-:Y:S05]  /*2e20*/  BSYNC.RECONVERGENT B1 ;  /* 0x0000000000017941 */ /* 0x000fea0003800200 */
.L_x_59:
[----:B------:R-:W-:Y:S01]  /*2e30*/  UISETP.GE.AND UP0, UPT, UR6, 0x41, UPT ;  /* 0x000000410600788c */ /* 0x000fe2000bf06270 */
[----:B0-----:R-:W-:Y:S02]  /*2e40*/  IMAD.MOV.U32 R9, RZ, RZ, R11 ;  /* 0x000000ffff097224 */ /* 0x001fe400078e000b */
[----:B------:R-:W-:Y:S02]  /*2e50*/  IMAD.MOV.U32 R0, RZ, RZ, R8 ;  /* 0x000000ffff007224 */ /* 0x000fe400078e0008 */
[----:B------:R-:W-:Y:S02]  /*2e60*/  IMAD.MOV.U32 R2, RZ, RZ, R4 ;  /* 0x000000ffff027224 */ /* 0x000fe400078e0004 */
[----:B------:R-:W-:Y:S02]  /*2e70*/  IMAD.MOV.U32 R3, RZ, RZ, R5 ;  /* 0x000000ffff037224 */ /* 0x000fe400078e0005 */
[----:B------:R-:W-:Y:S05]  /*2e80*/  BRA.U !UP0, `(.L_x_61) ;  /* 0x00000001086c7547 */ /* 0x000fea000b800000 */
[----:B------:R-:W0:Y:S01]  /*2e90*/  S2UR UR5, SR_CgaCtaId ;  /* 0x00000000000579c3 */ /* 0x000e220000008800 */
[----:B------:R-:W-:Y:S01]  /*2ea0*/  UMOV UR4, 0x400 ;  /* 0x0000040000047882 */ /* 0x000fe20000000000 */
[----:B------:R-:W-:Y:S01]  /*2eb0*/  BSSY.RECONVERGENT B1, `(.L_x_61) ;  /* 0x0000018000017945 */ /* 0x000fe20003800200 */
[----:B0-----:R-:W-:-:S09]  /*2ec0*/  ULEA UR4, UR5, UR4, 0x18 ;  /* 0x0000000405047291 */ /* 0x001fd2000f8ec0ff */
[----:B------:R-:W0:Y:S04]  /*2ed0*/  LDS.64 R6, [UR4+0x28] ;  /* 0x00002804ff067984 */ /* 0x000e280008000a00 */
[----:B----4-:R-:W1:Y:S01]  /*2ee0*/  LDS.64 R12, [UR4+0x30] ;  /* 0x00003004ff0c7984 */ /* 0x010e620008000a00 */
[----:B0-----:R-:W-:Y:S01]  /*2ef0*/  DSETP.GEU.AND P0, PT, |R4|, |R6|, PT ;  /* 0x400000060400722a */ /* 0x001fe20003f0e200 */
[----:B------:R-:W-:Y:S02]  /*2f00*/  IMAD.MOV.U32 R2, RZ, RZ, R6 ;  /* 0x000000ffff027224 */ /* 0x000fe400078e0006 */
[----:B------:R-:W-:Y:S02]  /*2f10*/  IMAD.MOV.U32 R3, RZ, RZ, R7 ;  /* 0x000000ffff037224 */ /* 0x000fe400078e0007 */
[----:B-1----:R-:W-:-:S02]  /*2f20*/  IMAD.MOV.U32 R9, RZ, RZ, R12 ;  /* 0x000000ffff097224 */ /* 0x002fc400078e000c */
        /* <DEDUP_REMOVED lines=16> */
.L_x_62:
[----:B------:R-:W-:Y:S05]  /*3030*/  BSYNC.RECONVERGENT B1 ;  /* 0x0000000000017941 */ /* 0x000fea0003800200 */
.L_x_61:
[----:B------:R-:W-:Y:S01]  /*3040*/  UISETP.GE.AND UP0, UPT, UR6, 0x61, UPT ;  /* 0x000000610600788c */ /* 0x000fe2000bf06270 */
[----:B------:R-:W-:Y:S02]  /*3050*/  IMAD.MOV.U32 R11, RZ, RZ, R9 ;  /* 0x000000ffff0b7224 */ /* 0x000fe400078e0009 */
        /* <DEDUP_REMOVED lines=30> */
.L_x_64:
[----:B------:R-:W-:Y:S05]  /*3240*/  BSYNC.RECONVERGENT B1 ;  /* 0x0000000000017941 */ /* 0x000fea0003800200 */
.L_x_63:
        /* <DEDUP_REMOVED lines=32> */
.L_x_66:
[----:B------:R-:W-:Y:S05]  /*3450*/  BSYNC.RECONVERGENT B1 ;  /* 0x0000000000017941 */ /* 0x000fea0003800200 */
.L_x_65:
        /* <DEDUP_REMOVED lines=32> */
.L_x_68:
[----:B------:R-:W-:Y:S05]  /*3660*/  BSYNC.RECONVERGENT B1 ;  /* 0x0000000000017941 */ /* 0x000fea0003800200 */
.L_x_67:
        /* <DEDUP_REMOVED lines=32> */
.L_x_70:
[----:B------:R-:W-:Y:S05]  /*3870*/  BSYNC.RECONVERGENT B1 ;  /* 0x0000000000017941 */ /* 0x000fea0003800200 */
.L_x_69:
[----:B------:R-:W-:Y:S01]  /*3880*/  UISETP.GE.AND UP0, UPT, UR6, 0xe1, UPT ;  /* 0x000000e10600788c */ /* 0x000fe2000bf06270 */
[----:B------:R-:W-:Y:S02]  /*3890*/  IMAD.MOV.U32 R14, RZ, RZ, R9 ;  /* 0x000000ffff0e7224 */ /* 0x000fe400078e0009 */
[----:B------:R-:W-:Y:S02]  /*38a0*/  IMAD.MOV.U32 R15, RZ, RZ, R0 ;  /* 0x000000ffff0f7224 */ /* 0x000fe400078e0000 */
[----:B------:R-:W-:Y:S02]  /*38b0*/  IMAD.MOV.U32 R2, RZ, RZ, R6 ;  /* 0x000000ffff027224 */ /* 0x000fe400078e0006 */
[----:B------:R-:W-:Y:S02]  /*38c0*/  IMAD.MOV.U32 R3, RZ, RZ, R7 ;  /* 0x000000ffff037224 */ /* 0x000fe400078e0007 */
[----:B------:R-:W-:Y:S05]  /*38d0*/  BRA.U !UP0, `(.L_x_34) ;  /* 0x0000003108e07547 */ /* 0x000fea000b800000 */
[----:B------:R-:W0:Y:S01]  /*38e0*/  S2UR UR5, SR_CgaCtaId ;  /* 0x00000000000579c3 */ /* 0x000e220000008800 */
[----:B------:R-:W-:Y:S02]  /*38f0*/  UMOV UR4, 0x400 ;  /* 0x0000040000047882 */ /* 0x000fe40000000000 */
[----:B0-----:R-:W-:-:S09]  /*3900*/  ULEA UR4, UR5, UR4, 0x18 ;  /* 0x0000000405047291 */ /* 0x001fd2000f8ec0ff */
[----:B------:R-:W0:Y:S04]  /*3910*/  LDS.64 R4, [UR4+0x78] ;  /* 0x00007804ff047984 */ /* 0x000e280008000a00 */
[----:B------:R-:W1:Y:S01]  /*3920*/  LDS.64 R10, [UR4+0x80] ;  /* 0x00008004ff0a7984 */ /* 0x000e620008000a00 */
        /* <DEDUP_REMOVED lines=21> */
.L_x_2:
[----:B------:R-:W1:Y:S01]  /*3a80*/  S2R R0, SR_TID.X ;  /* 0x0000000000007919 */ /* 0x000e620000002100 */
[----:B------:R-:W1:Y:S02]  /*3a90*/  LDC.64 R2, c[0x0][0x380] ;  /* 0x0000e000ff027b82 */ /* 0x000e640000000a00 */
[----:B-1----:R-:W-:-:S05]  /*3aa0*/  IMAD.WIDE.U32 R18, R0, 0x10, R2 ;  /* 0x0000001000127825 */ /* 0x002fca00078e0002 */
[----:B0-----:R-:W2:Y:S04]  /*3ab0*/  LDG.E.64.CONSTANT R20, desc[UR10][R18.64] ;  /* 0x0000000a12147981 */ /* 0x001ea8000c1e9b00 */
[----:B------:R-:W2:Y:S04]  /*3ac0*/  LDG.E.64.CONSTANT R14, desc[UR10][R18.64+0x1000] ;  /* 0x0010000a120e7981 */ /* 0x000ea8000c1e9b00 */
[----:B------:R-:W3:Y:S04]  /*3ad0*/  LDG.E.64.CONSTANT R12, desc[UR10][R18.64+0x8] ;  /* 0x0000080a120c7981 */ /* 0x000ee8000c1e9b00 */
[----:B------:R-:W3:Y:S04]  /*3ae0*/  LDG.E.64.CONSTANT R10, desc[UR10][R18.64+0x1008] ;  /* 0x0010080a120a7981 */ /* 0x000ee8000c1e9b00 */
[----:B------:R-:W4:Y:S04]  /*3af0*/  LDG.E.64.CONSTANT R8, desc[UR10][R18.64+0x2000] ;  /* 0x0020000a12087981 */ /* 0x000f28000c1e9b00 */
[----:B------:R-:W5:Y:S04]  /*3b00*/  LDG.E.64.CONSTANT R6, desc[UR10][R18.64+0x2008] ;  /* 0x0020080a12067981 */ /* 0x000f68000c1e9b00 */
[----:B------:R-:W5:Y:S04]  /*3b10*/  LDG.E.64.CONSTANT R4, desc[UR10][R18.64+0x3000] ;  /* 0x0030000a12047981 */ /* 0x000f68000c1e9b00 */
[----:B------:R-:W5:Y:S04]  /*3b20*/  LDG.E.64.CONSTANT R2, desc[UR10][R18.64+0x3008] ;  /* 0x0030080a12027981 */ /* 0x000f68000c1e9b00 */
[----:B------:R-:W5:Y:S04]  /*3b30*/  LDG.E.64.CONSTANT R16, desc[UR10][R18.64+0x4000] ;  /* 0x0040000a12107981 */ /* 0x000f68000c1e9b00 */
[----:B------:R-:W5:Y:S01]  /*3b40*/  LDG.E.64.CONSTANT R22, desc[UR10][R18.64+0x4008] ;  /* 0x0040080a12167981 */ /* 0x000f62000c1e9b00 */
[----:B------:R-:W-:Y:S01]  /*3b50*/  UISETP.GE.U32.AND UP0, UPT, UR8, 0xa00, UPT ;  /* 0x00000a000800788c */ /* 0x000fe2000bf06070 */
[----:B--2---:R-:W-:-:S14]  /*3b60*/  DSETP.GEU.AND P2, PT, |R20|, |R14|, PT ;  /* 0x4000000e1400722a */ /* 0x004fdc0003f4e200 */
[----:B---3--:R-:W-:-:S04]  /*3b70*/  @P2 ISETP.GE.U32.AND P0, PT, R12, R10, PT ;  /* 0x0000000a0c00220c */ /* 0x008fc80003f06070 */
[----:B------:R-:W-:-:S13]  /*3b80*/  @P2 ISETP.GE.AND.EX P0, PT, R13, R11, PT, P0 ;  /* 0x0000000b0d00220c */ /* 0x000fda0003f06300 */
[----:B------:R-:W-:-:S06]  /*3b90*/  @P2 DSETP.LT.OR P0, PT, |R14|, |R20|, !P0 ;  /* 0x400000140e00222a */ /* 0x000fcc0004701600 */
[----:B------:R-:W-:Y:S02]  /*3ba0*/  @P2 FSEL R20, R20, R14, P0 ;  /* 0x0000000e14142208 */ /* 0x000fe40000000000 */
[----:B------:R-:W-:Y:S02]  /*3bb0*/  @P2 FSEL R21, R21, R15, P0 ;  /* 0x0000000f15152208 */ /* 0x000fe40000000000 */
[----:B------:R-:W-:Y:S01]  /*3bc0*/  @P2 SEL R10, R12, R10, P0 ;  /* 0x0000000a0c0a2207 */ /* 0x000fe20000000000 */
[----:B------:R-:W-:Y:S01]  /*3bd0*/  @P2 IMAD.MOV.U32 R14, RZ, RZ, R20 ;  /* 0x000000ffff0e2224 */ /* 0x000fe200078e0014 */
[----:B------:R-:W-:Y:S01]  /*3be0*/  @P2 SEL R11, R13, R11, P0 ;  /* 0x0000000b0d0b2207 */ /* 0x000fe20000000000 */
[----:B------:R-:W-:-:S06]  /*3bf0*/  @P2 IMAD.MOV.U32 R15, RZ, RZ, R21 ;  /* 0x000000ffff0f2224 */ /* 0x000fcc00078e0015 */
[----:B----4-:R-:W-:-:S14]  /*3c00*/  DSETP.GEU.AND P1, PT, |R14|, |R8|, PT ;  /* 0x400000080e00722a */ /* 0x010fdc0003f2e200 */
[----:B-----5:R-:W-:-:S04]  /*3c10*/  @P1 ISETP.GE.U32.AND P0, PT, R10, R6, PT ;  /* 0x000000060a00120c */ /* 0x020fc80003f06070 */
        /* <DEDUP_REMOVED lines=8> */
[----:B------:R-:W-:-:S14]  /*3ca0*/  DSETP.GEU.AND P2, PT, |R8|, |R4|, PT ;  /* 0x400000040800722a */ /* 0x000fdc0003f4e200 */
[----:B------:R-:W-:-:S04]  /*3cb0*/  @P2 ISETP.GE.U32.AND P0, PT, R6, R2, PT ;  /* 0x000000020600220c */ /* 0x000fc80003f06070 */
        /* <DEDUP_REMOVED lines=15> */
[----:B------:R-:W-:Y:S01]  /*3db0*/  IMAD.MOV.U32 R2, RZ, RZ, RZ ;  /* 0x000000ffff027224 */ /* 0x000fe200078e00ff */
[----:B------:R-:W-:Y:S01]  /*3dc0*/  @P1 SEL R23, R3, R23, P0 ;  /* 0x0000001703171207 */ /* 0x000fe20000000000 */
[----:B------:R-:W-:Y:S02]  /*3dd0*/  IMAD.MOV.U32 R3, RZ, RZ, 0x500 ;  /* 0x00000500ff037424 */ /* 0x000fe400078e00ff */
[----:B------:R-:W-:Y:S02]  /*3de0*/  @P1 IMAD.MOV.U32 R16, RZ, RZ, R4 ;  /* 0x000000ffff101224 */ /* 0x000fe400078e0004 */
[----:B------:R-:W-:Y:S01]  /*3df0*/  @P1 IMAD.MOV.U32 R17, RZ, RZ, R5 ;  /* 0x000000ffff111224 */ /* 0x000fe200078e0005 */
[----:B------:R-:W-:Y:S06]  /*3e00*/  BRA.U !UP0, `(.L_x_71) ;  /* 0x0000000d08987547 */ /* 0x000fec000b800000 */
[----:B------:R-:W-:Y:S01]  /*3e10*/  UIADD3 UR9, UP0, UPT, UR8, -0xa00, URZ ;  /* 0xfffff60008097890 */ /* 0x000fe2000ff1e0ff */
[----:B------:R-:W-:Y:S02]  /*3e20*/  IMAD.MOV.U32 R3, RZ, RZ, 0x500 ;  /* 0x00000500ff037424 */ /* 0x000fe400078e00ff */
[----:B------:R-:W-:Y:S01]  /*3e30*/  IMAD.MOV.U32 R2, RZ, RZ, RZ ;  /* 0x000000ffff027224 */ /* 0x000fe200078e00ff */
[----:B------:R-:W-:Y:S02]  /*3e40*/  ULEA.HI.X.SX32 UR8, UR8, 0xffffffff, 0x1, UP0 ;  /* 0xffffffff08087891 */ /* 0x000fe400080f0eff */
[----:B------:R-:W-:Y:S02]  /*3e50*/  UIMAD.WIDE.U32 UR12, UR9, -0x33333333, URZ ;  /* 0xcccccccd090c78a5 */ /* 0x000fe4000f8e00ff */
[----:B------:R-:W-:Y:S02]  /*3e60*/  UIMAD.WIDE.U32 UR4, UR8, -0x33333333, URZ ;  /* 0xcccccccd080478a5 */ /* 0x000fe4000f8e00ff */
[----:B------:R-:W-:-:S02]  /*3e70*/  UISETP.GE.U32.AND UP1, UPT, UR9, 0x500, UPT ;  /* 0x000005000900788c */ /* 0x000fc4000bf26070 */
[----:B------:R-:W-:Y:S02]  /*3e80*/  UIMAD.WIDE.U32 UR4, UP0, UR9, -0x33333334, UR4 ;  /* 0xcccccccc090478a5 */ /* 0x000fe4000f800004 */
[----:B------:R-:W-:Y:S02]  /*3e90*/  UISETP.GE.U32.AND.EX UP1, UPT, UR8, URZ, UPT, UP1 ;  /* 0x000000ff0800728c */ /* 0x000fe4000bf26110 */
[----:B------:R-:W-:Y:S02]  /*3ea0*/  UIADD3.X UR7, UPT, UPT, URZ, URZ, URZ, UP0, !UPT ;  /* 0x000000ffff077290 */ /* 0x000fe400087fe4ff */
[----:B------:R-:W-:Y:S01]  /*3eb0*/  UIADD3 URZ, UP0, UPT, UR13, UR4, URZ ;  /* 0x000000040dff7290 */ /* 0x000fe2000ff1e0ff */
[----:B------:R-:W-:-:S03]  /*3ec0*/  UMOV UR6, UR5 ;  /* 0x0000000500067c82 */ /* 0x000fc60008000000 */
[----:B------:R-:W-:-:S04]  /*3ed0*/  UIMAD.WIDE.U32.X UR4, UR8, -0x33333334, UR6, UP0 ;  /* 0xcccccccc080478a5 */ /* 0x000fc800080e0406 */
[----:B------:R-:W-:-:S04]  /*3ee0*/  USHF.R.U64 UR6, UR4, 0xa, UR5 ;  /* 0x0000000a04067899 */ /* 0x000fc80008001205 */
[----:B------:R-:W-:-:S04]  /*3ef0*/  ULOP3.LUT UR7, UR6, 0x1, URZ, 0xc0, !UPT ;  /* 0x0000000106077892 */ /* 0x000fc8000f8ec0ff */
[----:B------:R-:W-:-:S04]  /*3f00*/  UISETP.NE.U32.AND UP0, UPT, UR7, 0x1, UPT ;  /* 0x000000010700788c */ /* 0x000fc8000bf05070 */
[----:B------:R-:W-:Y:S01]  /*3f10*/  UISETP.NE.U32.AND.EX UP0, UPT, URZ, URZ, UPT, UP0 ;  /* 0x000000ffff00728c */ /* 0x000fe2000bf05100 */
[----:B------:R-:W-:Y:S10]  /*3f20*/  BRA.U !UP1, `(.L_x_72) ;  /* 0x00000009093c7547 */ /* 0x000ff4000b800000 */
[----:B------:R-:W0:Y:S01]  /*3f30*/  LDCU.64 UR8, c[0x0][0x380] ;  /* 0x00007000ff0877ac */ /* 0x000e220008000a00 */
[----:B------:R-:W-:Y:S02]  /*3f40*/  IMAD.MOV.U32 R3, RZ, RZ, 0x500 ;  /* 0x00000500ff037424 */ /* 0x000fe400078e00ff */
[----:B------:R-:W-:Y:S01]  /*3f50*/  IMAD.MOV.U32 R2, RZ, RZ, RZ ;  /* 0x000000ffff027224 */ /* 0x000fe200078e00ff */
[----:B------:R-:W-:-:S04]  /*3f60*/  UIADD3 UR4, UP1, UPT, UR6, 0x1, URZ ;  /* 0x0000000106047890 */ /* 0x000fc8000ff3e0ff */
[----:B------:R-:W-:Y:S02]  /*3f70*/  ULEA.HI.X UR5, UR5, URZ, URZ, 0x16, UP1 ;  /* 0x000000ff05057291 */ /* 0x000fe400088fb4ff */
[----:B------:R-:W-:Y:S02]  /*3f80*/  ULOP3.LUT UR4, UR4, 0xfffffffe, URZ, 0xc0, !UPT ;  /* 0xfffffffe04047892 */ /* 0x000fe4000f8ec0ff */
[----:B------:R-:W-:Y:S01]  /*3f90*/  ULOP3.LUT UR5, UR5, 0x7fffff, URZ, 0xc0, !UPT ;  /* 0x007fffff05057892 */ /* 0x000fe2000f8ec0ff */
[----:B0-----:R-:W-:-:S04]  /*3fa0*/  LEA R6, P0, R0, UR8, 0x4 ;  /* 0x0000000800067c11 */ /* 0x001fc8000f8020ff */
[----:B------:R-:W-:Y:S02]  /*3fb0*/  IADD3 R6, P1, PT, R6, 0xe008, RZ ;  /* 0x0000e00806067810 */ /* 0x000fe40007f3e0ff */
[----:B------:R-:W-:-:S05]  /*3fc0*/  LEA.HI.X R5, R0, UR9, RZ, 0x4, P0 ;  /* 0x0000000900057c11 */ /* 0x000fca00080f24ff */
[----:B------:R-:W-:-:S07]  /*3fd0*/  IMAD.X R5, RZ, RZ, R5, P1 ;  /* 0x000000ffff057224 */ /* 0x000fce00008e0605 */
.L_x_73:
[----:B------:R-:W-:-:S05]  /*3fe0*/  IMAD.MOV.U32 R4, RZ, RZ, R6 ;  /* 0x000000ffff047224 */ /* 0x000fca00078e0006 */
[----:B------:R-:W2:Y:S04]  /*3ff0*/  LDG.E.64.CONSTANT R12, desc[UR10][R4.64+-0x9008] ;  /* 0xff6ff80a040c7981 */ /* 0x000ea8000c1e9b00 */
[----:B------:R-:W3:Y:S04]  /*4000*/  LDG.E.64.CONSTANT R8, desc[UR10][R4.64+-0x9000] ;  /* 0xff70000a04087981 */ /* 0x000ee8000c1e9b00 */
[----:B------:R-:W4:Y:S04]  /*4010*/  LDG.E.64.CONSTANT R10, desc[UR10][R4.64+-0x8008] ;  /* 0xff7ff80a040a7981 */ /* 0x000f28000c1e9b00 */
[----:B------:R-:W5:Y:S04]  /*4020*/  LDG.E.64.CONSTANT R6, desc[UR10][R4.64+-0x8000] ;  /* 0xff80000a04067981 */ /* 0x000f68000c1e9b00 */
[----:B------:R-:W5:Y:S04]  /*4030*/  LDG.E.64.CONSTANT R26, desc[UR10][R4.64+-0x7008] ;  /* 0xff8ff80a041a7981 */ /* 0x000f68000c1e9b00 */
[----:B------:R-:W5:Y:S04]  /*4040*/  LDG.E.64.CONSTANT R24, desc[UR10][R4.64+-0x7000] ;  /* 0xff90000a04187981 */ /* 0x000f68000c1e9b00 */
[----:B------:R-:W5:Y:S04]  /*4050*/  LDG.E.64.CONSTANT R20, desc[UR10][R4.64+-0x6008] ;  /* 0xff9ff80a04147981 */ /* 0x000f68000c1e9b00 */
[----:B------:R-:W5:Y:S01]  /*4060*/  LDG.E.64.CONSTANT R18, desc[UR10][R4.64+-0x6000] ;  /* 0xffa0000a04127981 */ /* 0x000f62000c1e9b00 */
[----:B--2---:R-:W-:-:S14]  /*4070*/  DSETP.GEU.AND P2, PT, |R16|, |R12|, PT ;  /* 0x4000000c1000722a */ /* 0x004fdc0003f4e200 */
[----:B---3--:R-:W-:-:S04]  /*4080*/  @P2 ISETP.GE.U32.AND P0, PT, R22, R8, PT ;  /* 0x000000081600220c */ /* 0x008fc80003f06070 */
[----:B------:R-:W-:-:S13]  /*4090*/  @P2 ISETP.GE.AND.EX P0, PT, R23, R9, PT, P0 ;  /* 0x000000091700220c */ /* 0x000fda0003f06300 */
[----:B------:R-:W-:-:S06]  /*40a0*/  @P2 DSETP.LT.OR P0, PT, |R12|, |R16|, !P0 ;  /* 0x400000100c00222a */ /* 0x000fcc0004701600 */
[----:B------:R-:W-:Y:S02]  /*40b0*/  @P2 FSEL R17, R17, R13, P0 ;  /* 0x0000000d11112208 */ /* 0x000fe40000000000 */
[----:B------:R-:W-:-:S03]  /*40c0*/  @P2 FSEL R14, R16, R12, P0 ;  /* 0x0000000c100e2208 */ /* 0x000fc60000000000 */
[----:B------:R-:W-:Y:S02]  /*40d0*/  @P2 IMAD.MOV.U32 R13, RZ, RZ, R17 ;  /* 0x000000ffff0d2224 */ /* 0x000fe400078e0011 */
[----:B------:R-:W2:Y:S01]  /*40e0*/  LDG.E.64.CONSTANT R16, desc[UR10][R4.64+-0x5008] ;  /* 0xffaff80a04107981 */ /* 0x000ea2000c1e9b00 */
[----:B------:R-:W-:-:S03]  /*40f0*/  @P2 IMAD.MOV.U32 R12, RZ, RZ, R14 ;  /* 0x000000ffff0c2224 */ /* 0x000fc600078e000e */
[----:B------:R-:W3:Y:S03]  /*4100*/  LDG.E.64.CONSTANT R14, desc[UR10][R4.64+-0x5000] ;  /* 0xffb0000a040e7981 */ /* 0x000ee6000c1e9b00 */
[----:B----4-:R-:W-:Y:S01]  /*4110*/  DSETP.GEU.AND P1, PT, |R12|, |R10|, PT ;  /* 0x4000000a0c00722a */ /* 0x010fe20003f2e200 */
[----:B------:R-:W-:Y:S02]  /*4120*/  @P2 SEL R8, R22, R8, P0 ;  /* 0x0000000816082207 */ /* 0x000fe40000000000 */
[----:B------:R-:W-:Y:S02]  /*4130*/  @P2 SEL R9, R23, R9, P0 ;  /* 0x0000000917092207 */ /* 0x000fe40000000000 */
[----:B------:R-:W4:Y:S09]  /*4140*/  LDG.E.64.CONSTANT R22, desc[UR10][R4.64+-0x4008] ;  /* 0xffbff80a04167981 */ /* 0x000f32000c1e9b00 */
[----:B-----5:R-:W-:-:S04]  /*4150*/  @P1 ISETP.GE.U32.AND P0, PT, R8, R6, PT ;  /* 0x000000060800120c */ /* 0x020fc80003f06070 */
[----:B------:R-:W-:-:S13]  /*4160*/  @P1 ISETP.GE.AND.EX P0, PT, R9, R7, PT, P0 ;  /* 0x000000070900120c */ /* 0x000fda0003f06300 */
[----:B------:R-:W-:-:S06]  /*4170*/  @P1 DSETP.LT.OR P0, PT, |R10|, |R12|, !P0 ;  /* 0x4000000c0a00122a */ /* 0x000fcc0004701600 */
[----:B------:R-:W-:Y:S02]  /*4180*/  @P1 FSEL R12, R12, R10, P0 ;  /* 0x0000000a0c0c1208 */ /* 0x000fe40000000000 */
[----:B------:R-:W-:-:S03]  /*4190*/  @P1 FSEL R13, R13, R11, P0 ;  /* 0x0000000b0d0d1208 */ /* 0x000fc60000000000 */
[----:B------:R-:W-:Y:S02]  /*41a0*/  @P1 IMAD.MOV.U32 R10, RZ, RZ, R12 ;  /* 0x000000ffff0a1224 */ /* 0x000fe400078e000c */
[----:B------:R-:W-:Y:S02]  /*41b0*/  @P1 IMAD.MOV.U32 R11, RZ, RZ, R13 ;  /* 0x000000ffff0b1224 */ /* 0x000fe400078e000d */
[----:B------:R-:W5:Y:S04]  /*41c0*/  LDG.E.64.CONSTANT R12, desc[UR10][R4.64+-0x4000] ;  /* 0xffc0000a040c7981 */ /* 0x000f68000c1e9b00 */
[----:B------:R-:W-:Y:S01]  /*41d0*/  DSETP.GEU.AND P2, PT, |R10|, |R26|, PT ;  /* 0x4000001a0a00722a */ /* 0x000fe20003f4e200 */
[----:B------:R-:W-:Y:S02]  /*41e0*/  @P1 SEL R6, R8, R6, P0 ;  /* 0x0000000608061207 */ /* 0x000fe40000000000 */
[----:B------:R-:W-:-:S11]  /*41f0*/  @P1 SEL R7, R9, R7, P0 ;  /* 0x0000000709071207 */ /* 0x000fd60000000000 */
[----:B------:R-:W-:-:S04]  /*4200*/  @P2 ISETP.GE.U32.AND P0, PT, R6, R24, PT ;  /* 0x000000180600220c */ /* 0x000fc80003f06070 */
[----:B------:R-:W-:-:S13]  /*4210*/  @P2 ISETP.GE.AND.EX P0, PT, R7, R25, PT, P0 ;  /* 0x000000190700220c */ /* 0x000fda0003f06300 */
[----:B------:R-:W-:-:S06]  /*4220*/  @P2 DSETP.LT.OR P0, PT, |R26|, |R10|, !P0 ;  /* 0x4000000a1a00222a */ /* 0x000fcc0004701600 */
[----:B------:R-:W-:Y:S02]  /*4230*/  @P2 FSEL R8, R10, R26, P0 ;  /* 0x0000001a0a082208 */ /* 0x000fe40000000000 */
[----:B------:R-:W-:-:S03]  /*4240*/  @P2 FSEL R11, R11, R27, P0 ;  /* 0x0000001b0b0b2208 */ /* 0x000fc60000000000 */
[----:B------:R-:W-:Y:S02]  /*4250*/  @P2 IMAD.MOV.U32 R26, RZ, RZ, R8 ;  /* 0x000000ffff1a2224 */ /* 0x000fe400078e0008 */
[----:B------:R-:W-:Y:S01]  /*4260*/  @P2 IMAD.MOV.U32 R27, RZ, RZ, R11 ;  /* 0x000000ffff1b2224 */ /* 0x000fe200078e000b */
[----:B------:R-:W5:Y:S04]  /*4270*/  LDG.E.64.CONSTANT R8, desc[UR10][R4.64+-0x3000] ;  /* 0xffd0000a04087981 */ /* 0x000f68000c1e9b00 */
[----:B------:R-:W5:Y:S01]  /*4280*/  LDG.E.64.CONSTANT R10, desc[UR10][R4.64+-0x3008] ;  /* 0xffcff80a040a7981 */ /* 0x000f62000c1e9b00 */
        /* <DEDUP_REMOVED lines=10> */
[----:B------:R-:W5:Y:S01]  /*4330*/  LDG.E.64.CONSTANT R6, desc[UR10][R4.64+-0x2008] ;  /* 0xffdff80a04067981 */ /* 0x000f62000c1e9b00 */
[----:B------:R-:W-:Y:S02]  /*4340*/  @P1 SEL R18, R24, R18, P0 ;  /* 0x0000001218121207 */ /* 0x000fe40000000000 */
[----:B------:R-:W-:Y:S02]  /*4350*/  @P1 SEL R19, R25, R19, P0 ;  /* 0x0000001319131207 */ /* 0x000fe40000000000 */
        /* <DEDUP_REMOVED lines=8> */
[----:B------:R-:W-:Y:S02]  /*43e0*/  @P2 IMAD.MOV.U32 R17, RZ, RZ, R21 ;  /* 0x000000ffff112224 */ /* 0x000fe400078e0015 */
[----:B------:R-:W2:Y:S04]  /*43f0*/  LDG.E.64.CONSTANT R20, desc[UR10][R4.64+-0x1008] ;  /* 0xffeff80a04147981 */ /* 0x000ea8000c1e9b00 */
[----:B----4-:R-:W-:Y:S01]  /*4400*/  DSETP.GEU.AND P1, PT, |R16|, |R22|, PT ;  /* 0x400000161000722a */ /* 0x010fe20003f2e200 */
[----:B------:R-:W-:Y:S02]  /*4410*/  @P2 SEL R14, R18, R14, P0 ;  /* 0x0000000e120e2207 */ /* 0x000fe40000000000 */
[----:B------:R-:W-:-:S02]  /*4420*/  @P2 SEL R15, R19, R15, P0 ;  /* 0x0000000f130f2207 */ /* 0x000fc40000000000 */
[----:B------:R-:W3:Y:S09]  /*4430*/  LDG.E.64.CONSTANT R18, desc[UR10][R4.64+-0x1000] ;  /* 0xfff0000a04127981 */ /* 0x000ef2000c1e9b00 */
[----:B-----5:R-:W-:-:S04]  /*4440*/  @P1 ISETP.GE.U32.AND P0, PT, R14, R12, PT ;  /* 0x0000000c0e00120c */ /* 0x020fc80003f06070 */
[----:B------:R-:W-:Y:S01]  /*4450*/  @P1 ISETP.GE.AND.EX P0, PT, R15, R13, PT, P0 ;  /* 0x0000000d0f00120c */ /* 0x000fe20003f06300 */
[----:B------:R-:W-:Y:S02]  /*4460*/  IMAD.MOV.U32 R26, RZ, RZ, R22 ;  /* 0x000000ffff1a7224 */ /* 0x000fe400078e0016 */
[----:B------:R-:W-:-:S10]  /*4470*/  IMAD.MOV.U32 R27, RZ, RZ, R23 ;  /* 0x000000ffff1b7224 */ /* 0x000fd400078e0017 */
[----:B------:R-:W-:Y:S01]  /*4480*/  @P1 DSETP.LT.OR P0, PT, |R22|, |R16|, !P0 ;  /* 0x400000101600122a */ /* 0x000fe20004701600 */
[----:B------:R-:W4:Y:S05]  /*4490*/  LDG.E.64.CONSTANT R22, desc[UR10][R4.64] ;  /* 0x0000000a04167981 */ /* 0x000f2a000c1e9b00 */
        /* <DEDUP_REMOVED lines=14> */
[----:B------:R-:W-:-:S06]  /*4580*/  @P2 IMAD.MOV.U32 R11, RZ, RZ, R27 ;  /* 0x000000ffff0b2224 */ /* 0x000fcc00078e001b */
        /* <DEDUP_REMOVED lines=10> */
[----:B------:R-:W-:Y:S02]  /*4630*/  @P1 SEL R24, R8, R24, P0 ;  /* 0x0000001808181207 */ /* 0x000fe40000000000 */
[----:B------:R-:W-:Y:S01]  /*4640*/  @P1 SEL R25, R9, R25, P0 ;  /* 0x0000001909191207 */ /* 0x000fe20000000000 */
[----:B------:R-:W-:-:S04]  /*4650*/  UIADD3 UR4, UP1, UPT, UR4, -0x2, URZ ;  /* 0xfffffffe04047890 */ /* 0x000fc8000ff3e0ff */
[----:B------:R-:W-:Y:S02]  /*4660*/  UIADD3.X UR5, UPT, UPT, UR5, -0x1, URZ, UP1, !UPT ;  /* 0xffffffff05057890 */ /* 0x000fe40008ffe4ff */
[----:B------:R-:W-:-:S04]  /*4670*/  UISETP.NE.U32.AND UP1, UPT, UR4, URZ, UPT ;  /* 0x000000ff0400728c */ /* 0x000fc8000bf25070 */
[----:B------:R-:W-:Y:S01]  /*4680*/  UISETP.NE.AND.EX UP1, UPT, UR5, URZ, UPT, UP1 ;  /* 0x000000ff0500728c */ /* 0x000fe2000bf25310 */
[----:B--2---:R-:W-:-:S14]  /*4690*/  DSETP.GEU.AND P2, PT, |R6|, |R20|, PT ;  /* 0x400000140600722a */ /* 0x004fdc0003f4e200 */
[----:B---3--:R-:W-:-:S04]  /*46a0*/  @P2 ISETP.GE.U32.AND P0, PT, R24, R18, PT ;  /* 0x000000121800220c */ /* 0x008fc80003f06070 */
[----:B------:R-:W-:-:S13]  /*46b0*/  @P2 ISETP.GE.AND.EX P0, PT, R25, R19, PT, P0 ;  /* 0x000000131900220c */ /* 0x000fda0003f06300 */
[----:B------:R-:W-:-:S06]  /*46c0*/  @P2 DSETP.LT.OR P0, PT, |R20|, |R6|, !P0 ;  /* 0x400000061400222a */ /* 0x000fcc0004701600 */
[----:B------:R-:W-:Y:S02]  /*46d0*/  @P2 FSEL R6, R6, R20, P0 ;  /* 0x0000001406062208 */ /* 0x000fe40000000000 */
[----:B------:R-:W-:-:S03]  /*46e0*/  @P2 FSEL R7, R7, R21, P0 ;  /* 0x0000001507072208 */ /* 0x000fc60000000000 */
[----:B------:R-:W-:Y:S02]  /*46f0*/  @P2 IMAD.MOV.U32 R20, RZ, RZ, R6 ;  /* 0x000000ffff142224 */ /* 0x000fe400078e0006 */
[----:B------:R-:W-:-:S06]  /*4700*/  @P2 IMAD.MOV.U32 R21, RZ, RZ, R7 ;  /* 0x000000ffff152224 */ /* 0x000fcc00078e0007 */
[----:B-----5:R-:W-:Y:S01]  /*4710*/  DSETP.GEU.AND P1, PT, |R20|, |R16|, PT ;  /* 0x400000101400722a */ /* 0x020fe20003f2e200 */
[----:B------:R-:W-:Y:S02]  /*4720*/  @P2 SEL R18, R24, R18, P0 ;  /* 0x0000001218122207 */ /* 0x000fe40000000000 */
[----:B------:R-:W-:-:S11]  /*4730*/  @P2 SEL R19, R25, R19, P0 ;  /* 0x0000001319132207 */ /* 0x000fd60000000000 */
[----:B----4-:R-:W-:-:S04]  /*4740*/  @P1 ISETP.GE.U32.AND P0, PT, R18, R22, PT ;  /* 0x000000161200120c */ /* 0x010fc80003f06070 */
[----:B------:R-:W-:Y:S02]  /*4750*/  @P1 ISETP.GE.AND.EX P0, PT, R19, R23, PT, P0 ;  /* 0x000000171300120c */ /* 0x000fe40003f06300 */
[----:B------:R-:W-:-:S05]  /*4760*/  IADD3 R6, P2, PT, R4, 0xa000, RZ ;  /* 0x0000a00004067810 */ /* 0x000fca0007f5e0ff */
[----:B------:R-:W-:-:S06]  /*4770*/  IMAD.X R5, RZ, RZ, R5, P2 ;  /* 0x000000ffff057224 */ /* 0x000fcc00010e0605 */
[----:B------:R-:W-:Y:S01]  /*4780*/  @P1 DSETP.LT.OR P0, PT, |R16|, |R20|, !P0 ;  /* 0x400000141000122a */ /* 0x000fe20004701600 */
[----:B------:R-:W-:-:S05]  /*4790*/  IADD3 R3, P2, PT, R3, 0xa00, RZ ;  /* 0x00000a0003037810 */ /* 0x000fca0007f5e0ff */
[----:B------:R-:W-:Y:S02]  /*47a0*/  @P1 FSEL R4, R20, R16, P0 ;  /* 0x0000001014041208 */ /* 0x000fe40000000000 */
[----:B------:R-:W-:Y:S01]  /*47b0*/  @P1 FSEL R21, R21, R17, P0 ;  /* 0x0000001115151208 */ /* 0x000fe20000000000 */
[----:B------:R-:W-:Y:S01]  /*47c0*/  IMAD.X R2, RZ, RZ, R2, P2 ;  /* 0x000000ffff027224 */ /* 0x000fe200010e0602 */
[----:B------:R-:W-:Y:S01]  /*47d0*/  @P1 SEL R22, R18, R22, P0 ;  /* 0x0000001612161207 */ /* 0x000fe20000000000 */
[----:B------:R-:W-:Y:S01]  /*47e0*/  @P1 IMAD.MOV.U32 R16, RZ, RZ, R4 ;  /* 0x000000ffff101224 */ /* 0x000fe200078e0004 */
[----:B------:R-:W-:Y:S01]  /*47f0*/  @P1 SEL R23, R19, R23, P0 ;  /* 0x0000001713171207 */ /* 0x000fe20000000000 */
[----:B------:R-:W-:Y:S01]  /*4800*/  @P1 IMAD.MOV.U32 R17, RZ, RZ, R21 ;  /* 0x000000ffff111224 */ /* 0x000fe200078e0015 */
[----:B------:R-:W-:Y:S06]  /*4810*/  BRA.U UP1, `(.L_x_73) ;  /* 0xfffffff501f07547 */ /* 0x000fec000b83ffff */
.L_x_72:
[----:B------:R-:W-:Y:S05]  /*4820*/  BRA.U !UP0, `(.L_x_71) ;  /* 0x0000000508107547 */ /* 0x000fea000b800000 */
[----:B------:R-:W0:Y:S02]  /*4830*/  LDC.64 R4, c[0x0][0x380] ;  /* 0x0000e000ff047b82 */ /* 0x000e240000000a00 */
[----:B0-----:R-:W-:-:S03]  /*4840*/  IMAD.WIDE.U32 R4, R0, 0x10, R4 ;  /* 0x0000001000047825 */ /* 0x001fc600078e0004 */
[----:B------:R-:W-:-:S04]  /*4850*/  LEA R24, P0, R3, R4, 0x4 ;  /* 0x0000000403187211 */ /* 0x000fc800078020ff */
[----:B------:R-:W-:-:S05]  /*4860*/  LEA.HI.X R25, R3, R5, R2, 0x4, P0 ;  /* 0x0000000503197211 */ /* 0x000fca00000f2402 */
[----:B------:R-:W2:Y:S04]  /*4870*/  LDG.E.64.CONSTANT R20, desc[UR10][R24.64] ;  /* 0x0000000a18147981 */ /* 0x000ea8000c1e9b00 */
[----:B------:R-:W3:Y:S04]  /*4880*/  LDG.E.64.CONSTANT R18, desc[UR10][R24.64+0x8] ;  /* 0x0000080a18127981 */ /* 0x000ee8000c1e9b00 */
[----:B------:R-:W4:Y:S04]  /*4890*/  LDG.E.64.CONSTANT R14, desc[UR10][R24.64+0x1000] ;  /* 0x0010000a180e7981 */ /* 0x000f28000c1e9b00 */
[----:B------:R-:W5:Y:S04]  /*48a0*/  LDG.E.64.CONSTANT R12, desc[UR10][R24.64+0x1008] ;  /* 0x0010080a180c7981 */ /* 0x000f68000c1e9b00 */
        /* <DEDUP_REMOVED lines=16> */
[----:B------:R-:W-:-:S11]  /*49b0*/  @P2 SEL R19, R23, R19, P0 ;  /* 0x0000001317132207 */ /* 0x000fd60000000000 */
[----:B-----5:R-:W-:-:S04]  /*49c0*/  @P1 ISETP.GE.U32.AND P0, PT, R18, R12, PT ;  /* 0x0000000c1200120c */ /* 0x020fc80003f06070 */
        /* <DEDUP_REMOVED lines=27> */
[----:B------:R-:W-:Y:S02]  /*4b80*/  @P1 SEL R5, R9, R5, P0 ;  /* 0x0000000509051207 */ /* 0x000fe40000000000 */
[----:B------:R-:W-:-:S05]  /*4b90*/  IADD3 R3, P1, PT, R3, 0x500, RZ ;  /* 0x0000050003037810 */ /* 0x000fca0007f3e0ff */
[----:B------:R-:W-:Y:S01]  /*4ba0*/  IMAD.X R2, RZ, RZ, R2, P1 ;  /* 0x000000ffff027224 */ /* 0x000fe200008e0602 */
[----:B--2---:R-:W-:-:S14]  /*4bb0*/  DSETP.GEU.AND P2, PT, |R6|, |R16|, PT ;  /* 0x400000100600722a */ /* 0x004fdc0003f4e200 */
[----:B------:R-:W-:-:S04]  /*4bc0*/  @P2 ISETP.GE.U32.AND P0, PT, R4, R26, PT ;  /* 0x0000001a0400220c */ /* 0x000fc80003f06070 */
[----:B------:R-:W-:-:S13]  /*4bd0*/  @P2 ISETP.GE.AND.EX P0, PT, R5, R27, PT, P0 ;  /* 0x0000001b0500220c */ /* 0x000fda0003f06300 */
[----:B------:R-:W-:-:S06]  /*4be0*/  @P2 DSETP.LT.OR P0, PT, |R16|, |R6|, !P0 ;  /* 0x400000061000222a */ /* 0x000fcc0004701600 */
[----:B------:R-:W-:Y:S02]  /*4bf0*/  @P2 FSEL R6, R6, R16, P0 ;  /* 0x0000001006062208 */ /* 0x000fe40000000000 */
[----:B------:R-:W-:Y:S02]  /*4c00*/  @P2 FSEL R7, R7, R17, P0 ;  /* 0x0000001107072208 */ /* 0x000fe40000000000 */
[----:B------:R-:W-:Y:S02]  /*4c10*/  @P2 SEL R26, R4, R26, P0 ;  /* 0x0000001a041a2207 */ /* 0x000fe40000000000 */
[----:B------:R-:W-:Y:S01]  /*4c20*/  @P2 SEL R27, R5, R27, P0 ;  /* 0x0000001b051b2207 */ /* 0x000fe20000000000 */
[----:B------:R-:W-:Y:S02]  /*4c30*/  @P2 IMAD.MOV.U32 R16, RZ, RZ, R6 ;  /* 0x000000ffff102224 */ /* 0x000fe400078e0006 */
[----:B------:R-:W-:Y:S02]  /*4c40*/  @P2 IMAD.MOV.U32 R17, RZ, RZ, R7 ;  /* 0x000000ffff112224 */ /* 0x000fe400078e0007 */
[----:B------:R-:W-:-:S02]  /*4c50*/  IMAD.MOV.U32 R22, RZ, RZ, R26 ;  /* 0x000000ffff167224 */ /* 0x000fc400078e001a */
[----:B------:R-:W-:-:S07]  /*4c60*/  IMAD.MOV.U32 R23, RZ, RZ, R27 ;  /* 0x000000ffff177224 */ /* 0x000fce00078e001b */
.L_x_71:
[----:B------:R-:W0:Y:S02]  /*4c70*/  LDCU UR4, c[0x0][0x390] ;  /* 0x00007200ff0477ac */ /* 0x000e240008000800 */
[----:B0-----:R-:W-:Y:S02]  /*4c80*/  USHF.R.S32.HI UR5, URZ, 0x1f, UR4 ;  /* 0x0000001fff057899 */ /* 0x001fe40008011404 */
[----:B------:R-:W-:-:S04]  /*4c90*/  ISETP.GE.U32.AND P0, PT, R3, UR4, PT ;  /* 0x0000000403007c0c */ /* 0x000fc8000bf06070 */
[----:B------:R-:W-:-:S13]  /*4ca0*/  ISETP.GE.AND.EX P0, PT, R2, UR5, PT, P0 ;  /* 0x0000000502007c0c */ /* 0x000fda000bf06300 */
[----:B------:R-:W-:Y:S05]  /*4cb0*/  @P0 BRA `(.L_x_74) ;  /* 0x00000008009c0947 */ /* 0x000fea0003800000 */
[----:B------:R-:W-:Y:S01]  /*4cc0*/  IADD3 R21, PT, PT, -R3, UR4, RZ ;  /* 0x0000000403157c10 */ /* 0x000fe2000fffe1ff */
[----:B------:R-:W-:Y:S03]  /*4cd0*/  BSSY.RECONVERGENT B1, `(.L_x_74) ;  /* 0x00000a5000017945 */ /* 0x000fe60003800200 */
[----:B------:R-:W-:-:S13]  /*4ce0*/  ISETP.GE.AND P0, PT, R0, R21, PT ;  /* 0x000000150000720c */ /* 0x000fda0003f06270 */
[----:B------:R-:W-:Y:S05]  /*4cf0*/  @P0 BRA `(.L_x_75) ;  /* 0x0000000800880947 */ /* 0x000fea0003800000 */
[----:B------:R-:W-:Y:S01]  /*4d00*/  LOP3.LUT R12, RZ, R0, RZ, 0x33, !PT ;  /* 0x00000000ff0c7212 */ /* 0x000fe200078e33ff */
[----:B------:R-:W-:Y:S01]  /*4d10*/  BSSY.RECONVERGENT B2, `(.L_x_76) ;  /* 0x0000032000027945 */ /* 0x000fe20003800200 */
[----:B------:R-:W-:Y:S02]  /*4d20*/  IMAD.MOV.U32 R20, RZ, RZ, R0 ;  /* 0x000000ffff147224 */ /* 0x000fe400078e0000 */
[----:B------:R-:W-:-:S04]  /*4d30*/  IADD3 R12, PT, PT, -R3, UR4, R12 ;  /* 0x00000004030c7c10 */ /* 0x000fc8000fffe10c */
[----:B------:R-:W-:-:S04]  /*4d40*/  LOP3.LUT R4, R12, 0x300, RZ, 0xc0, !PT ;  /* 0x000003000c047812 */ /* 0x000fc800078ec0ff */
[----:B------:R-:W-:-:S13]  /*4d50*/  ISETP.NE.AND P0, PT, R4, 0x300, PT ;  /* 0x000003000400780c */ /* 0x000fda0003f05270 */
[----:B------:R-:W-:Y:S05]  /*4d60*/  @!P0 BRA `(.L_x_77) ;  /* 0x0000000000b08947 */ /* 0x000fea0003800000 */
[----:B------:R-:W0:Y:S01]  /*4d70*/  LDCU.64 UR6, c[0x0][0x380] ;  /* 0x00007000ff0677ac */ /* 0x000e220008000a00 */
[----:B------:R-:W-:Y:S01]  /*4d80*/  IADD3 R5, P0, PT, R0, R3, RZ ;  /* 0x0000000300057210 */ /* 0x000fe20007f1e0ff */
[----:B------:R-:W-:Y:S01]  /*4d90*/  IMAD.MOV.U32 R20, RZ, RZ, R0 ;  /* 0x000000ffff147224 */ /* 0x000fe200078e0000 */
[----:B------:R-:W-:-:S03]  /*4da0*/  LEA.HI R4, R12, 0x1, RZ, 0x18 ;  /* 0x000000010c047811 */ /* 0x000fc600078fc0ff */
[----:B------:R-:W-:Y:S01]  /*4db0*/  IMAD.X R6, RZ, RZ, R2, P0 ;  /* 0x000000ffff067224 */ /* 0x000fe200000e0602 */
[----:B------:R-:W-:-:S05]  /*4dc0*/  LOP3.LUT R4, R4, 0x3, RZ, 0xc0, !PT ;  /* 0x0000000304047812 */ /* 0x000fca00078ec0ff */
[----:B------:R-:W-:Y:S01]  /*4dd0*/  IMAD.MOV R13, RZ, RZ, -R4 ;  /* 0x000000ffff0d7224 */ /* 0x000fe200078e0a04 */
[----:B0-----:R-:W-:-:S04]  /*4de0*/  LEA R14, P1, R5, UR6, 0x4 ;  /* 0x00000006050e7c11 */ /* 0x001fc8000f8220ff */
[----:B------:R-:W-:-:S09]  /*4df0*/  LEA.HI.X R5, R5, UR7, R6, 0x4, P1 ;  /* 0x0000000705057c11 */ /* 0x000fd200088f2406 */
.L_x_80:
[----:B------:R-:W-:-:S05]  /*4e00*/  IMAD.MOV.U32 R4, RZ, RZ, R14 ;  /* 0x000000ffff047224 */ /* 0x000fca00078e000e */
[----:B------:R-:W2:Y:S04]  /*4e10*/  LDG.E.64.CONSTANT R8, desc[UR10][R4.64] ;  /* 0x0000000a04087981 */ /* 0x000ea8000c1e9b00 */
[----:B------:R-:W3:Y:S01]  /*4e20*/  LDG.E.64.CONSTANT R6, desc[UR10][R4.64+0x8] ;  /* 0x0000080a04067981 */ /* 0x000ee2000c1e9b00 */
[----:B------:R-:W-:Y:S01]  /*4e30*/  VIADD R13, R13, 0x1 ;  /* 0x000000010d0d7836 */ /* 0x000fe20000000000 */
[----:B------:R-:W-:Y:S01]  /*4e40*/  BSSY.RECONVERGENT B3, `(.L_x_78) ;  /* 0x000001b000037945 */ /* 0x000fe20003800200 */
[----:B------:R-:W-:Y:S01]  /*4e50*/  IMAD.MOV.U32 R15, RZ, RZ, R22 ;  /* 0x000000ffff0f7224 */ /* 0x000fe200078e0016 */
        /* <DEDUP_REMOVED lines=25> */
.L_x_79:
[----:B------:R-:W-:Y:S05]  /*4ff0*/  BSYNC.RECONVERGENT B3 ;  /* 0x0000000000037941 */ /* 0x000fea0003800200 */
.L_x_78:
[----:B------:R-:W-:Y:S02]  /*5000*/  IMAD.X R5, RZ, RZ, R5, P3 ;  /* 0x000000ffff057224 */ /* 0x000fe400018e0605 */
[----:B------:R-:W-:Y:S01]  /*5010*/  VIADD R20, R20, 0x100 ;  /* 0x0000010014147836 */ /* 0x000fe20000000000 */
[----:B------:R-:W-:Y:S06]  /*5020*/  @P2 BRA `(.L_x_80) ;  /* 0xfffffffc00742947 */ /* 0x000fec000383ffff */
.L_x_77:
[----:B------:R-:W-:Y:S05]  /*5030*/  BSYNC.RECONVERGENT B2 ;  /* 0x0000000000027941 */ /* 0x000fea0003800200 */
.L_x_76:
[----:B------:R-:W-:-:S13]  /*5040*/  ISETP.GE.U32.AND P0, PT, R12, 0x300, PT ;  /* 0x000003000c00780c */ /* 0x000fda0003f06070 */
[----:B------:R-:W-:Y:S05]  /*5050*/  @!P0 BRA `(.L_x_75) ;  /* 0x0000000400b08947 */ /* 0x000fea0003800000 */
[----:B------:R-:W0:Y:S01]  /*5060*/  LDCU.64 UR6, c[0x0][0x380] ;  /* 0x00007000ff0677ac */ /* 0x000e220008000a00 */
[----:B------:R-:W-:-:S05]  /*5070*/  IADD3 R3, P0, PT, R20, R3, RZ ;  /* 0x0000000314037210 */ /* 0x000fca0007f1e0ff */
[----:B------:R-:W-:Y:S01]  /*5080*/  IMAD.X R2, RZ, RZ, R2, P0 ;  /* 0x000000ffff027224 */ /* 0x000fe200000e0602 */
[----:B0-----:R-:W-:-:S04]  /*5090*/  LEA R8, P1, R3, UR6, 0x4 ;  /* 0x0000000603087c11 */ /* 0x001fc8000f8220ff */
[----:B------:R-:W-:Y:S02]  /*50a0*/  IADD3 R8, P0, PT, R8, 0x3008, RZ ;  /* 0x0000300808087810 */ /* 0x000fe40007f1e0ff */
[----:B------:R-:W-:-:S05]  /*50b0*/  LEA.HI.X R9, R3, UR7, R2, 0x4, P1 ;  /* 0x0000000703097c11 */ /* 0x000fca00088f2402 */
[----:B------:R-:W-:-:S07]  /*50c0*/  IMAD.X R9, RZ, RZ, R9, P0 ;  /* 0x000000ffff097224 */ /* 0x000fce00000e0609 */
.L_x_89:
[----:B------:R-:W2:Y:S04]  /*50d0*/  LDG.E.64.CONSTANT R10, desc[UR10][R8.64+-0x3008] ;  /* 0xffcff80a080a7981 */ /* 0x000ea8000c1e9b00 */
[----:B------:R-:W3:Y:S04]  /*50e0*/  LDG.E.64.CONSTANT R12, desc[UR10][R8.64+-0x3000] ;  /* 0xffd0000a080c7981 */ /* 0x000ee8000c1e9b00 */
[----:B------:R0:W5:Y:S04]  /*50f0*/  LDG.E.64.CONSTANT R6, desc[UR10][R8.64+-0x2008] ;  /* 0xffdff80a08067981 */ /* 0x000168000c1e9b00 */
        /* <DEDUP_REMOVED lines=22> */
.L_x_82:
[----:B------:R-:W-:Y:S05]  /*5260*/  BSYNC.RECONVERGENT B2 ;  /* 0x0000000000027941 */ /* 0x000fea0003800200 */
.L_x_81:
        /* <DEDUP_REMOVED lines=25> */
.L_x_84:
[----:B------:R-:W-:Y:S05]  /*5400*/  BSYNC.RECONVERGENT B2 ;  /* 0x0000000000027941 */ /* 0x000fea0003800200 */
.L_x_83:
        /* <DEDUP_REMOVED lines=21> */
.L_x_86:
[----:B------:R-:W-:Y:S05]  /*5560*/  BSYNC.RECONVERGENT B2 ;  /* 0x0000000000027941 */ /* 0x000fea0003800200 */
.L_x_85:
        /* <DEDUP_REMOVED lines=21> */
.L_x_88:
[----:B------:R-:W-:Y:S05]  /*56c0*/  BSYNC.RECONVERGENT B2 ;  /* 0x0000000000027941 */ /* 0x000fea0003800200 */
.L_x_87:
[----:B------:R-:W-:Y:S01]  /*56d0*/  VIADD R20, R20, 0x400 ;  /* 0x0000040014147836 */ /* 0x000fe20000000000 */
[----:B------:R-:W-:-:S04]  /*56e0*/  IADD3 R8, P1, PT, R8, 0x4000, RZ ;  /* 0x0000400008087810 */ /* 0x000fc80007f3e0ff */
[----:B------:R-:W-:Y:S01]  /*56f0*/  ISETP.GE.AND P0, PT, R20, R21, PT ;  /* 0x000000151400720c */ /* 0x000fe20003f06270 */
[----:B------:R-:W-:-:S12]  /*5700*/  IMAD.X R9, RZ, RZ, R9, P1 ;  /* 0x000000ffff097224 */ /* 0x000fd800008e0609 */
[----:B------:R-:W-:Y:S05]  /*5710*/  @!P0 BRA `(.L_x_89) ;  /* 0xfffffff8006c8947 */ /* 0x000fea000383ffff */
.L_x_75:
[----:B------:R-:W-:Y:S05]  /*5720*/  BSYNC.RECONVERGENT B1 ;  /* 0x0000000000017941 */ /* 0x000fea0003800200 */
.L_x_74:
[----:B------:R-:W0:Y:S01]  /*5730*/  S2R R8, SR_LANEID ;  /* 0x0000000000087919 */ /* 0x000e220000000000 */
[----:B------:R-:W-:Y:S01]  /*5740*/  BSSY.RECONVERGENT B1, `(.L_x_90) ;  /* 0x000001f000017945 */ /* 0x000fe20003800200 */
[----:B------:R-:W-:Y:S01]  /*5750*/  IMAD.MOV.U32 R11, RZ, RZ, R22 ;  /* 0x000000ffff0b7224 */ /* 0x000fe200078e0016 */
[----:B------:R1:W2:Y:S01]  /*5760*/  SHFL.DOWN PT, R4, R16, 0x1, 0x1f ;  /* 0x08201f0010047f89 */ /* 0x0002a200000e0000 */
[----:B------:R-:W-:Y:S02]  /*5770*/  IMAD.MOV.U32 R12, RZ, RZ, R23 ;  /* 0x000000ffff0c7224 */ /* 0x000fe400078e0017 */
[----:B------:R-:W-:Y:S01]  /*5780*/  IMAD.MOV.U32 R2, RZ, RZ, R16 ;  /* 0x000000ffff027224 */ /* 0x000fe200078e0010 */
[----:B------:R1:W3:Y:S01]  /*5790*/  SHFL.DOWN PT, R5, R17, 0x1, 0x1f ;  /* 0x08201f0011057f89 */ /* 0x0002e200000e0000 */
        /* <DEDUP_REMOVED lines=25> */
.L_x_91:
[----:B------:R-:W-:Y:S05]  /*5930*/  BSYNC.RECONVERGENT B1 ;  /* 0x0000000000017941 */ /* 0x000fea0003800200 */
.L_x_90:
        /* <DEDUP_REMOVED lines=31> */
.L_x_93:
[----:B------:R-:W-:Y:S05]  /*5b30*/  BSYNC.RECONVERGENT B1 ;  /* 0x0000000000017941 */ /* 0x000fea0003800200 */
.L_x_92:
[----:B------:R-:W-:Y:S01]  /*5b40*/  ISETP.GT.AND P0, PT, R8, 0x1b, PT ;  /* 0x0000001b0800780c */ /* 0x000fe20003f04270 */
[----:B-1----:R1:W1:Y:S01]  /*5b50*/  SHFL.DOWN PT, R6, R4, 0x4, 0x1f ;  /* 0x08801f0004067f89 */ /* 0x00226200000e0000 */
[----:B------:R-:W-:Y:S01]  /*5b60*/  BSSY.RECONVERGENT B1, `(.L_x_94) ;  /* 0x000001d000017945 */ /* 0x000fe20003800200 */
[----:B0-----:R-:W-:Y:S02]  /*5b70*/  IMAD.MOV.U32 R11, RZ, RZ, R9 ;  /* 0x000000ffff0b7224 */ /* 0x001fe400078e0009 */
[----:B--2---:R0:W2:Y:S01]  /*5b80*/  SHFL.DOWN PT, R7, R5, 0x4, 0x1f ;  /* 0x08801f0005077f89 */ /* 0x0040a200000e0000 */
[----:B------:R-:W-:Y:S02]  /*5b90*/  IMAD.MOV.U32 R12, RZ, RZ, R10 ;  /* 0x000000ffff0c7224 */ /* 0x000fe400078e000a */
[----:B------:R-:W-:Y:S01]  /*5ba0*/  IMAD.MOV.U32 R2, RZ, RZ, R4 ;  /* 0x000000ffff027224 */ /* 0x000fe200078e0004 */
[----:B---3--:R0:W3:Y:S01]  /*5bb0*/  SHFL.DOWN PT, R14, R9, 0x4, 0x1f ;  /* 0x08801f00090e7f89 */ /* 0x0080e200000e0000 */
[----:B------:R-:W-:-:S03]  /*5bc0*/  IMAD.MOV.U32 R3, RZ, RZ, R5 ;  /* 0x000000ffff037224 */ /* 0x000fc600078e0005 */
[----:B----4-:R0:W4:Y:S01]  /*5bd0*/  SHFL.DOWN PT, R13, R10, 0x4, 0x1f ;  /* 0x08801f000a0d7f89 */ /* 0x01012200000e0000 */
        /* <DEDUP_REMOVED lines=21> */
.L_x_95:
[----:B------:R-:W-:Y:S05]  /*5d30*/  BSYNC.RECONVERGENT B1 ;  /* 0x0000000000017941 */ /* 0x000fea0003800200 */
.L_x_94:
        /* <DEDUP_REMOVED lines=31> */
.L_x_97:
[----:B------:R-:W-:Y:S05]  /*5f30*/  BSYNC.RECONVERGENT B1 ;  /* 0x0000000000017941 */ /* 0x000fea0003800200 */
.L_x_96:
[----:B------:R-:W-:Y:S01]  /*5f40*/  ISETP.GT.AND P0, PT, R8, 0xf, PT ;  /* 0x0000000f0800780c */ /* 0x000fe20003f04270 */
[----:B-1----:R1:W1:Y:S01]  /*5f50*/  SHFL.DOWN PT, R6, R4, 0x10, 0x1f ;  /* 0x0a001f0004067f89 */ /* 0x00226200000e0000 */
[----:B------:R-:W-:Y:S01]  /*5f60*/  BSSY.RECONVERGENT B1, `(.L_x_98) ;  /* 0x000001d000017945 */ /* 0x000fe20003800200 */
[----:B---3--:R-:W-:Y:S02]  /*5f70*/  IMAD.MOV.U32 R14, RZ, RZ, R9 ;  /* 0x000000ffff0e7224 */ /* 0x008fe400078e0009 */
[----:B--2---:R2:W3:Y:S01]  /*5f80*/  SHFL.DOWN PT, R7, R5, 0x10, 0x1f ;  /* 0x0a001f0005077f89 */ /* 0x0044e200000e0000 */
[----:B------:R-:W-:Y:S02]  /*5f90*/  IMAD.MOV.U32 R15, RZ, RZ, R10 ;  /* 0x000000ffff0f7224 */ /* 0x000fe400078e000a */
[----:B------:R-:W-:Y:S01]  /*5fa0*/  IMAD.MOV.U32 R2, RZ, RZ, R4 ;  /* 0x000000ffff027224 */ /* 0x000fe200078e0004 */
[----:B0-----:R2:W0:Y:S01]  /*5fb0*/  SHFL.DOWN PT, R12, R9, 0x10, 0x1f ;  /* 0x0a001f00090c7f89 */ /* 0x00142200000e0000 */
[----:B------:R-:W-:-:S03]  /*5fc0*/  IMAD.MOV.U32 R3, RZ, RZ, R5 ;  /* 0x000000ffff037224 */ /* 0x000fc600078e0005 */
[----:B------:R2:W0:Y:S01]  /*5fd0*/  SHFL.DOWN PT, R11, R10, 0x10, 0x1f ;  /* 0x0a001f000a0b7f89 */ /* 0x00042200000e0000 */
[----:B------:R-:W-:Y:S05]  /*5fe0*/  @P0 BRA `(.L_x_99) ;  /* 0x0000000000500947 */ /* 0x000fea0003800000 */
[----:B-1-3--:R-:W-:Y:S01]  /*5ff0*/  DSETP.GEU.AND P0, PT, |R4|, |R6|, PT ;  /* 0x400000060400722a */ /* 0x00afe20003f0e200 */
        /* <DEDUP_REMOVED lines=19> */
.L_x_99:
[----:B------:R-:W-:Y:S05]  /*6130*/  BSYNC.RECONVERGENT B1 ;  /* 0x0000000000017941 */ /* 0x000fea0003800200 */
.L_x_98:
[----:B------:R-:W-:Y:S01]  /*6140*/  ISETP.NE.AND P0, PT, R8, RZ, PT ;  /* 0x000000ff0800720c */ /* 0x000fe20003f05270 */
[----:B------:R-:W-:-:S12]  /*6150*/  BSSY.RECONVERGENT B1, `(.L_x_100) ;  /* 0x000000a000017945 */ /* 0x000fd80003800200 */
[----:B------:R-:W-:Y:S05]  /*6160*/  @P0 BRA `(.L_x_101) ;  /* 0x0000000000200947 */ /* 0x000fea0003800000 */
[----:B-1----:R-:W1:Y:S01]  /*6170*/  S2R R6, SR_CgaCtaId ;  /* 0x0000000000067919 */ /* 0x002e620000008800 */
[----:B--2---:R-:W-:Y:S02]  /*6180*/  MOV R5, 0x400 ;  /* 0x0000040000057802 */ /* 0x004fe40000000f00 */
[----:B------:R-:W-:-:S04]  /*6190*/  SHF.R.U32.HI R4, RZ, 0x1, R0 ;  /* 0x00000001ff047819 */ /* 0x000fc80000011600 */
[----:B------:R-:W-:Y:S02]  /*61a0*/  LOP3.LUT R4, R4, 0x1f0, RZ, 0xc0, !PT ;  /* 0x000001f004047812 */ /* 0x000fe400078ec0ff */
[----:B-1----:R-:W-:-:S05]  /*61b0*/  LEA R5, R6, R5, 0x18 ;  /* 0x0000000506057211 */ /* 0x002fca00078ec0ff */
[----:B------:R-:W-:-:S05]  /*61c0*/  IMAD.IADD R5, R4, 0x1, R5 ;  /* 0x0000000104057824 */ /* 0x000fca00078e0205 */
[----:B------:R1:W-:Y:S04]  /*61d0*/  STS.64 [R5+0x10], R14 ;  /* 0x0000100e05007388 */ /* 0x0003e80000000a00 */
[----:B------:R1:W-:Y:S02]  /*61e0*/  STS.64 [R5+0x8], R2 ;  /* 0x0000080205007388 */ /* 0x0003e40000000a00 */
.L_x_101:
[----:B------:R-:W-:Y:S05]  /*61f0*/  BSYNC.RECONVERGENT B1 ;  /* 0x0000000000017941 */ /* 0x000fea0003800200 */
.L_x_100:
[----:B------:R-:W-:Y:S01]  /*6200*/  BAR.SYNC.DEFER_BLOCKING 0x0 ;  /* 0x0000000000007b1d */ /* 0x000fe20000010000 */
[----:B------:R-:W-:-:S13]  /*6210*/  ISETP.NE.AND P1, PT, R0, RZ, PT ;  /* 0x000000ff0000720c */ /* 0x000fda0003f25270 */
[----:B------:R-:W-:Y:S05]  /*6220*/  @P1 BRA `(.L_x_34) ;  /* 0x00000008008c1947 */ /* 0x000fea0003800000 */
[----:B-12---:R-:W1:Y:S01]  /*6230*/  S2R R5, SR_CgaCtaId ;  /* 0x0000000000057919 */ /* 0x006e620000008800 */
[----:B------:R-:W-:Y:S01]  /*6240*/  MOV R0, 0x400 ;  /* 0x0000040000007802 */ /* 0x000fe20000000f00 */
[----:B------:R-:W-:Y:S03]  /*6250*/  BSSY.RECONVERGENT B1, `(.L_x_102) ;  /* 0x000001a000017945 */ /* 0x000fe60003800200 */
[----:B-1----:R-:W-:-:S05]  /*6260*/  LEA R0, R5, R0, 0x18 ;  /* 0x0000000005007211 */ /* 0x002fca00078ec0ff */
[----:B------:R-:W1:Y:S04]  /*6270*/  LDS.64 R16, [R0+0x18] ;  /* 0x0000180000107984 */ /* 0x000e680000000a00 */
[----:B---3--:R-:W2:Y:S04]  /*6280*/  LDS.128 R4, [R0+0x20] ;  /* 0x0000200000047984 */ /* 0x008ea80000000c00 */
[----:B0---4-:R0:W3:Y:S04]  /*6290*/  LDS.64 R12, [R0+0x80] ;  /* 0x00008000000c7984 */ /* 0x0110e80000000a00 */
[----:B------:R0:W4:Y:S01]  /*62a0*/  LDS.128 R8, [R0+0x30] ;  /* 0x0000300000087984 */ /* 0x0001220000000c00 */
[----:B-1----:R-:W-:Y:S01]  /*62b0*/  DSETP.GEU.AND P0, PT, |R2|, |R16|, PT ;  /* 0x400000100200722a */ /* 0x002fe20003f0e200 */
[----:B------:R-:W-:-:S02]  /*62c0*/  IMAD.MOV.U32 R24, RZ, RZ, R16 ;  /* 0x000000ffff187224 */ /* 0x000fc400078e0010 */
[----:B------:R-:W-:Y:S02]  /*62d0*/  IMAD.MOV.U32 R25, RZ, RZ, R17 ;  /* 0x000000ffff197224 */ /* 0x000fe400078e0011 */
[----:B--2---:R-:W-:Y:S02]  /*62e0*/  IMAD.MOV.U32 R27, RZ, RZ, R4 ;  /* 0x000000ffff1b7224 */ /* 0x004fe400078e0004 */
[----:B------:R-:W-:-:S07]  /*62f0*/  IMAD.MOV.U32 R29, RZ, RZ, R5 ;  /* 0x000000ffff1d7224 */ /* 0x000fce00078e0005 */
[----:B0--34-:R-:W-:Y:S05]  /*6300*/  @!P0 BRA `(.L_x_103) ;  /* 0x0000000000388947 */ /* 0x019fea0003800000 */
        /* <DEDUP_REMOVED lines=14> */
.L_x_103:
[----:B------:R-:W-:Y:S05]  /*63f0*/  BSYNC.RECONVERGENT B1 ;  /* 0x0000000000017941 */ /* 0x000fea0003800200 */
.L_x_102:
        /* <DEDUP_REMOVED lines=23> */
.L_x_105:
[----:B------:R-:W-:Y:S05]  /*6570*/  BSYNC.RECONVERGENT B1 ;  /* 0x0000000000017941 */ /* 0x000fea0003800200 */
.L_x_104:
        /* <DEDUP_REMOVED lines=21> */
.L_x_107:
[----:B------:R-:W-:Y:S05]  /*66d0*/  BSYNC.RECONVERGENT B1 ;  /* 0x0000000000017941 */ /* 0x000fea0003800200 */
.L_x_106:
        /* <DEDUP_REMOVED lines=23> */
.L_x_109:
[----:B------:R-:W-:Y:S05]  /*6850*/  BSYNC.RECONVERGENT B1 ;  /* 0x0000000000017941 */ /* 0x000fea0003800200 */
.L_x_108:
        /* <DEDUP_REMOVED lines=21> */
.L_x_111:
[----:B------:R-:W-:Y:S05]  /*69b0*/  BSYNC.RECONVERGENT B1 ;  /* 0x0000000000017941 */ /* 0x000fea0003800200 */
.L_x_110:
        /* <DEDUP_REMOVED lines=21> */
.L_x_113:
[----:B------:R-:W-:Y:S05]  /*6b10*/  BSYNC.RECONVERGENT B1 ;  /* 0x0000000000017941 */ /* 0x000fea0003800200 */
.L_x_112:
        /* <DEDUP_REMOVED lines=20> */
.L_x_34:
[----:B------:R-:W-:Y:S05]  /*6c60*/  BSYNC.RECONVERGENT B0 ;  /* 0x0000000000007941 */ /* 0x000fea0003800200 */
.L_x_1:
[----:B------:R-:W-:Y:S05]  /*6c70*/  @P1 EXIT ;  /* 0x000000000000194d */ /* 0x000fea0003800000 */
[----:B012---:R-:W0:Y:S02]  /*6c80*/  LDC.64 R4, c[0x0][0x388] ;  /* 0x0000e200ff047b82 */ /* 0x007e240000000a00 */
[----:B0-----:R-:W-:Y:S04]  /*6c90*/  STG.E.64 desc[UR10][R4.64], R2 ;  /* 0x0000000204007986 */ /* 0x001fe8000c101b0a */
[----:B------:R-:W-:Y:S01]  /*6ca0*/  STG.E.64 desc[UR10][R4.64+0x8], R14 ;  /* 0x0000080e04007986 */ /* 0x000fe2000c101b0a */
[----:B------:R-:W-:Y:S05]  /*6cb0*/  EXIT ;  /* 0x000000000000794d */ /* 0x000fea0003800000 */
.L_x_114:
        /* <DEDUP_REMOVED lines=12> */
.L_x_766:


//--------------------- .text._ZN6thrust24THRUST_300001_SM_1000_NS8cuda_cub4core6detail13_kernel_agentINS1_8__reduce10DrainAgentIlEEJN3cub18CUB_300001_SM_10009GridQueueIyEElEEEvDpT0_ --------------------------
	.section	.text._ZN6thrust24THRUST_300001_SM_1000_NS8cuda_cub4core6detail13_kernel_agentINS1_8__reduce10DrainAgentIlEEJN3cub18CUB_300001_SM_10009GridQueueIyEElEEEvDpT0_,"ax",@progbits
	.align	128
        .global         _ZN6thrust24THRUST_300001_SM_1000_NS8cuda_cub4core6detail13_kernel_agentINS1_8__reduce10DrainAgentIlEEJN3cub18CUB_300001_SM_10009GridQueueIyEElEEEvDpT0_
        .type           _ZN6thrust24THRUST_300001_SM_1000_NS8cuda_cub4core6detail13_kernel_agentINS1_8__reduce10DrainAgentIlEEJN3cub18CUB_300001_SM_10009GridQueueIyEElEEEvDpT0_,@function
        .size           _ZN6thrust24THRUST_300001_SM_1000_NS8cuda_cub4core6detail13_kernel_agentINS1_8__reduce10DrainAgentIlEEJN3cub18CUB_300001_SM_10009GridQueueIyEElEEEvDpT0_,(.L_x_767 - _ZN6thrust24THRUST_300001_SM_1000_NS8cuda_cub4core6detail13_kernel_agentINS1_8__reduce10DrainAgentIlEEJN3cub18CUB_300001_SM_10009GridQueueIyEElEEEvDpT0_)
        .other          _ZN6thrust24THRUST_300001_SM_1000_NS8cuda_cub4core6detail13_kernel_agentINS1_8__reduce10DrainAgentIlEEJN3cub18CUB_300001_SM_10009GridQueueIyEElEEEvDpT0_,@"STO_CUDA_ENTRY STV_DEFAULT"
_ZN6thrust24THRUST_300001_SM_1000_NS8cuda_cub4core6detail13_kernel_agentINS1_8__reduce10DrainAgentIlEEJN3cub18CUB_300001_SM_10009GridQueueIyEElEEEvDpT0_:
.text._ZN6thrust24THRUST_300001_SM_1000_NS8cuda_cub4core6detail13_kernel_agentINS1_8__reduce10DrainAgentIlEEJN3cub18CUB_300001_SM_10009GridQueueIyEElEEEvDpT0_:
[----:B------:R-:W-:Y:S08]  /*0000*/  LDC R1, c[0x0][0x37c] ;  /* 0x0000df00ff017b82 */ /* 0x000ff00000000800 */
[----:B------:R-:W0:Y:S01]  /*0010*/  LDC.64 R2, c[0x0][0x380] ;  /* 0x0000e000ff027b82 */ /* 0x000e220000000a00 */
[----:B------:R-:W0:Y:S07]  /*0020*/  LDCU.64 UR4, c[0x0][0x358] ;  /* 0x00006b00ff0477ac */ /* 0x000e2e0008000a00 */
[----:B------:R-:W1:Y:S01]  /*0030*/  LDC.64 R4, c[0x0][0x388] ;  /* 0x0000e200ff047b82 */ /* 0x000e620000000a00 */
[----:B0-----:R-:W-:Y:S04]  /*0040*/  STG.E.64 desc[UR4][R2.64+0x8], RZ ;  /* 0x000008ff02007986 */ /* 0x001fe8000c101b04 */
[----:B-1----:R-:W-:Y:S01]  /*0050*/  STG.E.64 desc[UR4][R2.64], R4 ;  /* 0x0000000402007986 */ /* 0x002fe2000c101b04 */
[----:B------:R-:W-:Y:S05]  /*0060*/  EXIT ;  /* 0x000000000000794d */ /* 0x000fea0003800000 */
.L_x_115:
        /* <DEDUP_REMOVED lines=9> */
.L_x_767:


//--------------------- .text._ZN6thrust24THRUST_300001_SM_1000_NS8cuda_cub4core6detail13_kernel_agentINS1_8__reduce11ReduceAgentINS0_12zip_iteratorIN4cuda3std3__45tupleIJNS0_10device_ptrIdEENS0_17counting_iteratorIlNS0_11use_defaultESF_SF_EEEEEEEPNSB_IJdlEEESJ_lNS1_9__extrema9arg_max_fIdl7CompareEEEEJSI_SK_lN3cub18CUB_300001_SM_100013GridEvenShareIlEENSR_9GridQueueIyEESO_EEEvDpT0_ --------------------------
	.section	.text._ZN6thrust24THRUST_300001_SM_1000_NS8cuda_cub4core6detail13_kernel_agentINS1_8__reduce11ReduceAgentINS0_12zip_iteratorIN4cuda3std3__45tupleIJNS0_10device_ptrIdEENS0_17counting_iteratorIlNS0_11use_defaultESF_SF_EEEEEEEPNSB_IJdlEEESJ_lNS1_9__extrema9arg_max_fIdl7CompareEEEEJSI_SK_lN3cub18CUB_300001_SM_100013GridEvenShareIlEENSR_9GridQueueIyEESO_EEEvDpT0_,"ax",@progbits
	.align	128
        .global         _ZN6thrust24THRUST_300001_SM_1000_NS8cuda_cub4core6detail13_kernel_agentINS1_8__reduce11ReduceAgentINS0_12zip_iteratorIN4cuda3std3__45tupleIJNS0_10device_ptrIdEENS0_17counting_iteratorIlNS0_11use_defaultESF_SF_EEEEEEEPNSB_IJdlEEESJ_lNS1_9__extrema9arg_max_fIdl7CompareEEEEJSI_SK_lN3cub18CUB_300001_SM_100013GridEvenShareIlEENSR_9GridQueueIyEESO_EEEvDpT0_
        .type           _ZN6thrust24THRUST_300001_SM_1000_NS8cuda_cub4core6detail13_kernel_agentINS1_8__reduce11ReduceAgentINS0_12zip_iteratorIN4cuda3std3__45tupleIJNS0_10device_ptrIdEENS0_17counting_iteratorIlNS0_11use_defaultESF_SF_EEEEEEEPNSB_IJdlEEESJ_lNS1_9__extrema9arg_max_fIdl7CompareEEEEJSI_SK_lN3cub18CUB_300001_SM_100013GridEvenShareIlEENSR_9GridQueueIyEESO_EEEvDpT0_,@function
        .size           _ZN6thrust24THRUST_300001_SM_1000_NS8cuda_cub4core6detail13_kernel_agentINS1_8__reduce11ReduceAgentINS0_12zip_iteratorIN4cuda3std3__45tupleIJNS0_10device_ptrIdEENS0_17counting_iteratorIlNS0_11use_defaultESF_SF_EEEEEEEPNSB_IJdlEEESJ_lNS1_9__extrema9arg_max_fIdl7CompareEEEEJSI_SK_lN3cub18CUB_300001_SM_100013GridEvenShareIlEENSR_9GridQueueIyEESO_EEEvDpT0_,(.L_x_768 - _ZN6thrust24THRUST_300001_SM_1000_NS8cuda_cub4core6detail13_kernel_agentINS1_8__reduce11ReduceAgentINS0_12zip_iteratorIN4cuda3std3__45tupleIJNS0_10device_ptrIdEENS0_17counting_iteratorIlNS0_11use_defaultESF_SF_EEEEEEEPNSB_IJdlEEESJ_lNS1_9__extrema9arg_max_fIdl7CompareEEEEJSI_SK_lN3cub18CUB_300001_SM_100013GridEvenShareIlEENSR_9GridQueueIyEESO_EEEvDpT0_)
        .other          _ZN6thrust24THRUST_300001_SM_1000_NS8cuda_cub4core6detail13_kernel_agentINS1_8__reduce11ReduceAgentINS0_12zip_iteratorIN4cuda3std3__45tupleIJNS0_10device_ptrIdEENS0_17counting_iteratorIlNS0_11use_defaultESF_SF_EEEEEEEPNSB_IJdlEEESJ_lNS1_9__extrema9arg_max_fIdl7CompareEEEEJSI_SK_lN3cub18CUB_300001_SM_100013GridEvenShareIlEENSR_9GridQueueIyEESO_EEEvDpT0_,@"STO_CUDA_ENTRY STV_DEFAULT"
_ZN6thrust24THRUST_300001_SM_1000_NS8cuda_cub4core6detail13_kernel_agentINS1_8__reduce11ReduceAgentINS0_12zip_iteratorIN4cuda3std3__45tupleIJNS0_10device_ptrIdEENS0_17counting_iteratorIlNS0_11use_defaultESF_SF_EEEEEEEPNSB_IJdlEEESJ_lNS1_9__extrema9arg_max_fIdl7CompareEEEEJSI_SK_lN3cub18CUB_300001_SM_100013GridEvenShareIlEENSR_9GridQueueIyEESO_EEEvDpT0_:
.text._ZN6thrust24THRUST_300001_SM_1000_NS8cuda_cub4core6detail13_kernel_agentINS1_8__reduce11ReduceAgentINS0_12zip_iteratorIN4cuda3std3__45tupleIJNS0_10device_ptrIdEENS0_17counting_iteratorIlNS0_11use_defaultESF_SF_EEEEEEEPNSB_IJdlEEESJ_lNS1_9__extrema9arg_max_fIdl7CompareEEEEJSI_SK_lN3cub18CUB_300001_SM_100013GridEvenShareIlEENSR_9GridQueueIyEESO_EEEvDpT0_:
[----:B------:R-:W-:Y:S01]  /*0000*/  LDC R1, c[0x0][0x37c] ;  /* 0x0000df00ff017b82 */ /* 0x000fe20000000800 */
[----:B------:R-:W0:Y:S01]  /*0010*/  S2R R0, SR_CTAID.X ;  /* 0x0000000000007919 */ /* 0x000e220000002500 */
[----:B------:R-:W1:Y:S01]  /*0020*/  LDCU.64 UR4, c[0x0][0x398] ;  /* 0x00007300ff0477ac */ /* 0x000e620008000a00 */
[----:B------:R-:W-:Y:S01]  /*0030*/  BSSY.RECONVERGENT B0, `(.L_x_116) ;  /* 0x0000689000007945 */ /* 0x000fe20003800200 */
[----:B------:R-:W2:Y:S01]  /*0040*/  LDCU UR6, c[0x0][0x370] ;  /* 0x00006e00ff0677ac */ /* 0x000ea20008000800 */
[----:B------:R-:W3:Y:S01]  /*0050*/  LDCU.64 UR10, c[0x0][0x358] ;  /* 0x00006b00ff0a77ac */ /* 0x000ee20008000a00 */
[----:B-1----:R-:W-:Y:S02]  /*0060*/  IMAD.U32 R25, RZ, RZ, UR4 ;  /* 0x00000004ff197e24 */ /* 0x002fe4000f8e00ff */
[----:B------:R-:W-:Y:S01]  /*0070*/  IMAD.U32 R16, RZ, RZ, UR5 ;  /* 0x00000005ff107e24 */ /* 0x000fe2000f8e00ff */
[----:B--2---:R-:W-:Y:S01]  /*0080*/  UIMAD UR6, UR6, 0x500, URZ ;  /* 0x00000500060678a4 */ /* 0x004fe2000f8e02ff */
[----:B0-----:R-:W-:-:S05]  /*0090*/  IMAD R8, R0, 0x500, RZ ;  /* 0x0000050000087824 */ /* 0x001fca00078e02ff */
[----:B------:R-:W-:-:S04]  /*00a0*/  IADD3 R2, P1, PT, R8, 0x500, RZ ;  /* 0x0000050008027810 */ /* 0x000fc80007f3e0ff */
[----:B------:R-:W-:Y:S01]  /*00b0*/  ISETP.GT.U32.AND P0, PT, R2, R25, PT ;  /* 0x000000190200720c */ /* 0x000fe20003f04070 */
[----:B------:R-:W-:-:S05]  /*00c0*/  IMAD.X R3, RZ, RZ, RZ, P1 ;  /* 0x000000ffff037224 */ /* 0x000fca00008e06ff */
[----:B------:R-:W-:-:S13]  /*00d0*/  ISETP.GT.AND.EX P0, PT, R3, R16, PT, P0 ;  /* 0x000000100300720c */ /* 0x000fda0003f04300 */
[----:B---3--:R-:W-:Y:S05]  /*00e0*/  @!P0 BRA `(.L_x_117) ;  /* 0x0000003800e48947 */ /* 0x008fea0003800000 */
[----:B------:R-:W0:Y:S01]  /*00f0*/  S2R R10, SR_TID.X ;  /* 0x00000000000a7919 */ /* 0x000e220000002100 */
[----:B------:R-:W-:Y:S01]  /*0100*/  IMAD.IADD R9, R25, 0x1, -R8 ;  /* 0x0000000119097824 */ /* 0x000fe200078e0a08 */
[----:B------:R-:W-:Y:S01]  /*0110*/  BSSY.RECONVERGENT B1, `(.L_x_118) ;  /* 0x000000f000017945 */ /* 0x000fe20003800200 */
[----:B------:R-:W-:Y:S02]  /*0120*/  CS2R R20, SRZ ;  /* 0x0000000000147805 */ /* 0x000fe4000001ff00 */
[----:B------:R-:W-:Y:S02]  /*0130*/  CS2R R14, SRZ ;  /* 0x00000000000e7805 */ /* 0x000fe4000001ff00 */
[----:B0-----:R-:W-:Y:S01]  /*0140*/  ISETP.GE.AND P0, PT, R10, R9, PT ;  /* 0x000000090a00720c */ /* 0x001fe20003f06270 */
[----:B------:R-:W-:-:S12]  /*0150*/  IMAD.MOV.U32 R6, RZ, RZ, R10 ;  /* 0x000000ffff067224 */ /* 0x000fd800078e000a */
[----:B------:R-:W-:Y:S05]  /*0160*/  @P0 BRA `(.L_x_119) ;  /* 0x0000000000240947 */ /* 0x000fea0003800000 */
[----:B------:R-:W0:Y:S01]  /*0170*/  LDCU.128 UR4, c[0x0][0x380] ;  /* 0x00007000ff0477ac */ /* 0x000e220008000c00 */
[----:B------:R-:W-:-:S05]  /*0180*/  IADD3 R21, P0, PT, R8, R10, RZ ;  /* 0x0000000a08157210 */ /* 0x000fca0007f1e0ff */
[----:B------:R-:W-:Y:S01]  /*0190*/  IMAD.X R20, RZ, RZ, RZ, P0 ;  /* 0x000000ffff147224 */ /* 0x000fe200000e06ff */
[----:B0-----:R-:W-:-:S04]  /*01a0*/  LEA R14, P1, R21, UR4, 0x3 ;  /* 0x00000004150e7c11 */ /* 0x001fc8000f8218ff */
[----:B------:R-:W-:-:S06]  /*01b0*/  LEA.HI.X R15, R21, UR5, R20, 0x3, P1 ;  /* 0x00000005150f7c11 */ /* 0x000fcc00088f1c14 */
[----:B------:R-:W5:Y:S01]  /*01c0*/  LDG.E.64 R14, desc[UR10][R14.64] ;  /* 0x0000000a0e0e7981 */ /* 0x000f62000c1e1b00 */
[----:B------:R-:W-:Y:S01]  /*01d0*/  IADD3 R21, P0, PT, R21, UR6, RZ ;  /* 0x0000000615157c10 */ /* 0x000fe2000ff1e0ff */
[----:B------:R-:W-:-:S03]  /*01e0*/  VIADD R6, R10, 0x100 ;  /* 0x000001000a067836 */ /* 0x000fc60000000000 */
[----:B------:R-:W-:-:S09]  /*01f0*/  IADD3.X R20, PT, PT, R20, UR7, RZ, P0, !PT ;  /* 0x0000000714147c10 */ /* 0x000fd200087fe4ff */
.L_x_119:
[----:B------:R-:W-:Y:S05]  /*0200*/  BSYNC.RECONVERGENT B1 ;  /* 0x0000000000017941 */ /* 0x000fea0003800200 */
.L_x_118:
[----:B------:R-:W-:Y:S01]  /*0210*/  ISETP.GE.AND P0, PT, R6, R9, PT ;  /* 0x000000090600720c */ /* 0x000fe20003f06270 */
[----:B------:R-:W-:-:S12]  /*0220*/  BSSY.RECONVERGENT B1, `(.L_x_120) ;  /* 0x00000af000017945 */ /* 0x000fd80003800200 */
[----:B------:R-:W-:Y:S05]  /*0230*/  @P0 BRA `(.L_x_121) ;  /* 0x0000000800b40947 */ /* 0x000fea0003800000 */
[----:B------:R-:W-:Y:S01]  /*0240*/  LOP3.LUT R2, RZ, R6, RZ, 0x33, !PT ;  /* 0x00000006ff027212 */ /* 0x000fe200078e33ff */
[----:B------:R-:W-:Y:S03]  /*0250*/  BSSY.RECONVERGENT B2, `(.L_x_122) ;  /* 0x0000034000027945 */ /* 0x000fe60003800200 */
[----:B------:R-:W-:-:S04]  /*0260*/  IADD3 R25, PT, PT, -R8, R25, R2 ;  /* 0x0000001908197210 */ /* 0x000fc80007ffe102 */
[----:B------:R-:W-:-:S04]  /*0270*/  LOP3.LUT R2, R25, 0x300, RZ, 0xc0, !PT ;  /* 0x0000030019027812 */ /* 0x000fc800078ec0ff */
[----:B------:R-:W-:-:S13]  /*0280*/  ISETP.NE.AND P0, PT, R2, 0x300, PT ;  /* 0x000003000200780c */ /* 0x000fda0003f05270 */
[----:B------:R-:W-:Y:S05]  /*0290*/  @!P0 BRA `(.L_x_123) ;  /* 0x0000000000bc8947 */ /* 0x000fea0003800000 */
[----:B------:R-:W0:Y:S01]  /*02a0*/  LDCU.128 UR4, c[0x0][0x380] ;  /* 0x00007000ff0477ac */ /* 0x000e220008000c00 */
[----:B------:R-:W-:Y:S02]  /*02b0*/  IADD3 R12, P0, PT, R8, R6, RZ ;  /* 0x00000006080c7210 */ /* 0x000fe40007f1e0ff */
[----:B------:R-:W-:-:S03]  /*02c0*/  LEA.HI R2, R25, 0x1, RZ, 0x18 ;  /* 0x0000000119027811 */ /* 0x000fc600078fc0ff */
[----:B------:R-:W-:Y:S01]  /*02d0*/  IMAD.X R3, RZ, RZ, RZ, P0 ;  /* 0x000000ffff037224 */ /* 0x000fe200000e06ff */
[----:B------:R-:W-:-:S05]  /*02e0*/  LOP3.LUT R2, R2, 0x3, RZ, 0xc0, !PT ;  /* 0x0000000302027812 */ /* 0x000fca00078ec0ff */
[----:B------:R-:W-:Y:S01]  /*02f0*/  IMAD.MOV R7, RZ, RZ, -R2 ;  /* 0x000000ffff077224 */ /* 0x000fe200078e0a02 */
[C---:B0-----:R-:W-:Y:S02]  /*0300*/  IADD3 R13, P1, PT, R12.reuse, UR6, RZ ;  /* 0x000000060c0d7c10 */ /* 0x041fe4000ff3e0ff */
[C---:B------:R-:W-:Y:S02]  /*0310*/  LEA R11, P2, R12.reuse, UR4, 0x3 ;  /* 0x000000040c0b7c11 */ /* 0x040fe4000f8418ff */
[----:B------:R-:W-:Y:S02]  /*0320*/  IADD3.X R16, PT, PT, R3, UR7, RZ, P1, !PT ;  /* 0x0000000703107c10 */ /* 0x000fe40008ffe4ff */
[----:B------:R-:W-:-:S09]  /*0330*/  LEA.HI.X R12, R12, UR5, R3, 0x3, P2 ;  /* 0x000000050c0c7c11 */ /* 0x000fd200090f1c03 */
.L_x_126:
[----:B------:R-:W-:Y:S02]  /*0340*/  IMAD.MOV.U32 R2, RZ, RZ, R11 ;  /* 0x000000ffff027224 */ /* 0x000fe400078e000b */
[----:B------:R-:W-:-:S06]  /*0350*/  IMAD.MOV.U32 R3, RZ, RZ, R12 ;  /* 0x000000ffff037224 */ /* 0x000fcc00078e000c */
[----:B------:R-:W2:Y:S01]  /*0360*/  LDG.E.64 R2, desc[UR10][R2.64] ;  /* 0x0000000a02027981 */ /* 0x000ea2000c1e1b00 */
[----:B------:R-:W-:Y:S01]  /*0370*/  VIADD R7, R7, 0x1 ;  /* 0x0000000107077836 */ /* 0x000fe20000000000 */
[----:B------:R-:W-:Y:S01]  /*0380*/  BSSY.RECONVERGENT B3, `(.L_x_124) ;  /* 0x000001b000037945 */ /* 0x000fe20003800200 */
[----:B------:R-:W-:Y:S01]  /*0390*/  IMAD.MOV.U32 R18, RZ, RZ, R21 ;  /* 0x000000ffff127224 */ /* 0x000fe200078e0015 */
[----:B------:R-:W-:Y:S01]  /*03a0*/  IADD3 R11, P3, PT, R11, 0x800, RZ ;  /* 0x000008000b0b7810 */ /* 0x000fe20007f7e0ff */
[----:B------:R-:W-:Y:S01]  /*03b0*/  IMAD.MOV.U32 R17, RZ, RZ, R20 ;  /* 0x000000ffff117224 */ /* 0x000fe200078e0014 */
[----:B------:R-:W-:Y:S01]  /*03c0*/  ISETP.NE.AND P2, PT, R7, RZ, PT ;  /* 0x000000ff0700720c */ /* 0x000fe20003f45270 */
[----:B-----5:R-:W-:Y:S02]  /*03d0*/  IMAD.MOV.U32 R4, RZ, RZ, R14 ;  /* 0x000000ffff047224 */ /* 0x020fe400078e000e */
[----:B------:R-:W-:Y:S02]  /*03e0*/  IMAD.MOV.U32 R5, RZ, RZ, R15 ;  /* 0x000000ffff057224 */ /* 0x000fe400078e000f */
[----:B------:R-:W-:-:S02]  /*03f0*/  IMAD.MOV.U32 R21, RZ, RZ, R13 ;  /* 0x000000ffff157224 */ /* 0x000fc400078e000d */
[----:B------:R-:W-:Y:S01]  /*0400*/  IMAD.MOV.U32 R20, RZ, RZ, R16 ;  /* 0x000000ffff147224 */ /* 0x000fe200078e0010 */
[----:B--2---:R-:W-:Y:S01]  /*0410*/  DSETP.GEU.AND P0, PT, |R14|, |R2|, PT ;  /* 0x400000020e00722a */ /* 0x004fe20003f0e200 */
[----:B------:R-:W-:Y:S02]  /*0420*/  IMAD.MOV.U32 R14, RZ, RZ, R2 ;  /* 0x000000ffff0e7224 */ /* 0x000fe400078e0002 */
[----:B------:R-:W-:-:S11]  /*0430*/  IMAD.MOV.U32 R15, RZ, RZ, R3 ;  /* 0x000000ffff0f7224 */ /* 0x000fd600078e0003 */
        /* <DEDUP_REMOVED lines=15> */
.L_x_125:
[----:B------:R-:W-:Y:S05]  /*0530*/  BSYNC.RECONVERGENT B3 ;  /* 0x0000000000037941 */ /* 0x000fea0003800200 */
.L_x_124:
[----:B------:R-:W-:Y:S01]  /*0540*/  IADD3 R13, P0, PT, R13, 0x100, RZ ;  /* 0x000001000d0d7810 */ /* 0x000fe20007f1e0ff */
[----:B------:R-:W-:Y:S02]  /*0550*/  VIADD R6, R6, 0x100 ;  /* 0x0000010006067836 */ /* 0x000fe40000000000 */
[----:B------:R-:W-:Y:S02]  /*0560*/  IMAD.X R12, RZ, RZ, R12, P3 ;  /* 0x000000ffff0c7224 */ /* 0x000fe400018e060c */
[----:B------:R-:W-:Y:S01]  /*0570*/  IMAD.X R16, RZ, RZ, R16, P0 ;  /* 0x000000ffff107224 */ /* 0x000fe200000e0610 */
[----:B------:R-:W-:Y:S07]  /*0580*/  @P2 BRA `(.L_x_126) ;  /* 0xfffffffc006c2947 */ /* 0x000fee000383ffff */
.L_x_123:
[----:B------:R-:W-:Y:S05]  /*0590*/  BSYNC.RECONVERGENT B2 ;  /* 0x0000000000027941 */ /* 0x000fea0003800200 */
.L_x_122:
[----:B------:R-:W-:-:S13]  /*05a0*/  ISETP.GE.U32.AND P0, PT, R25, 0x300, PT ;  /* 0x000003001900780c */ /* 0x000fda0003f06070 */
[----:B------:R-:W-:Y:S05]  /*05b0*/  @!P0 BRA `(.L_x_121) ;  /* 0x0000000400d48947 */ /* 0x000fea0003800000 */
[----:B------:R-:W0:Y:S01]  /*05c0*/  LDC.64 R4, c[0x0][0x380] ;  /* 0x0000e000ff047b82 */ /* 0x000e220000000a00 */
[----:B------:R-:W-:-:S07]  /*05d0*/  VIADD R11, R6, 0x200 ;  /* 0x00000200060b7836 */ /* 0x000fce0000000000 */
[----:B------:R-:W1:Y:S02]  /*05e0*/  LDC.64 R2, c[0x0][0x388] ;  /* 0x0000e200ff027b82 */ /* 0x000e640000000a00 */
.L_x_135:
[----:B------:R-:W-:-:S05]  /*05f0*/  VIADD R7, R11, 0xfffffe00 ;  /* 0xfffffe000b077836 */ /* 0x000fca0000000000 */
[----:B------:R-:W-:-:S04]  /*0600*/  IADD3 R13, P0, PT, R8, R7, RZ ;  /* 0x00000007080d7210 */ /* 0x000fc80007f1e0ff */
[----:B------:R-:W-:Y:S02]  /*0610*/  LEA.HI.X.SX32 R12, R7, RZ, 0x1, P0 ;  /* 0x000000ff070c7211 */ /* 0x000fe400000f0eff */
[----:B0-----:R-:W-:-:S04]  /*0620*/  LEA R16, P0, R13, R4, 0x3 ;  /* 0x000000040d107211 */ /* 0x001fc800078018ff */
[----:B------:R-:W-:-:S05]  /*0630*/  LEA.HI.X R17, R13, R5, R12, 0x3, P0 ;  /* 0x000000050d117211 */ /* 0x000fca00000f1c0c */
[----:B------:R-:W2:Y:S04]  /*0640*/  LDG.E.64 R18, desc[UR10][R16.64] ;  /* 0x0000000a10127981 */ /* 0x000ea8000c1e1b00 */
[----:B-----5:R0:W5:Y:S01]  /*0650*/  LDG.E.64 R6, desc[UR10][R16.64+0x800] ;  /* 0x0008000a10067981 */ /* 0x020162000c1e1b00 */
[----:B-1----:R-:W-:Y:S01]  /*0660*/  IADD3 R24, P1, PT, R13, R2, RZ ;  /* 0x000000020d187210 */ /* 0x002fe20007f3e0ff */
[----:B------:R-:W-:Y:S04]  /*0670*/  BSSY.RECONVERGENT B2, `(.L_x_127) ;  /* 0x0000016000027945 */ /* 0x000fe80003800200 */
[----:B------:R-:W-:-:S02]  /*0680*/  IMAD.X R25, R12, 0x1, R3, P1 ;  /* 0x000000010c197824 */ /* 0x000fc400008e0603 */
[----:B------:R-:W-:Y:S02]  /*0690*/  IMAD.MOV.U32 R23, RZ, RZ, R24 ;  /* 0x000000ffff177224 */ /* 0x000fe400078e0018 */
[----:B------:R-:W-:Y:S01]  /*06a0*/  IMAD.MOV.U32 R22, RZ, RZ, R25 ;  /* 0x000000ffff167224 */ /* 0x000fe200078e0019 */
[----:B--2---:R-:W-:Y:S01]  /*06b0*/  DSETP.GEU.AND P0, PT, |R14|, |R18|, PT ;  /* 0x400000120e00722a */ /* 0x004fe20003f0e200 */
[----:B------:R-:W-:Y:S02]  /*06c0*/  IMAD.MOV.U32 R12, RZ, RZ, R18 ;  /* 0x000000ffff0c7224 */ /* 0x000fe400078e0012 */
[----:B------:R-:W-:-:S11]  /*06d0*/  IMAD.MOV.U32 R13, RZ, RZ, R19 ;  /* 0x000000ffff0d7224 */ /* 0x000fd600078e0013 */
        /* <DEDUP_REMOVED lines=15> */
.L_x_128:
[----:B------:R-:W-:Y:S05]  /*07d0*/  BSYNC.RECONVERGENT B2 ;  /* 0x0000000000027941 */ /* 0x000fea0003800200 */
.L_x_127:
[----:B------:R0:W5:Y:S04]  /*07e0*/  LDG.E.64 R14, desc[UR10][R16.64+0x1000] ;  /* 0x0010000a100e7981 */ /* 0x000168000c1e1b00 */
[----:B------:R0:W5:Y:S02]  /*07f0*/  LDG.E.64 R18, desc[UR10][R16.64+0x1800] ;  /* 0x0018000a10127981 */ /* 0x000164000c1e1b00 */
[----:B-----5:R-:W-:Y:S01]  /*0800*/  DSETP.GEU.AND P0, PT, |R12|, |R6|, PT ;  /* 0x400000060c00722a */ /* 0x020fe20003f0e200 */
[----:B------:R-:W-:Y:S01]  /*0810*/  VIADD R21, R11, 0xffffff00 ;  /* 0xffffff000b157836 */ /* 0x000fe20000000000 */
[----:B------:R-:W-:Y:S04]  /*0820*/  BSSY.RECONVERGENT B2, `(.L_x_129) ;  /* 0x0000017000027945 */ /* 0x000fe80003800200 */
[----:B------:R-:W-:-:S02]  /*0830*/  SHF.R.S32.HI R20, RZ, 0x1f, R21 ;  /* 0x0000001fff147819 */ /* 0x000fc40000011415 */
[----:B------:R-:W-:Y:S01]  /*0840*/  IADD3 R26, P1, P2, R21, R2, R8 ;  /* 0x00000002151a7210 */ /* 0x000fe20007a3e008 */
[----:B------:R-:W-:-:S03]  /*0850*/  IMAD.MOV.U32 R21, RZ, RZ, R7 ;  /* 0x000000ffff157224 */ /* 0x000fc600078e0007 */
[----:B------:R-:W-:Y:S01]  /*0860*/  IADD3.X R27, PT, PT, R20, R3, RZ, P1, P2 ;  /* 0x00000003141b7210 */ /* 0x000fe20000fe44ff */
[----:B------:R-:W-:Y:S02]  /*0870*/  IMAD.MOV.U32 R24, RZ, RZ, R26 ;  /* 0x000000ffff187224 */ /* 0x000fe400078e001a */
[----:B------:R-:W-:Y:S02]  /*0880*/  IMAD.MOV.U32 R20, RZ, RZ, R6 ;  /* 0x000000ffff147224 */ /* 0x000fe400078e0006 */
[----:B------:R-:W-:Y:S01]  /*0890*/  IMAD.MOV.U32 R25, RZ, RZ, R27 ;  /* 0x000000ffff197224 */ /* 0x000fe200078e001b */
[----:B0-----:R-:W-:Y:S06]  /*08a0*/  @!P0 BRA `(.L_x_130) ;  /* 0x0000000000388947 */ /* 0x001fec0003800000 */
        /* <DEDUP_REMOVED lines=14> */
.L_x_130:
[----:B------:R-:W-:Y:S05]  /*0990*/  BSYNC.RECONVERGENT B2 ;  /* 0x0000000000027941 */ /* 0x000fea0003800200 */
.L_x_129:
[----:B------:R-:W-:Y:S01]  /*09a0*/  DSETP.GEU.AND P0, PT, |R20|, |R14|, PT ;  /* 0x4000000e1400722a */ /* 0x000fe20003f0e200 */
[----:B------:R-:W-:Y:S01]  /*09b0*/  SHF.R.S32.HI R6, RZ, 0x1f, R11 ;  /* 0x0000001fff067819 */ /* 0x000fe2000001140b */
[----:B------:R-:W-:Y:S01]  /*09c0*/  BSSY.RECONVERGENT B2, `(.L_x_131) ;  /* 0x0000017000027945 */ /* 0x000fe20003800200 */
[C---:B------:R-:W-:Y:S01]  /*09d0*/  IADD3 R23, P1, P2, R11.reuse, R2, R8 ;  /* 0x000000020b177210 */ /* 0x040fe20007a3e008 */
[----:B------:R-:W-:Y:S02]  /*09e0*/  VIADD R17, R11, 0x100 ;  /* 0x000001000b117836 */ /* 0x000fe40000000000 */
[----:B------:R-:W-:Y:S01]  /*09f0*/  IMAD.MOV.U32 R7, RZ, RZ, R15 ;  /* 0x000000ffff077224 */ /* 0x000fe200078e000f */
[----:B------:R-:W-:Y:S01]  /*0a00*/  IADD3.X R16, PT, PT, R6, R3, RZ, P1, P2 ;  /* 0x0000000306107210 */ /* 0x000fe20000fe44ff */
[----:B------:R-:W-:Y:S02]  /*0a10*/  IMAD.MOV.U32 R12, RZ, RZ, R23 ;  /* 0x000000ffff0c7224 */ /* 0x000fe400078e0017 */
[----:B------:R-:W-:-:S02]  /*0a20*/  IMAD.MOV.U32 R6, RZ, RZ, R14 ;  /* 0x000000ffff067224 */ /* 0x000fc400078e000e */
[----:B------:R-:W-:Y:S02]  /*0a30*/  IMAD.MOV.U32 R13, RZ, RZ, R16 ;  /* 0x000000ffff0d7224 */ /* 0x000fe400078e0010 */
        /* <DEDUP_REMOVED lines=15> */
.L_x_132:
[----:B------:R-:W-:Y:S05]  /*0b30*/  BSYNC.RECONVERGENT B2 ;  /* 0x0000000000027941 */ /* 0x000fea0003800200 */
.L_x_131:
[----:B------:R-:W-:Y:S01]  /*0b40*/  DSETP.GEU.AND P0, PT, |R6|, |R18|, PT ;  /* 0x400000120600722a */ /* 0x000fe20003f0e200 */
[----:B------:R-:W-:Y:S01]  /*0b50*/  SHF.R.S32.HI R14, RZ, 0x1f, R17 ;  /* 0x0000001fff0e7819 */ /* 0x000fe20000011411 */
[----:B------:R-:W-:Y:S01]  /*0b60*/  BSSY.RECONVERGENT B2, `(.L_x_133) ;  /* 0x0000016000027945 */ /* 0x000fe20003800200 */
[----:B------:R-:W-:Y:S01]  /*0b70*/  IADD3 R17, P1, P2, R17, R2, R8 ;  /* 0x0000000211117210 */ /* 0x000fe20007a3e008 */
[----:B------:R-:W-:-:S03]  /*0b80*/  IMAD.MOV.U32 R15, RZ, RZ, R19 ;  /* 0x000000ffff0f7224 */ /* 0x000fc600078e0013 */
[----:B------:R-:W-:Y:S01]  /*0b90*/  IADD3.X R16, PT, PT, R14, R3, RZ, P1, P2 ;  /* 0x000000030e107210 */ /* 0x000fe20000fe44ff */
[----:B------:R-:W-:Y:S02]  /*0ba0*/  IMAD.MOV.U32 R21, RZ, RZ, R17 ;  /* 0x000000ffff157224 */ /* 0x000fe400078e0011 */
[----:B------:R-:W-:Y:S02]  /*0bb0*/  IMAD.MOV.U32 R14, RZ, RZ, R18 ;  /* 0x000000ffff0e7224 */ /* 0x000fe400078e0012 */
        /* <DEDUP_REMOVED lines=16> */
.L_x_134:
[----:B------:R-:W-:Y:S05]  /*0cc0*/  BSYNC.RECONVERGENT B2 ;  /* 0x0000000000027941 */ /* 0x000fea0003800200 */
.L_x_133:
[C---:B------:R-:W-:Y:S02]  /*0cd0*/  VIADD R6, R11.reuse, 0x200 ;  /* 0x000002000b067836 */ /* 0x040fe40000000000 */
[----:B------:R-:W-:-:S03]  /*0ce0*/  VIADD R11, R11, 0x400 ;  /* 0x000004000b0b7836 */ /* 0x000fc60000000000 */
[----:B------:R-:W-:-:S13]  /*0cf0*/  ISETP.GE.AND P0, PT, R6, R9, PT ;  /* 0x000000090600720c */ /* 0x000fda0003f06270 */
[----:B------:R-:W-:Y:S05]  /*0d00*/  @!P0 BRA `(.L_x_135) ;  /* 0xfffffff800388947 */ /* 0x000fea000383ffff */
.L_x_121:
[----:B------:R-:W-:Y:S05]  /*0d10*/  BSYNC.RECONVERGENT B1 ;  /* 0x0000000000017941 */ /* 0x000fea0003800200 */
.L_x_120:
[----:B------:R-:W-:-:S13]  /*0d20*/  ISETP.GE.AND P0, PT, R9, 0x100, PT ;  /* 0x000001000900780c */ /* 0x000fda0003f06270 */
[----:B------:R-:W-:Y:S05]  /*0d30*/  @!P0 BRA `(.L_x_136) ;  /* 0x0000001400508947 */ /* 0x000fea0003800000 */
[----:B------:R-:W0:Y:S01]  /*0d40*/  S2R R11, SR_LANEID ;  /* 0x00000000000b7919 */ /* 0x000e220000000000 */
[----:B------:R-:W-:Y:S01]  /*0d50*/  BSSY.RECONVERGENT B1, `(.L_x_137) ;  /* 0x000001f000017945 */ /* 0x000fe20003800200 */
[----:B------:R-:W-:Y:S01]  /*0d60*/  IMAD.MOV.U32 R12, RZ, RZ, R21 ;  /* 0x000000ffff0c7224 */ /* 0x000fe200078e0015 */
[----:B-----5:R1:W2:Y:S01]  /*0d70*/  SHFL.DOWN PT, R4, R14, 0x1, 0x1f ;  /* 0x08201f000e047f89 */ /* 0x0202a200000e0000 */
        /* <DEDUP_REMOVED lines=9> */
[----:B------:R-:W-:Y:S01]  /*0e10*/  IMAD.MOV.U32 R12, RZ, RZ, R6 ;  /* 0x000000ffff0c7224 */ /* 0x000fe200078e0006 */
[----:B------:R-:W-:Y:S01]  /*0e20*/  MOV R13, R7 ;  /* 0x00000007000d7202 */ /* 0x000fe20000000f00 */
[----:B------:R-:W-:Y:S02]  /*0e30*/  IMAD.MOV.U32 R2, RZ, RZ, R4 ;  /* 0x000000ffff027224 */ /* 0x000fe400078e0004 */
[----:B------:R-:W-:-:S09]  /*0e40*/  IMAD.MOV.U32 R3, RZ, RZ, R5 ;  /* 0x000000ffff037224 */ /* 0x000fd200078e0005 */
        /* <DEDUP_REMOVED lines=15> */
.L_x_138:
[----:B------:R-:W-:Y:S05]  /*0f40*/  BSYNC.RECONVERGENT B1 ;  /* 0x0000000000017941 */ /* 0x000fea0003800200 */
.L_x_137:
        /* <DEDUP_REMOVED lines=31> */
.L_x_140:
[----:B------:R-:W-:Y:S05]  /*1140*/  BSYNC.RECONVERGENT B1 ;  /* 0x0000000000017941 */ /* 0x000fea0003800200 */
.L_x_139:
[----:B------:R-:W-:Y:S01]  /*1150*/  ISETP.GT.AND P0, PT, R11, 0x1b, PT ;  /* 0x0000001b0b00780c */ /* 0x000fe20003f04270 */
[----:B-1----:R1:W1:Y:S01]  /*1160*/  SHFL.DOWN PT, R6, R4, 0x4, 0x1f ;  /* 0x08801f0004067f89 */ /* 0x00226200000e0000 */
[----:B------:R-:W-:Y:S01]  /*1170*/  BSSY.RECONVERGENT B1, `(.L_x_141) ;  /* 0x000001d000017945 */ /* 0x000fe20003800200 */
[----:B----4-:R-:W-:Y:S02]  /*1180*/  IMAD.MOV.U32 R14, RZ, RZ, R8 ;  /* 0x000000ffff0e7224 */ /* 0x010fe400078e0008 */
[----:B--2---:R2:W4:Y:S01]  /*1190*/  SHFL.DOWN PT, R7, R5, 0x4, 0x1f ;  /* 0x08801f0005077f89 */ /* 0x00452200000e0000 */
[----:B---3--:R-:W-:Y:S02]  /*11a0*/  IMAD.MOV.U32 R15, RZ, RZ, R9 ;  /* 0x000000ffff0f7224 */ /* 0x008fe400078e0009 */
[----:B0-----:R-:W-:Y:S01]  /*11b0*/  IMAD.MOV.U32 R2, RZ, RZ, R4 ;  /* 0x000000ffff027224 */ /* 0x001fe200078e0004 */
[----:B------:R2:W0:Y:S01]  /*11c0*/  SHFL.DOWN PT, R13, R8, 0x4, 0x1f ;  /* 0x08801f00080d7f89 */ /* 0x00042200000e0000 */
[----:B------:R-:W-:-:S03]  /*11d0*/  IMAD.MOV.U32 R3, RZ, RZ, R5 ;  /* 0x000000ffff037224 */ /* 0x000fc600078e0005 */
[----:B------:R2:W3:Y:S01]  /*11e0*/  SHFL.DOWN PT, R12, R9, 0x4, 0x1f ;  /* 0x08801f00090c7f89 */ /* 0x0004e200000e0000 */
[----:B------:R-:W-:Y:S05]  /*11f0*/  @P0 BRA `(.L_x_142) ;  /* 0x0000000000500947 */ /* 0x000fea0003800000 */
[----:B-1--4-:R-:W-:Y:S01]  /*1200*/  DSETP.GEU.AND P0, PT, |R4|, |R6|, PT ;  /* 0x400000060400722a */ /* 0x012fe20003f0e200 */
[----:B0-----:R-:W-:Y:S02]  /*1210*/  IMAD.MOV.U32 R14, RZ, RZ, R13 ;  /* 0x000000ffff0e7224 */ /* 0x001fe400078e000d */
        /* <DEDUP_REMOVED lines=18> */
.L_x_142:
[----:B------:R-:W-:Y:S05]  /*1340*/  BSYNC.RECONVERGENT B1 ;  /* 0x0000000000017941 */ /* 0x000fea0003800200 */
.L_x_141:
[----:B------:R-:W-:Y:S01]  /*1350*/  ISETP.GT.AND P0, PT, R11, 0x17, PT ;  /* 0x000000170b00780c */ /* 0x000fe20003f04270 */
[----:B-1----:R1:W1:Y:S01]  /*1360*/  SHFL.DOWN PT, R4, R2, 0x8, 0x1f ;  /* 0x09001f0002047f89 */ /* 0x00226200000e0000 */
[----:B------:R-:W-:Y:S01]  /*1370*/  BSSY.RECONVERGENT B1, `(.L_x_143) ;  /* 0x000001d000017945 */ /* 0x000fe20003800200 */
[----:B---3--:R-:W-:Y:S02]  /*1380*/  IMAD.MOV.U32 R12, RZ, RZ, R14 ;  /* 0x000000ffff0c7224 */ /* 0x008fe400078e000e */
[----:B--2---:R2:W3:Y:S01]  /*1390*/  SHFL.DOWN PT, R5, R3, 0x8, 0x1f ;  /* 0x09001f0003057f89 */ /* 0x0044e200000e0000 */
[----:B0-----:R-:W-:Y:S02]  /*13a0*/  IMAD.MOV.U32 R13, RZ, RZ, R15 ;  /* 0x000000ffff0d7224 */ /* 0x001fe400078e000f */
[----:B------:R-:W-:Y:S01]  /*13b0*/  IMAD.MOV.U32 R8, RZ, RZ, R2 ;  /* 0x000000ffff087224 */ /* 0x000fe200078e0002 */
[----:B----4-:R2:W0:Y:S01]  /*13c0*/  SHFL.DOWN PT, R7, R14, 0x8, 0x1f ;  /* 0x09001f000e077f89 */ /* 0x01042200000e0000 */
[----:B------:R-:W-:-:S03]  /*13d0*/  IMAD.MOV.U32 R9, RZ, RZ, R3 ;  /* 0x000000ffff097224 */ /* 0x000fc600078e0003 */
[----:B------:R2:W4:Y:S01]  /*13e0*/  SHFL.DOWN PT, R6, R15, 0x8, 0x1f ;  /* 0x09001f000f067f89 */ /* 0x00052200000e0000 */
[----:B------:R-:W-:Y:S05]  /*13f0*/  @P0 BRA `(.L_x_144) ;  /* 0x0000000000500947 */ /* 0x000fea0003800000 */
[----:B-1-3--:R-:W-:Y:S01]  /*1400*/  DSETP.GEU.AND P0, PT, |R2|, |R4|, PT ;  /* 0x400000040200722a */ /* 0x00afe20003f0e200 */
[----:B0-----:R-:W-:Y:S02]  /*1410*/  IMAD.MOV.U32 R12, RZ, RZ, R7 ;  /* 0x000000ffff0c7224 */ /* 0x001fe400078e0007 */
        /* <DEDUP_REMOVED lines=18> */
.L_x_144:
[----:B------:R-:W-:Y:S05]  /*1540*/  BSYNC.RECONVERGENT B1 ;  /* 0x0000000000017941 */ /* 0x000fea0003800200 */
.L_x_143:
[----:B------:R-:W-:Y:S01]  /*1550*/  ISETP.GT.AND P0, PT, R11, 0xf, PT ;  /* 0x0000000f0b00780c */ /* 0x000fe20003f04270 */
[----:B-1----:R1:W1:Y:S01]  /*1560*/  SHFL.DOWN PT, R2, R8, 0x10, 0x1f ;  /* 0x0a001f0008027f89 */ /* 0x00226200000e0000 */
[----:B------:R-:W-:Y:S01]  /*1570*/  BSSY.RECONVERGENT B1, `(.L_x_145) ;  /* 0x000001d000017945 */ /* 0x000fe20003800200 */
[----:B------:R-:W-:Y:S02]  /*1580*/  IMAD.MOV.U32 R4, RZ, RZ, R12 ;  /* 0x000000ffff047224 */ /* 0x000fe400078e000c */
[----:B--2---:R2:W1:Y:S01]  /*1590*/  SHFL.DOWN PT, R3, R9, 0x10, 0x1f ;  /* 0x0a001f0009037f89 */ /* 0x00446200000e0000 */
[----:B---3--:R-:W-:Y:S02]  /*15a0*/  IMAD.MOV.U32 R5, RZ, RZ, R13 ;  /* 0x000000ffff057224 */ /* 0x008fe400078e000d */
[----:B----4-:R-:W-:Y:S01]  /*15b0*/  IMAD.MOV.U32 R6, RZ, RZ, R8 ;  /* 0x000000ffff067224 */ /* 0x010fe200078e0008 */
[----:B------:R2:W3:Y:S01]  /*15c0*/  SHFL.DOWN PT, R15, R12, 0x10, 0x1f ;  /* 0x0a001f000c0f7f89 */ /* 0x0004e200000e0000 */
[----:B0-----:R-:W-:-:S03]  /*15d0*/  IMAD.MOV.U32 R7, RZ, RZ, R9 ;  /* 0x000000ffff077224 */ /* 0x001fc600078e0009 */
[----:B------:R2:W0:Y:S01]  /*15e0*/  SHFL.DOWN PT, R14, R13, 0x10, 0x1f ;  /* 0x0a001f000d0e7f89 */ /* 0x00042200000e0000 */
[----:B------:R-:W-:Y:S05]  /*15f0*/  @P0 BRA `(.L_x_146) ;  /* 0x0000000000500947 */ /* 0x000fea0003800000 */
[----:B-1----:R-:W-:Y:S01]  /*1600*/  DSETP.GEU.AND P0, PT, |R8|, |R2|, PT ;  /* 0x400000020800722a */ /* 0x002fe20003f0e200 */
[----:B---3--:R-:W-:Y:S02]  /*1610*/  IMAD.MOV.U32 R4, RZ, RZ, R15 ;  /* 0x000000ffff047224 */ /* 0x008fe400078e000f */
        /* <DEDUP_REMOVED lines=18> */
.L_x_146:
[----:B------:R-:W-:Y:S05]  /*1740*/  BSYNC.RECONVERGENT B1 ;  /* 0x0000000000017941 */ /* 0x000fea0003800200 */
.L_x_145:
        /* <DEDUP_REMOVED lines=11> */
.L_x_148:
[----:B------:R-:W-:Y:S05]  /*1800*/  BSYNC.RECONVERGENT B1 ;  /* 0x0000000000017941 */ /* 0x000fea0003800200 */
.L_x_147:
[----:B------:R-:W-:Y:S01]  /*1810*/  BAR.SYNC.DEFER_BLOCKING 0x0 ;  /* 0x0000000000007b1d */ /* 0x000fe20000010000 */
[----:B------:R-:W-:-:S13]  /*1820*/  ISETP.NE.AND P1, PT, R10, RZ, PT ;  /* 0x000000ff0a00720c */ /* 0x000fda0003f25270 */
[----:B------:R-:W-:Y:S05]  /*1830*/  @P1 BRA `(.L_x_149) ;  /* 0x0000005000201947 */ /* 0x000fea0003800000 */
[----:B-1--4-:R-:W1:Y:S01]  /*1840*/  S2R R3, SR_CgaCtaId ;  /* 0x0000000000037919 */ /* 0x012e620000008800 */
[----:B------:R-:W-:Y:S01]  /*1850*/  MOV R20, 0x400 ;  /* 0x0000040000147802 */ /* 0x000fe20000000f00 */
[----:B------:R-:W-:Y:S03]  /*1860*/  BSSY.RECONVERGENT B1, `(.L_x_150) ;  /* 0x000001a000017945 */ /* 0x000fe60003800200 */
[----:B-1----:R-:W-:-:S05]  /*1870*/  LEA R20, R3, R20, 0x18 ;  /* 0x0000001403147211 */ /* 0x002fca00078ec0ff */
[----:B------:R-:W1:Y:S04]  /*1880*/  LDS.64 R16, [R20+0x18] ;  /* 0x0000180014107984 */ /* 0x000e680000000a00 */
[----:B--2---:R-:W2:Y:S04]  /*1890*/  LDS.128 R8, [R20+0x20] ;  /* 0x0000200014087984 */ /* 0x004ea80000000c00 */
[----:B------:R4:W4:Y:S04]  /*18a0*/  LDS.64 R2, [R20+0x80] ;  /* 0x0000800014027984 */ /* 0x0009280000000a00 */
[----:B0--3--:R0:W3:Y:S01]  /*18b0*/  LDS.128 R12, [R20+0x30] ;  /* 0x00003000140c7984 */ /* 0x0090e20000000c00 */
[----:B-1----:R-:W-:Y:S01]  /*18c0*/  DSETP.GEU.AND P0, PT, |R6|, |R16|, PT ;  /* 0x400000100600722a */ /* 0x002fe20003f0e200 */
[----:B------:R-:W-:-:S02]  /*18d0*/  IMAD.MOV.U32 R22, RZ, RZ, R16 ;  /* 0x000000ffff167224 */ /* 0x000fc400078e0010 */
[----:B------:R-:W-:Y:S02]  /*18e0*/  IMAD.MOV.U32 R23, RZ, RZ, R17 ;  /* 0x000000ffff177224 */ /* 0x000fe400078e0011 */
[----:B--2---:R-:W-:Y:S02]  /*18f0*/  IMAD.MOV.U32 R24, RZ, RZ, R8 ;  /* 0x000000ffff187224 */ /* 0x004fe400078e0008 */
[----:B------:R-:W-:-:S07]  /*1900*/  IMAD.MOV.U32 R25, RZ, RZ, R9 ;  /* 0x000000ffff197224 */ /* 0x000fce00078e0009 */
[----:B0--34-:R-:W-:Y:S05]  /*1910*/  @!P0 BRA `(.L_x_151) ;  /* 0x0000000000388947 */ /* 0x019fea0003800000 */
[----:B------:R-:W-:Y:S01]  /*1920*/  DSETP.GEU.AND P0, PT, |R16|, |R6|, PT ;  /* 0x400000061000722a */ /* 0x000fe20003f0e200 */
[----:B------:R-:W-:Y:S01]  /*1930*/  IMAD.MOV.U32 R22, RZ, RZ, R6 ;  /* 0x000000ffff167224 */ /* 0x000fe200078e0006 */
[----:B------:R-:W-:Y:S01]  /*1940*/  MOV R25, R5 ;  /* 0x0000000500197202 */ /* 0x000fe20000000f00 */
[----:B------:R-:W-:Y:S02]  /*1950*/  IMAD.MOV.U32 R23, RZ, RZ, R7 ;  /* 0x000000ffff177224 */ /* 0x000fe400078e0007 */
[----:B------:R-:W-:-:S09]  /*1960*/  IMAD.MOV.U32 R24, RZ, RZ, R4 ;  /* 0x000000ffff187224 */ /* 0x000fd200078e0004 */
        /* <DEDUP_REMOVED lines=9> */
.L_x_151:
[----:B------:R-:W-:Y:S05]  /*1a00*/  BSYNC.RECONVERGENT B1 ;  /* 0x0000000000017941 */ /* 0x000fea0003800200 */
.L_x_150:
        /* <DEDUP_REMOVED lines=23> */
.L_x_153:
[----:B------:R-:W-:Y:S05]  /*1b80*/  BSYNC.RECONVERGENT B1 ;  /* 0x0000000000017941 */ /* 0x000fea0003800200 */
.L_x_152:
        /* <DEDUP_REMOVED lines=21> */
.L_x_155:
[----:B------:R-:W-:Y:S05]  /*1ce0*/  BSYNC.RECONVERGENT B1 ;  /* 0x0000000000017941 */ /* 0x000fea0003800200 */
.L_x_154:
        /* <DEDUP_REMOVED lines=23> */
.L_x_157:
[----:B------:R-:W-:Y:S05]  /*1e60*/  BSYNC.RECONVERGENT B1 ;  /* 0x0000000000017941 */ /* 0x000fea0003800200 */
.L_x_156:
        /* <DEDUP_REMOVED lines=21> */
.L_x_159:
[----:B------:R-:W-:Y:S05]  /*1fc0*/  BSYNC.RECONVERGENT B1 ;  /* 0x0000000000017941 */ /* 0x000fea0003800200 */
.L_x_158:
        /* <DEDUP_REMOVED lines=21> */
.L_x_161:
[----:B------:R-:W-:Y:S05]  /*2120*/  BSYNC.RECONVERGENT B1 ;  /* 0x0000000000017941 */ /* 0x000fea0003800200 */
.L_x_160:
        /* <DEDUP_REMOVED lines=21> */
.L_x_136:
[----:B------:R-:W0:Y:S01]  /*2280*/  S2R R2, SR_LANEID ;  /* 0x0000000000027919 */ /* 0x000e220000000000 */
[----:B------:R-:W-:Y:S01]  /*2290*/  LOP3.LUT R3, R10, 0x3e0, RZ, 0xc0, !PT ;  /* 0x000003e00a037812 */ /* 0x000fe200078ec0ff */
[----:B------:R-:W-:Y:S01]  /*22a0*/  BSSY.RECONVERGENT B1, `(.L_x_162) ;  /* 0x0000024000017945 */ /* 0x000fe20003800200 */
[----:B------:R-:W-:Y:S02]  /*22b0*/  IMAD.MOV.U32 R18, RZ, RZ, R21 ;  /* 0x000000ffff127224 */ /* 0x000fe400078e0015 */
[----:B------:R-:W-:Y:S01]  /*22c0*/  LOP3.LUT R6, RZ, R3, RZ, 0x33, !PT ;  /* 0x00000003ff067212 */ /* 0x000fe200078e33ff */
[----:B------:R-:W-:Y:S02]  /*22d0*/  VIADD R4, R3, 0x20 ;  /* 0x0000002003047836 */ /* 0x000fe40000000000 */
[----:B------:R-:W-:Y:S02]  /*22e0*/  IMAD.MOV.U32 R22, RZ, RZ, R20 ;  /* 0x000000ffff167224 */ /* 0x000fe400078e0014 */
[----:B------:R-:W-:Y:S01]  /*22f0*/  IMAD.IADD R3, R9, 0x1, R6 ;  /* 0x0000000109037824 */ /* 0x000fe200078e0206 */
[----:B------:R-:W-:Y:S01]  /*2300*/  ISETP.GT.AND P0, PT, R4, R9, PT ;  /* 0x000000090400720c */ /* 0x000fe20003f04270 */
[----:B-----5:R-:W-:-:S02]  /*2310*/  IMAD.MOV.U32 R4, RZ, RZ, R14 ;  /* 0x000000ffff047224 */ /* 0x020fc400078e000e */
[----:B------:R-:W-:Y:S01]  /*2320*/  IMAD.MOV.U32 R5, RZ, RZ, R15 ;  /* 0x000000ffff057224 */ /* 0x000fe200078e000f */
[----:B------:R-:W-:-:S05]  /*2330*/  SEL R3, R3, 0x1f, P0 ;  /* 0x0000001f03037807 */ /* 0x000fca0000000000 */
[----:B------:R1:W2:Y:S04]  /*2340*/  SHFL.DOWN PT, R6, R14, 0x1, R3 ;  /* 0x082000000e067989 */ /* 0x0002a800000e0003 */
[----:B------:R1:W3:Y:S04]  /*2350*/  SHFL.DOWN PT, R7, R15, 0x1, R3 ;  /* 0x082000000f077989 */ /* 0x0002e800000e0003 */
[----:B------:R1:W4:Y:S01]  /*2360*/  SHFL.DOWN PT, R8, R21, 0x1, R3 ;  /* 0x0820000015087989 */ /* 0x00032200000e0003 */
[----:B0-----:R-:W-:-:S03]  /*2370*/  ISETP.GE.AND P0, PT, R2, R3, PT ;  /* 0x000000030200720c */ /* 0x001fc60003f06270 */
[----:B------:R1:W0:Y:S10]  /*2380*/  SHFL.DOWN PT, R11, R20, 0x1, R3 ;  /* 0x08200000140b7989 */ /* 0x00023400000e0003 */
[----:B-12---:R-:W-:Y:S05]  /*2390*/  @P0 BRA `(.L_x_163) ;  /* 0x0000000000500947 */ /* 0x006fea0003800000 */
[----:B---3--:R-:W-:Y:S01]  /*23a0*/  DSETP.GEU.AND P0, PT, |R14|, |R6|, PT ;  /* 0x400000060e00722a */ /* 0x008fe20003f0e200 */
        /* <DEDUP_REMOVED lines=19> */
.L_x_163:
[----:B------:R-:W-:Y:S05]  /*24e0*/  BSYNC.RECONVERGENT B1 ;  /* 0x0000000000017941 */ /* 0x000fea0003800200 */
.L_x_162:
[----:B------:R-:W-:Y:S01]  /*24f0*/  IADD3 R6, PT, PT, R2, 0x2, RZ ;  /* 0x0000000202067810 */ /* 0x000fe20007ffe0ff */
[----:B------:R1:W2:Y:S01]  /*2500*/  SHFL.DOWN PT, R12, R4, 0x2, R3 ;  /* 0x08400000040c7989 */ /* 0x0002a200000e0003 */
[----:B------:R-:W-:Y:S01]  /*2510*/  BSSY.RECONVERGENT B1, `(.L_x_164) ;  /* 0x000001e000017945 */ /* 0x000fe20003800200 */
[----:B----4-:R-:W-:Y:S01]  /*2520*/  IMAD.MOV.U32 R8, RZ, RZ, R18 ;  /* 0x000000ffff087224 */ /* 0x010fe200078e0012 */
[----:B------:R-:W-:Y:S01]  /*2530*/  ISETP.GT.AND P0, PT, R6, R3, PT ;  /* 0x000000030600720c */ /* 0x000fe20003f04270 */
[----:B------:R1:W4:Y:S01]  /*2540*/  SHFL.DOWN PT, R13, R5, 0x2, R3 ;  /* 0x08400000050d7989 */ /* 0x00032200000e0003 */
[----:B------:R-:W-:Y:S02]  /*2550*/  IMAD.MOV.U32 R16, RZ, RZ, R22 ;  /* 0x000000ffff107224 */ /* 0x000fe400078e0016 */
[----:B------:R-:W-:Y:S01]  /*2560*/  IMAD.MOV.U32 R6, RZ, RZ, R4 ;  /* 0x000000ffff067224 */ /* 0x000fe200078e0004 */
[----:B0-----:R1:W0:Y:S01]  /*2570*/  SHFL.DOWN PT, R11, R18, 0x2, R3 ;  /* 0x08400000120b7989 */ /* 0x00122200000e0003 */
[----:B---3--:R-:W-:-:S03]  /*2580*/  IMAD.MOV.U32 R7, RZ, RZ, R5 ;  /* 0x000000ffff077224 */ /* 0x008fc600078e0005 */
[----:B------:R1:W3:Y:S04]  /*2590*/  SHFL.DOWN PT, R15, R22, 0x2, R3 ;  /* 0x08400000160f7989 */ /* 0x0002e800000e0003 */
[----:B------:R-:W-:Y:S05]  /*25a0*/  @P0 BRA `(.L_x_165) ;  /* 0x0000000000500947 */ /* 0x000fea0003800000 */
[----:B--2-4-:R-:W-:Y:S01]  /*25b0*/  DSETP.GEU.AND P0, PT, |R4|, |R12|, PT ;  /* 0x4000000c0400722a */ /* 0x014fe20003f0e200 */
        /* <DEDUP_REMOVED lines=19> */
.L_x_165:
[----:B------:R-:W-:Y:S05]  /*26f0*/  BSYNC.RECONVERGENT B1 ;  /* 0x0000000000017941 */ /* 0x000fea0003800200 */
.L_x_164:
[----:B-1----:R-:W-:Y:S01]  /*2700*/  VIADD R4, R2, 0x4 ;  /* 0x0000000402047836 */ /* 0x002fe20000000000 */
[----:B--2---:R1:W2:Y:S01]  /*2710*/  SHFL.DOWN PT, R12, R6, 0x4, R3 ;  /* 0x08800000060c7989 */ /* 0x0042a200000e0003 */
[----:B------:R-:W-:Y:S01]  /*2720*/  BSSY.RECONVERGENT B1, `(.L_x_166) ;  /* 0x000001e000017945 */ /* 0x000fe20003800200 */
[----:B------:R-:W-:Y:S02]  /*2730*/  IMAD.MOV.U32 R14, RZ, RZ, R8 ;  /* 0x000000ffff0e7224 */ /* 0x000fe400078e0008 */
[----:B------:R-:W-:Y:S01]  /*2740*/  ISETP.GT.AND P0, PT, R4, R3, PT ;  /* 0x000000030400720c */ /* 0x000fe20003f04270 */
[----:B----4-:R1:W4:Y:S01]  /*2750*/  SHFL.DOWN PT, R13, R7, 0x4, R3 ;  /* 0x08800000070d7989 */ /* 0x01032200000e0003 */
[----:B------:R-:W-:Y:S02]  /*2760*/  IMAD.MOV.U32 R18, RZ, RZ, R16 ;  /* 0x000000ffff127224 */ /* 0x000fe400078e0010 */
[----:B------:R-:W-:Y:S01]  /*2770*/  IMAD.MOV.U32 R4, RZ, RZ, R6 ;  /* 0x000000ffff047224 */ /* 0x000fe200078e0006 */
[----:B0-----:R1:W0:Y:S01]  /*2780*/  SHFL.DOWN PT, R11, R8, 0x4, R3 ;  /* 0x08800000080b7989 */ /* 0x00122200000e0003 */
[----:B------:R-:W-:-:S03]  /*2790*/  IMAD.MOV.U32 R5, RZ, RZ, R7 ;  /* 0x000000ffff057224 */ /* 0x000fc600078e0007 */
[----:B---3--:R1:W3:Y:S04]  /*27a0*/  SHFL.DOWN PT, R15, R16, 0x4, R3 ;  /* 0x08800000100f7989 */ /* 0x0082e800000e0003 */
        /* <DEDUP_REMOVED lines=21> */
.L_x_167:
[----:B------:R-:W-:Y:S05]  /*2900*/  BSYNC.RECONVERGENT B1 ;  /* 0x0000000000017941 */ /* 0x000fea0003800200 */
.L_x_166:
[----:B-1----:R-:W-:Y:S01]  /*2910*/  VIADD R8, R2, 0x8 ;  /* 0x0000000802087836 */ /* 0x002fe20000000000 */
[----:B------:R1:W1:Y:S01]  /*2920*/  SHFL.DOWN PT, R6, R4, 0x8, R3 ;  /* 0x0900000004067989 */ /* 0x00026200000e0003 */
[----:B------:R-:W-:Y:S01]  /*2930*/  BSSY.RECONVERGENT B1, `(.L_x_168) ;  /* 0x000001e000017945 */ /* 0x000fe20003800200 */
[----:B------:R-:W-:Y:S02]  /*2940*/  IMAD.MOV.U32 R16, RZ, RZ, R18 ;  /* 0x000000ffff107224 */ /* 0x000fe400078e0012 */
[----:B------:R-:W-:Y:S01]  /*2950*/  ISETP.GT.AND P0, PT, R8, R3, PT ;  /* 0x000000030800720c */ /* 0x000fe20003f04270 */
[----:B------:R1:W1:Y:S01]  /*2960*/  SHFL.DOWN PT, R7, R5, 0x8, R3 ;  /* 0x0900000005077989 */ /* 0x00026200000e0003 */
[----:B------:R-:W-:Y:S02]  /*2970*/  IMAD.MOV.U32 R8, RZ, RZ, R14 ;  /* 0x000000ffff087224 */ /* 0x000fe400078e000e */
[----:B--2---:R-:W-:Y:S01]  /*2980*/  IMAD.MOV.U32 R12, RZ, RZ, R4 ;  /* 0x000000ffff0c7224 */ /* 0x004fe200078e0004 */
[----:B0-----:R0:W2:Y:S01]  /*2990*/  SHFL.DOWN PT, R11, R14, 0x8, R3 ;  /* 0x090000000e0b7989 */ /* 0x0010a200000e0003 */
[----:B----4-:R-:W-:-:S03]  /*29a0*/  IMAD.MOV.U32 R13, RZ, RZ, R5 ;  /* 0x000000ffff0d7224 */ /* 0x010fc600078e0005 */
[----:B---3--:R0:W3:Y:S04]  /*29b0*/  SHFL.DOWN PT, R15, R18, 0x8, R3 ;  /* 0x09000000120f7989 */ /* 0x0080e800000e0003 */
[----:B------:R-:W-:Y:S05]  /*29c0*/  @P0 BRA `(.L_x_169) ;  /* 0x0000000000500947 */ /* 0x000fea0003800000 */
[----:B-1----:R-:W-:Y:S01]  /*29d0*/  DSETP.GEU.AND P0, PT, |R4|, |R6|, PT ;  /* 0x400000060400722a */ /* 0x002fe20003f0e200 */
[----:B--2---:R-:W-:Y:S02]  /*29e0*/  IMAD.MOV.U32 R8, RZ, RZ, R11 ;  /* 0x000000ffff087224 */ /* 0x004fe400078e000b */
        /* <DEDUP_REMOVED lines=18> */
.L_x_169:
[----:B------:R-:W-:Y:S05]  /*2b10*/  BSYNC.RECONVERGENT B1 ;  /* 0x0000000000017941 */ /* 0x000fea0003800200 */
.L_x_168:
[----:B-1----:R-:W-:Y:S01]  /*2b20*/  VIADD R4, R2, 0x10 ;  /* 0x0000001002047836 */ /* 0x002fe20000000000 */
[----:B0-----:R0:W1:Y:S01]  /*2b30*/  SHFL.DOWN PT, R14, R12, 0x10, R3 ;  /* 0x0a0000000c0e7989 */ /* 0x00106200000e0003 */
[----:B------:R-:W-:Y:S01]  /*2b40*/  BSSY.RECONVERGENT B1, `(.L_x_170) ;  /* 0x000001e000017945 */ /* 0x000fe20003800200 */
[----:B------:R-:W-:Y:S02]  /*2b50*/  IMAD.MOV.U32 R5, RZ, RZ, R16 ;  /* 0x000000ffff057224 */ /* 0x000fe400078e0010 */
[----:B------:R-:W-:Y:S01]  /*2b60*/  ISETP.GT.AND P0, PT, R4, R3, PT ;  /* 0x000000030400720c */ /* 0x000fe20003f04270 */
[----:B---3--:R0:W3:Y:S01]  /*2b70*/  SHFL.DOWN PT, R15, R13, 0x10, R3 ;  /* 0x0a0000000d0f7989 */ /* 0x0080e200000e0003 */
[----:B------:R-:W-:Y:S02]  /*2b80*/  IMAD.MOV.U32 R4, RZ, RZ, R8 ;  /* 0x000000ffff047224 */ /* 0x000fe400078e0008 */
[----:B------:R-:W-:Y:S01]  /*2b90*/  IMAD.MOV.U32 R6, RZ, RZ, R12 ;  /* 0x000000ffff067224 */ /* 0x000fe200078e000c */
[----:B--2---:R0:W2:Y:S01]  /*2ba0*/  SHFL.DOWN PT, R11, R8, 0x10, R3 ;  /* 0x0a000000080b7989 */ /* 0x0040a200000e0003 */
[----:B------:R-:W-:-:S03]  /*2bb0*/  IMAD.MOV.U32 R7, RZ, RZ, R13 ;  /* 0x000000ffff077224 */ /* 0x000fc600078e000d */
[----:B------:R0:W4:Y:S04]  /*2bc0*/  SHFL.DOWN PT, R17, R16, 0x10, R3 ;  /* 0x0a00000010117989 */ /* 0x00012800000e0003 */
[----:B------:R-:W-:Y:S05]  /*2bd0*/  @P0 BRA `(.L_x_171) ;  /* 0x0000000000500947 */ /* 0x000fea0003800000 */
[----:B-1-3--:R-:W-:Y:S01]  /*2be0*/  DSETP.GEU.AND P0, PT, |R12|, |R14|, PT ;  /* 0x4000000e0c00722a */ /* 0x00afe20003f0e200 */
        /* <DEDUP_REMOVED lines=19> */
.L_x_171:
[----:B------:R-:W-:Y:S05]  /*2d20*/  BSYNC.RECONVERGENT B1 ;  /* 0x0000000000017941 */ /* 0x000fea0003800200 */
.L_x_170:
[----:B------:R-:W-:Y:S01]  /*2d30*/  ISETP.NE.AND P0, PT, R2, RZ, PT ;  /* 0x000000ff0200720c */ /* 0x000fe20003f05270 */
[----:B------:R-:W-:-:S12]  /*2d40*/  BSSY.RECONVERGENT B1, `(.L_x_172) ;  /* 0x000000a000017945 */ /* 0x000fd80003800200 */
[----:B------:R-:W-:Y:S05]  /*2d50*/  @P0 BRA `(.L_x_173) ;  /* 0x0000000000200947 */ /* 0x000fea0003800000 */
[----:B0-----:R-:W0:Y:S01]  /*2d60*/  S2R R8, SR_CgaCtaId ;  /* 0x0000000000087919 */ /* 0x001e220000008800 */
[----:B------:R-:W-:Y:S02]  /*2d70*/  MOV R3, 0x400 ;  /* 0x0000040000037802 */ /* 0x000fe40000000f00 */
[----:B------:R-:W-:-:S04]  /*2d80*/  SHF.R.U32.HI R2, RZ, 0x1, R10 ;  /* 0x00000001ff027819 */ /* 0x000fc8000001160a */
[----:B------:R-:W-:Y:S02]  /*2d90*/  LOP3.LUT R2, R2, 0x1f0, RZ, 0xc0, !PT ;  /* 0x000001f002027812 */ /* 0x000fe400078ec0ff */
[----:B0-----:R-:W-:-:S05]  /*2da0*/  LEA R3, R8, R3, 0x18 ;  /* 0x0000000308037211 */ /* 0x001fca00078ec0ff */
[----:B------:R-:W-:-:S05]  /*2db0*/  IMAD.IADD R3, R2, 0x1, R3 ;  /* 0x0000000102037824 */ /* 0x000fca00078e0203 */
[----:B------:R0:W-:Y:S04]  /*2dc0*/  STS.64 [R3+0x10], R4 ;  /* 0x0000100403007388 */ /* 0x0001e80000000a00 */
[----:B------:R0:W-:Y:S02]  /*2dd0*/  STS.64 [R3+0x8], R6 ;  /* 0x0000080603007388 */ /* 0x0001e40000000a00 */
.L_x_173:
[----:B------:R-:W-:Y:S05]  /*2de0*/  BSYNC.RECONVERGENT B1 ;  /* 0x0000000000017941 */ /* 0x000fea0003800200 */
.L_x_172:
[----:B------:R-:W-:Y:S01]  /*2df0*/  BAR.SYNC.DEFER_BLOCKING 0x0 ;  /* 0x0000000000007b1d */ /* 0x000fe20000010000 */
[----:B------:R-:W-:-:S13]  /*2e00*/  ISETP.NE.AND P1, PT, R10, RZ, PT ;  /* 0x000000ff0a00720c */ /* 0x000fda0003f25270 */
[----:B------:R-:W-:Y:S05]  /*2e10*/  @P1 BRA `(.L_x_149) ;  /* 0x0000003800a81947 */ /* 0x000fea0003800000 */
[----:B------:R-:W-:Y:S01]  /*2e20*/  ISETP.GE.AND P0, PT, R9, 0x21, PT ;  /* 0x000000210900780c */ /* 0x000fe20003f06270 */
[----:B0-----:R-:W-:Y:S02]  /*2e30*/  IMAD.MOV.U32 R13, RZ, RZ, R4 ;  /* 0x000000ffff0d7224 */ /* 0x001fe400078e0004 */
[----:B------:R-:W-:Y:S02]  /*2e40*/  IMAD.MOV.U32 R8, RZ, RZ, R5 ;  /* 0x000000ffff087224 */ /* 0x000fe400078e0005 */
[----:B------:R-:W-:Y:S02]  /*2e50*/  IMAD.MOV.U32 R2, RZ, RZ, R6 ;  /* 0x000000ffff027224 */ /* 0x000fe400078e0006 */
[----:B------:R-:W-:-:S06]  /*2e60*/  IMAD.MOV.U32 R3, RZ, RZ, R7 ;  /* 0x000000ffff037224 */ /* 0x000fcc00078e0007 */
[----:B------:R-:W-:Y:S05]  /*2e70*/  @!P0 BRA `(.L_x_174) ;  /* 0x00000000006c8947 */ /* 0x000fea0003800000 */
[----:B------:R-:W0:Y:S01]  /*2e80*/  S2UR UR5, SR_CgaCtaId ;  /* 0x00000000000579c3 */ /* 0x000e220000008800 */
[----:B------:R-:W-:Y:S01]  /*2e90*/  UMOV UR4, 0x400 ;  /* 0x0000040000047882 */ /* 0x000fe20000000000 */
[----:B------:R-:W-:Y:S01]  /*2ea0*/  BSSY.RECONVERGENT B1, `(.L_x_174) ;  /* 0x0000018000017945 */ /* 0x000fe20003800200 */
[----:B0-----:R-:W-:-:S09]  /*2eb0*/  ULEA UR4, UR5, UR4, 0x18 ;  /* 0x0000000405047291 */ /* 0x001fd2000f8ec0ff */
[----:B--2---:R-:W0:Y:S04]  /*2ec0*/  LDS.64 R10, [UR4+0x18] ;  /* 0x00001804ff0a7984 */ /* 0x004e280008000a00 */
[----:B-1-3--:R-:W1:Y:S01]  /*2ed0*/  LDS.64 R14, [UR4+0x20] ;  /* 0x00002004ff0e7984 */ /* 0x00ae620008000a00 */
[----:B0-----:R-:W-:Y:S01]  /*2ee0*/  DSETP.GEU.AND P0, PT, |R6|, |R10|, PT ;  /* 0x4000000a0600722a */ /* 0x001fe20003f0e200 */
[----:B------:R-:W-:Y:S02]  /*2ef0*/  IMAD.MOV.U32 R2, RZ, RZ, R10 ;  /* 0x000000ffff027224 */ /* 0x000fe400078e000a */
[----:B------:R-:W-:Y:S02]  /*2f00*/  IMAD.MOV.U32 R3, RZ, RZ, R11 ;  /* 0x000000ffff037224 */ /* 0x000fe400078e000b */
[----:B-1----:R-:W-:-:S02]  /*2f10*/  IMAD.MOV.U32 R13, RZ, RZ, R14 ;  /* 0x000000ffff0d7224 */ /* 0x002fc400078e000e */
[----:B------:R-:W-:-:S07]  /*2f20*/  IMAD.MOV.U32 R8, RZ, RZ, R15 ;  /* 0x000000ffff087224 */ /* 0x000fce00078e000f */
[----:B------:R-:W-:Y:S05]  /*2f30*/  @!P0 BRA `(.L_x_175) ;  /* 0x0000000000388947 */ /* 0x000fea0003800000 */
        /* <DEDUP_REMOVED lines=14> */
.L_x_175:
[----:B------:R-:W-:Y:S05]  /*3020*/  BSYNC.RECONVERGENT B1 ;  /* 0x0000000000017941 */ /* 0x000fea0003800200 */
.L_x_174:
[----:B------:R-:W-:Y:S01]  /*3030*/  ISETP.GE.AND P0, PT, R9, 0x41, PT ;  /* 0x000000410900780c */ /* 0x000fe20003f06270 */
[----:B--2---:R-:W-:Y:S02]  /*3040*/  IMAD.MOV.U32 R11, RZ, RZ, R13 ;  /* 0x000000ffff0b7224 */ /* 0x004fe400078e000d */
        /* <DEDUP_REMOVED lines=8> */
[----:B------:R-:W0:Y:S04]  /*30d0*/  LDS.64 R6, [UR4+0x28] ;  /* 0x00002804ff067984 */ /* 0x000e280008000a00 */
        /* <DEDUP_REMOVED lines=21> */
.L_x_177:
[----:B------:R-:W-:Y:S05]  /*3230*/  BSYNC.RECONVERGENT B1 ;  /* 0x0000000000017941 */ /* 0x000fea0003800200 */
.L_x_176:
[----:B------:R-:W-:Y:S01]  /*3240*/  ISETP.GE.AND P0, PT, R9, 0x61, PT ;  /* 0x000000610900780c */ /* 0x000fe20003f06270 */
[----:B------:R-:W-:Y:S02]  /*3250*/  IMAD.MOV.U32 R13, RZ, RZ, R11 ;  /* 0x000000ffff0d7224 */ /* 0x000fe400078e000b */
        /* <DEDUP_REMOVED lines=30> */
.L_x_179:
[----:B------:R-:W-:Y:S05]  /*3440*/  BSYNC.RECONVERGENT B1 ;  /* 0x0000000000017941 */ /* 0x000fea0003800200 */
.L_x_178:
        /* <DEDUP_REMOVED lines=32> */
.L_x_181:
[----:B------:R-:W-:Y:S05]  /*3650*/  BSYNC.RECONVERGENT B1 ;  /* 0x0000000000017941 */ /* 0x000fea0003800200 */
.L_x_180:
        /* <DEDUP_REMOVED lines=32> */
.L_x_183:
[----:B------:R-:W-:Y:S05]  /*3860*/  BSYNC.RECONVERGENT B1 ;  /* 0x0000000000017941 */ /* 0x000fea0003800200 */
.L_x_182:
        /* <DEDUP_REMOVED lines=32> */
.L_x_185:
[----:B------:R-:W-:Y:S05]  /*3a70*/  BSYNC.RECONVERGENT B1 ;  /* 0x0000000000017941 */ /* 0x000fea0003800200 */
.L_x_184:
[----:B------:R-:W-:Y:S01]  /*3a80*/  ISETP.GE.AND P0, PT, R9, 0xe1, PT ;  /* 0x000000e10900780c */ /* 0x000fe20003f06270 */
[----:B------:R-:W-:Y:S01]  /*3a90*/  IMAD.MOV.U32 R5, RZ, RZ, R10 ;  /* 0x000000ffff057224 */ /* 0x000fe200078e000a */
[----:B------:R-:W-:Y:S01]  /*3aa0*/  MOV R4, R11 ;  /* 0x0000000b00047202 */ /* 0x000fe20000000f00 */
[----:B------:R-:W-:Y:S02]  /*3ab0*/  IMAD.MOV.U32 R6, RZ, RZ, R2 ;  /* 0x000000ffff067224 */ /* 0x000fe400078e0002 */
[----:B------:R-:W-:-:S08]  /*3ac0*/  IMAD.MOV.U32 R7, RZ, RZ, R3 ;  /* 0x000000ffff077224 */ /* 0x000fd000078e0003 */
[----:B------:R-:W-:Y:S05]  /*3ad0*/  @!P0 BRA `(.L_x_149) ;  /* 0x0000002c00788947 */ /* 0x000fea0003800000 */
[----:B------:R-:W0:Y:S01]  /*3ae0*/  S2UR UR5, SR_CgaCtaId ;  /* 0x00000000000579c3 */ /* 0x000e220000008800 */
[----:B------:R-:W-:Y:S02]  /*3af0*/  UMOV UR4, 0x400 ;  /* 0x0000040000047882 */ /* 0x000fe40000000000 */
[----:B0-----:R-:W-:-:S09]  /*3b00*/  ULEA UR4, UR5, UR4, 0x18 ;  /* 0x0000000405047291 */ /* 0x001fd2000f8ec0ff */
[----:B------:R-:W0:Y:S04]  /*3b10*/  LDS.64 R8, [UR4+0x78] ;  /* 0x00007804ff087984 */ /* 0x000e280008000a00 */
[----:B------:R-:W2:Y:S01]  /*3b20*/  LDS.64 R12, [UR4+0x80] ;  /* 0x00008004ff0c7984 */ /* 0x000ea20008000a00 */
[----:B0-----:R-:W-:Y:S01]  /*3b30*/  DSETP.GEU.AND P0, PT, |R2|, |R8|, PT ;  /* 0x400000080200722a */ /* 0x001fe20003f0e200 */
        /* <DEDUP_REMOVED lines=20> */
.L_x_117:
[----:B------:R-:W0:Y:S01]  /*3c80*/  S2R R3, SR_TID.X ;  /* 0x0000000000037919 */ /* 0x000e220000002100 */
[----:B------:R-:W1:Y:S02]  /*3c90*/  LDCU.128 UR12, c[0x0][0x380] ;  /* 0x00007000ff0c77ac */ /* 0x000e640008000c00 */
[----:B-1----:R-:W-:Y:S02]  /*3ca0*/  IMAD.U32 R2, RZ, RZ, UR12 ;  /* 0x0000000cff027e24 */ /* 0x002fe4000f8e00ff */
[----:B------:R-:W-:Y:S01]  /*3cb0*/  IMAD.U32 R4, RZ, RZ, UR13 ;  /* 0x0000000dff047e24 */ /* 0x000fe2000f8e00ff */
[----:B0-----:R-:W-:-:S05]  /*3cc0*/  IADD3 R5, P0, PT, R8, R3, RZ ;  /* 0x0000000308057210 */ /* 0x001fca0007f1e0ff */
[----:B------:R-:W-:Y:S01]  /*3cd0*/  IMAD.X R6, RZ, RZ, RZ, P0 ;  /* 0x000000ffff067224 */ /* 0x000fe200000e06ff */
[----:B------:R-:W-:-:S04]  /*3ce0*/  LEA R20, P0, R5, R2, 0x3 ;  /* 0x0000000205147211 */ /* 0x000fc800078018ff */
[----:B------:R-:W-:-:S05]  /*3cf0*/  LEA.HI.X R21, R5, R4, R6, 0x3, P0 ;  /* 0x0000000405157211 */ /* 0x000fca00000f1c06 */
[----:B------:R-:W2:Y:S04]  /*3d00*/  LDG.E.64 R6, desc[UR10][R20.64] ;  /* 0x0000000a14067981 */ /* 0x000ea8000c1e1b00 */
[----:B------:R-:W2:Y:S04]  /*3d10*/  LDG.E.64 R14, desc[UR10][R20.64+0x800] ;  /* 0x0008000a140e7981 */ /* 0x000ea8000c1e1b00 */
[----:B------:R-:W3:Y:S04]  /*3d20*/  LDG.E.64 R18, desc[UR10][R20.64+0x1000] ;  /* 0x0010000a14127981 */ /* 0x000ee8000c1e1b00 */
[----:B------:R-:W4:Y:S04]  /*3d30*/  LDG.E.64 R12, desc[UR10][R20.64+0x1800] ;  /* 0x0018000a140c7981 */ /* 0x000f28000c1e1b00 */
[----:B------:R-:W5:Y:S01]  /*3d40*/  LDG.E.64 R10, desc[UR10][R20.64+0x2000] ;  /* 0x0020000a140a7981 */ /* 0x000f62000c1e1b00 */
[----:B------:R-:W-:Y:S01]  /*3d50*/  IMAD.U32 R5, RZ, RZ, UR14 ;  /* 0x0000000eff057e24 */ /* 0x000fe2000f8e00ff */
[----:B------:R-:W-:Y:S01]  /*3d60*/  LOP3.LUT R9, R3, 0x400, RZ, 0xfc, !PT ;  /* 0x0000040003097812 */ /* 0x000fe200078efcff */
[----:B------:R-:W-:Y:S01]  /*3d70*/  BSSY.RECONVERGENT B1, `(.L_x_186) ;  /* 0x0000020000017945 */ /* 0x000fe20003800200 */
[----:B------:R-:W-:-:S04]  /*3d80*/  ISETP.LE.U32.AND P0, PT, R25, UR6, PT ;  /* 0x0000000619007c0c */ /* 0x000fc8000bf03070 */
[----:B------:R-:W-:Y:S01]  /*3d90*/  ISETP.GE.U32.AND.EX P0, PT, RZ, R16, PT, P0 ;  /* 0x00000010ff00720c */ /* 0x000fe20003f06100 */
[----:B--2---:R-:W-:-:S06]  /*3da0*/  DSETP.GEU.AND P2, PT, |R6|, |R14|, PT ;  /* 0x4000000e0600722a */ /* 0x004fcc0003f4e200 */
[----:B------:R-:W-:Y:S02]  /*3db0*/  FSEL R6, R6, R14, P2 ;  /* 0x0000000e06067208 */ /* 0x000fe40001000000 */
[----:B------:R-:W-:-:S06]  /*3dc0*/  FSEL R7, R7, R15, P2 ;  /* 0x0000000f07077208 */ /* 0x000fcc0001000000 */
[----:B---3--:R-:W-:-:S06]  /*3dd0*/  DSETP.GEU.AND P3, PT, |R6|, |R18|, PT ;  /* 0x400000120600722a */ /* 0x008fcc0003f6e200 */
[----:B------:R-:W-:Y:S01]  /*3de0*/  FSEL R14, R6, R18, P3 ;  /* 0x00000012060e7208 */ /* 0x000fe20001800000 */
[----:B------:R-:W-:Y:S01]  /*3df0*/  IMAD.U32 R6, RZ, RZ, UR15 ;  /* 0x0000000fff067e24 */ /* 0x000fe2000f8e00ff */
[----:B------:R-:W-:Y:S01]  /*3e00*/  FSEL R15, R7, R19, P3 ;  /* 0x00000013070f7208 */ /* 0x000fe20001800000 */
[----:B------:R-:W-:-:S05]  /*3e10*/  VIADD R18, R3, 0x100 ;  /* 0x0000010003127836 */ /* 0x000fca0000000000 */
[----:B----4-:R-:W-:-:S06]  /*3e20*/  DSETP.GEU.AND P1, PT, |R14|, |R12|, PT ;  /* 0x4000000c0e00722a */ /* 0x010fcc0003f2e200 */
[----:B------:R-:W-:Y:S01]  /*3e30*/  FSEL R12, R14, R12, P1 ;  /* 0x0000000c0e0c7208 */ /* 0x000fe20000800000 */
[----:B------:R-:W-:Y:S01]  /*3e40*/  VIADD R14, R3, 0x200 ;  /* 0x00000200030e7836 */ /* 0x000fe20000000000 */
[----:B------:R-:W-:Y:S02]  /*3e50*/  FSEL R13, R15, R13, P1 ;  /* 0x0000000d0f0d7208 */ /* 0x000fe40000800000 */
[----:B------:R-:W-:Y:S02]  /*3e60*/  IADD3 R15, P5, PT, R8, R5, RZ ;  /* 0x00000005080f7210 */ /* 0x000fe40007fbe0ff */
[----:B------:R-:W-:Y:S02]  /*3e70*/  @P3 SEL R14, R3, R18, P2 ;  /* 0x00000012030e3207 */ /* 0x000fe40001000000 */
[----:B-----5:R-:W-:Y:S01]  /*3e80*/  DSETP.GEU.AND P4, PT, |R12|, |R10|, PT ;  /* 0x4000000a0c00722a */ /* 0x020fe20003f8e200 */
[----:B------:R-:W-:Y:S01]  /*3e90*/  IMAD.X R17, RZ, RZ, R6, P5 ;  /* 0x000000ffff117224 */ /* 0x000fe200028e0606 */
[----:B------:R-:W-:Y:S01]  /*3ea0*/  IADD3 R7, P5, PT, R9, R15, RZ ;  /* 0x0000000f09077210 */ /* 0x000fe20007fbe0ff */
[----:B------:R-:W-:-:S04]  /*3eb0*/  @!P1 VIADD R14, R3, 0x300 ;  /* 0x00000300030e9836 */ /* 0x000fc80000000000 */
[----:B------:R-:W-:-:S07]  /*3ec0*/  IMAD.X R8, RZ, RZ, R17, P5 ;  /* 0x000000ffff087224 */ /* 0x000fce00028e0611 */
[----:B------:R-:W-:Y:S05]  /*3ed0*/  @!P4 BRA `(.L_x_187) ;  /* 0x000000000024c947 */ /* 0x000fea0003800000 */
[C---:B------:R-:W-:Y:S02]  /*3ee0*/  ISETP.GE.U32.AND P1, PT, R14.reuse, R9, PT ;  /* 0x000000090e00720c */ /* 0x040fe40003f26070 */
[----:B------:R-:W-:Y:S02]  /*3ef0*/  IADD3 R14, P2, PT, R14, R15, RZ ;  /* 0x0000000f0e0e7210 */ /* 0x000fe40007f5e0ff */
[----:B------:R-:W-:-:S03]  /*3f00*/  ISETP.GE.U32.AND.EX P1, PT, RZ, RZ, PT, P1 ;  /* 0x000000ffff00720c */ /* 0x000fc60003f26110 */
[----:B------:R-:W-:-:S10]  /*3f10*/  IMAD.X R9, RZ, RZ, R17, P2 ;  /* 0x000000ffff097224 */ /* 0x000fd400010e0611 */
[----:B------:R-:W-:-:S06]  /*3f20*/  DSETP.LT.OR P1, PT, |R10|, |R12|, !P1 ;  /* 0x4000000c0a00722a */ /* 0x000fcc0004f21600 */
[----:B------:R-:W-:Y:S02]  /*3f30*/  FSEL R10, R12, R10, P1 ;  /* 0x0000000a0c0a7208 */ /* 0x000fe40000800000 */
[----:B------:R-:W-:Y:S02]  /*3f40*/  FSEL R11, R13, R11, P1 ;  /* 0x0000000b0d0b7208 */ /* 0x000fe40000800000 */
[----:B------:R-:W-:Y:S02]  /*3f50*/  SEL R7, R14, R7, P1 ;  /* 0x000000070e077207 */ /* 0x000fe40000800000 */
[----:B------:R-:W-:-:S07]  /*3f60*/  SEL R8, R9, R8, P1 ;  /* 0x0000000809087207 */ /* 0x000fce0000800000 */
.L_x_187:
[----:B------:R-:W-:Y:S05]  /*3f70*/  BSYNC.RECONVERGENT B1 ;  /* 0x0000000000017941 */ /* 0x000fea0003800200 */
.L_x_186:
[----:B------:R-:W-:Y:S05]  /*3f80*/  @P0 BRA `(.L_x_188) ;  /* 0x0000001400000947 */ /* 0x000fea0003800000 */
[----:B------:R-:W0:Y:S01]  /*3f90*/  LDCU.64 UR8, c[0x0][0x3e8] ;  /* 0x00007d00ff0877ac */ /* 0x000e220008000a00 */
[----:B------:R-:W-:Y:S01]  /*3fa0*/  ISETP.NE.AND P0, PT, R3, RZ, PT ;  /* 0x000000ff0300720c */ /* 0x000fe20003f05270 */
[----:B------:R-:W-:Y:S01]  /*3fb0*/  BSSY.RECONVERGENT B1, `(.L_x_189) ;  /* 0x0000012000017945 */ /* 0x000fe20003800200 */
[----:B------:R-:W-:Y:S01]  /*3fc0*/  UMOV UR4, 0x8 ;  /* 0x0000000800047882 */ /* 0x000fe20000000000 */
[----:B------:R-:W-:Y:S02]  /*3fd0*/  UMOV UR5, 0x0 ;  /* 0x0000000000057882 */ /* 0x000fe40000000000 */
[----:B0-----:R-:W-:-:S04]  /*3fe0*/  UIMAD.WIDE.U32 UR4, UR8, 0x1, UR4 ;  /* 0x00000001080478a5 */ /* 0x001fc8000f8e0004 */
[----:B------:R-:W-:Y:S02]  /*3ff0*/  UIADD3 UR7, UPT, UPT, UR5, UR9, URZ ;  /* 0x0000000905077290 */ /* 0x000fe4000fffe0ff */
[----:B------:R-:W-:Y:S02]  /*4000*/  IMAD.U32 R13, RZ, RZ, UR5 ;  /* 0x00000005ff0d7e24 */ /* 0x000fe4000f8e00ff */
[----:B------:R-:W-:Y:S02]  /*4010*/  IMAD.U32 R12, RZ, RZ, UR4 ;  /* 0x00000004ff0c7e24 */ /* 0x000fe4000f8e00ff */
[----:B------:R-:W-:Y:S01]  /*4020*/  IMAD.U32 R13, RZ, RZ, UR7 ;  /* 0x00000007ff0d7e24 */ /* 0x000fe2000f8e00ff */
[----:B------:R-:W-:Y:S06]  /*4030*/  @P0 BRA `(.L_x_190) ;  /* 0x0000000000240947 */ /* 0x000fec0003800000 */
[----:B------:R-:W-:Y:S02]  /*4040*/  IMAD.MOV.U32 R18, RZ, RZ, 0x500 ;  /* 0x00000500ff127424 */ /* 0x000fe400078e00ff */
[----:B------:R-:W-:-:S05]  /*4050*/  IMAD.MOV.U32 R19, RZ, RZ, 0x0 ;  /* 0x00000000ff137424 */ /* 0x000fca00078e00ff */
[----:B------:R-:W2:Y:S01]  /*4060*/  ATOMG.E.ADD.64.STRONG.GPU PT, R14, desc[UR10][R12.64], R18 ;  /* 0x800000120c0e79a8 */ /* 0x000ea200081ef50a */
[----:B------:R-:W0:Y:S01]  /*4070*/  S2UR UR5, SR_CgaCtaId ;  /* 0x00000000000579c3 */ /* 0x000e220000008800 */
[----:B------:R-:W-:Y:S02]  /*4080*/  UMOV UR4, 0x400 ;  /* 0x0000040000047882 */ /* 0x000fe40000000000 */
[----:B0-----:R-:W-:Y:S01]  /*4090*/  ULEA UR4, UR5, UR4, 0x18 ;  /* 0x0000000405047291 */ /* 0x001fe2000f8ec0ff */
[----:B--2---:R-:W-:-:S05]  /*40a0*/  IADD3 R14, P0, PT, R14, UR6, RZ ;  /* 0x000000060e0e7c10 */ /* 0x004fca000ff1e0ff */
[----:B------:R-:W-:-:S05]  /*40b0*/  IMAD.X R15, RZ, RZ, R15, P0 ;  /* 0x000000ffff0f7224 */ /* 0x000fca00000e060f */
[----:B------:R0:W-:Y:S03]  /*40c0*/  STS.64 [UR4+0x98], R14 ;  /* 0x0000980eff007988 */ /* 0x0001e60008000a04 */
.L_x_190:
[----:B------:R-:W-:Y:S05]  /*40d0*/  BSYNC.RECONVERGENT B1 ;  /* 0x0000000000017941 */ /* 0x000fea0003800200 */
.L_x_189:
[----:B------:R-:W1:Y:S08]  /*40e0*/  S2UR UR5, SR_CgaCtaId ;  /* 0x00000000000579c3 */ /* 0x000e700000008800 */
[----:B------:R-:W-:Y:S06]  /*40f0*/  BAR.SYNC.DEFER_BLOCKING 0x0 ;  /* 0x0000000000007b1d */ /* 0x000fec0000010000 */
[----:B------:R-:W-:-:S02]  /*4100*/  UMOV UR4, 0x400 ;  /* 0x0000040000047882 */ /* 0x000fc40000000000 */
[----:B-1----:R-:W-:-:S06]  /*4110*/  ULEA UR4, UR5, UR4, 0x18 ;  /* 0x0000000405047291 */ /* 0x002fcc000f8ec0ff */
[----:B------:R-:W-:-:S05]  /*4120*/  IMAD.U32 R9, RZ, RZ, UR4 ;  /* 0x00000004ff097e24 */ /* 0x000fca000f8e00ff */
[----:B------:R-:W0:Y:S02]  /*4130*/  LDS.64 R18, [R9+0x98] ;  /* 0x0000980009127984 */ /* 0x000e240000000a00 */
[----:B0-----:R-:W-:-:S04]  /*4140*/  IADD3 R14, P1, PT, R18, 0x500, RZ ;  /* 0x00000500120e7810 */ /* 0x001fc80007f3e0ff */
[----:B------:R-:W-:Y:S01]  /*4150*/  ISETP.GT.U32.AND P0, PT, R14, R25, PT ;  /* 0x000000190e00720c */ /* 0x000fe20003f04070 */
[----:B------:R-:W-:-:S05]  /*4160*/  IMAD.X R15, RZ, RZ, R19, P1 ;  /* 0x000000ffff0f7224 */ /* 0x000fca00008e0613 */
[----:B------:R-:W-:-:S13]  /*4170*/  ISETP.GT.AND.EX P0, PT, R15, R16, PT, P0 ;  /* 0x000000100f00720c */ /* 0x000fda0003f04300 */
[----:B------:R-:W-:Y:S05]  /*4180*/  @P0 BRA `(.L_x_191) ;  /* 0x0000000400b40947 */ /* 0x000fea0003800000 */
[----:B------:R-:W-:Y:S01]  /*4190*/  BSSY.RECONVERGENT B1, `(.L_x_191) ;  /* 0x000006c000017945 */ /* 0x000fe20003800200 */
[----:B------:R-:W-:Y:S01]  /*41a0*/  IMAD.MOV.U32 R20, RZ, RZ, R10 ;  /* 0x000000ffff147224 */ /* 0x000fe200078e000a */
[----:B------:R-:W0:Y:S01]  /*41b0*/  LDCU.64 UR8, c[0x0][0x398] ;  /* 0x00007300ff0877ac */ /* 0x000e220008000a00 */
[----:B------:R-:W-:Y:S02]  /*41c0*/  IMAD.MOV.U32 R21, RZ, RZ, R11 ;  /* 0x000000ffff157224 */ /* 0x000fe400078e000b */
[----:B------:R-:W-:Y:S01]  /*41d0*/  IMAD.MOV.U32 R15, RZ, RZ, R7 ;  /* 0x000000ffff0f7224 */ /* 0x000fe200078e0007 */
[----:B------:R-:W1:Y:S01]  /*41e0*/  LDCU.128 UR12, c[0x0][0x380] ;  /* 0x00007000ff0c77ac */ /* 0x000e620008000c00 */
[----:B------:R-:W-:-:S07]  /*41f0*/  IMAD.MOV.U32 R14, RZ, RZ, R8 ;  /* 0x000000ffff0e7224 */ /* 0x000fce00078e0008 */
.L_x_194:
[----:B------:R-:W-:Y:S01]  /*4200*/  IADD3 R7, P0, PT, R3, R18, RZ ;  /* 0x0000001203077210 */ /* 0x000fe20007f1e0ff */
[----:B-1----:R-:W-:Y:S02]  /*4210*/  IMAD.U32 R2, RZ, RZ, UR12 ;  /* 0x0000000cff027e24 */ /* 0x002fe4000f8e00ff */
[----:B------:R-:W-:Y:S02]  /*4220*/  IMAD.U32 R4, RZ, RZ, UR13 ;  /* 0x0000000dff047e24 */ /* 0x000fe4000f8e00ff */
[----:B------:R-:W-:Y:S01]  /*4230*/  IMAD.X R25, RZ, RZ, R19, P0 ;  /* 0x000000ffff197224 */ /* 0x000fe200000e0613 */
[----:B------:R-:W-:-:S04]  /*4240*/  LEA R10, P0, R7, R2, 0x3 ;  /* 0x00000002070a7211 */ /* 0x000fc800078018ff */
[----:B------:R-:W-:-:S05]  /*4250*/  LEA.HI.X R11, R7, R4, R25, 0x3, P0 ;  /* 0x00000004070b7211 */ /* 0x000fca00000f1c19 */
[----:B------:R-:W2:Y:S04]  /*4260*/  LDG.E.64 R16, desc[UR10][R10.64] ;  /* 0x0000000a0a107981 */ /* 0x000ea8000c1e1b00 */
[----:B------:R-:W3:Y:S01]  /*4270*/  LDG.E.64 R18, desc[UR10][R10.64+0x800] ;  /* 0x0008000a0a127981 */ /* 0x000ee2000c1e1b00 */
[----:B------:R-:W-:Y:S02]  /*4280*/  IMAD.U32 R5, RZ, RZ, UR14 ;  /* 0x0000000eff057e24 */ /* 0x000fe4000f8e00ff */
[----:B------:R-:W-:-:S03]  /*4290*/  IMAD.U32 R6, RZ, RZ, UR15 ;  /* 0x0000000fff067e24 */ /* 0x000fc6000f8e00ff */
[----:B------:R-:W-:-:S04]  /*42a0*/  IADD3 R24, P0, PT, R7, R5, RZ ;  /* 0x0000000507187210 */ /* 0x000fc80007f1e0ff */
[----:B------:R-:W-:Y:S01]  /*42b0*/  IADD3 R27, P3, PT, R24, 0x100, RZ ;  /* 0x00000100181b7810 */ /* 0x000fe20007f7e0ff */
[----:B------:R-:W-:-:S04]  /*42c0*/  IMAD.X R25, R25, 0x1, R6, P0 ;  /* 0x0000000119197824 */ /* 0x000fc800000e0606 */
[----:B------:R-:W-:Y:S01]  /*42d0*/  IMAD.X R26, RZ, RZ, R25, P3 ;  /* 0x000000ffff1a7224 */ /* 0x000fe200018e0619 */
[----:B--2---:R-:W-:-:S14]  /*42e0*/  DSETP.GEU.AND P2, PT, |R20|, |R16|, PT ;  /* 0x400000101400722a */ /* 0x004fdc0003f4e200 */
[----:B------:R-:W-:-:S04]  /*42f0*/  @P2 ISETP.GE.U32.AND P0, PT, R15, R24, PT ;  /* 0x000000180f00220c */ /* 0x000fc80003f06070 */
[----:B------:R-:W-:-:S13]  /*4300*/  @P2 ISETP.GE.AND.EX P0, PT, R14, R25, PT, P0 ;  /* 0x000000190e00220c */ /* 0x000fda0003f06300 */
[----:B------:R-:W-:-:S06]  /*4310*/  @P2 DSETP.LT.OR P0, PT, |R16|, |R20|, !P0 ;  /* 0x400000141000222a */ /* 0x000fcc0004701600 */
[----:B------:R-:W-:Y:S02]  /*4320*/  @P2 FSEL R7, R20, R16, P0 ;  /* 0x0000001014072208 */ /* 0x000fe40000000000 */
[----:B------:R-:W-:Y:S02]  /*4330*/  @P2 FSEL R20, R21, R17, P0 ;  /* 0x0000001115142208 */ /* 0x000fe40000000000 */
[C---:B------:R-:W-:Y:S01]  /*4340*/  IADD3 R21, P5, PT, R24.reuse, 0x300, RZ ;  /* 0x0000030018157810 */ /* 0x040fe20007fbe0ff */
[----:B------:R-:W-:Y:S01]  /*4350*/  @P2 IMAD.MOV.U32 R16, RZ, RZ, R7 ;  /* 0x000000ffff102224 */ /* 0x000fe200078e0007 */
[C---:B------:R-:W-:Y:S01]  /*4360*/  IADD3 R7, P6, PT, R24.reuse, 0x400, RZ ;  /* 0x0000040018077810 */ /* 0x040fe20007fde0ff */
[----:B------:R-:W-:Y:S01]  /*4370*/  @P2 IMAD.MOV.U32 R17, RZ, RZ, R20 ;  /* 0x000000ffff112224 */ /* 0x000fe200078e0014 */
[----:B------:R-:W-:Y:S01]  /*4380*/  IADD3 R20, P4, PT, R24, 0x200, RZ ;  /* 0x0000020018147810 */ /* 0x000fe20007f9e0ff */
[--C-:B------:R-:W-:Y:S01]  /*4390*/  IMAD.X R23, RZ, RZ, R25.reuse, P5 ;  /* 0x000000ffff177224 */ /* 0x100fe200028e0619 */
[----:B------:R-:W-:Y:S01]  /*43a0*/  @P2 SEL R24, R15, R24, P0 ;  /* 0x000000180f182207 */ /* 0x000fe20000000000 */
[----:B------:R-:W-:-:S02]  /*43b0*/  IMAD.X R8, RZ, RZ, R25, P6 ;  /* 0x000000ffff087224 */ /* 0x000fc400030e0619 */
[----:B------:R-:W-:Y:S01]  /*43c0*/  IMAD.X R22, RZ, RZ, R25, P4 ;  /* 0x000000ffff167224 */ /* 0x000fe200020e0619 */
[----:B------:R-:W-:Y:S01]  /*43d0*/  @P2 SEL R25, R14, R25, P0 ;  /* 0x000000190e192207 */ /* 0x000fe20000000000 */
[----:B---3--:R-:W-:Y:S01]  /*43e0*/  DSETP.GEU.AND P1, PT, |R16|, |R18|, PT ;  /* 0x400000121000722a */ /* 0x008fe20003f2e200 */
[----:B------:R-:W2:-:S13]  /*43f0*/  LDG.E.64 R14, desc[UR10][R10.64+0x1000] ;  /* 0x0010000a0a0e7981 */ /* 0x000e9a000c1e1b00 */
[----:B------:R-:W-:-:S04]  /*4400*/  @P1 ISETP.GE.U32.AND P0, PT, R24, R27, PT ;  /* 0x0000001b1800120c */ /* 0x000fc80003f06070 */
[----:B------:R-:W-:-:S13]  /*4410*/  @P1 ISETP.GE.AND.EX P0, PT, R25, R26, PT, P0 ;  /* 0x0000001a1900120c */ /* 0x000fda0003f06300 */
[----:B------:R-:W-:-:S06]  /*4420*/  @P1 DSETP.LT.OR P0, PT, |R18|, |R16|, !P0 ;  /* 0x400000101200122a */ /* 0x000fcc0004701600 */
[----:B------:R-:W-:Y:S02]  /*4430*/  @P1 FSEL R28, R16, R18, P0 ;  /* 0x00000012101c1208 */ /* 0x000fe40000000000 */
[----:B------:R-:W-:Y:S02]  /*4440*/  @P1 FSEL R29, R17, R19, P0 ;  /* 0x00000013111d1208 */ /* 0x000fe40000000000 */
[----:B------:R-:W3:Y:S01]  /*4450*/  LDG.E.64 R16, desc[UR10][R10.64+0x1800] ;  /* 0x0018000a0a107981 */ /* 0x000ee2000c1e1b00 */
[----:B------:R-:W-:Y:S02]  /*4460*/  @P1 IMAD.MOV.U32 R18, RZ, RZ, R28 ;  /* 0x000000ffff121224 */ /* 0x000fe400078e001c */
[----:B------:R-:W-:Y:S01]  /*4470*/  @P1 IMAD.MOV.U32 R19, RZ, RZ, R29 ;  /* 0x000000ffff131224 */ /* 0x000fe200078e001d */
[----:B------:R-:W-:Y:S02]  /*4480*/  @P1 SEL R27, R24, R27, P0 ;  /* 0x0000001b181b1207 */ /* 0x000fe40000000000 */
[----:B------:R-:W-:Y:S01]  /*4490*/  @P1 SEL R26, R25, R26, P0 ;  /* 0x0000001a191a1207 */ /* 0x000fe20000000000 */
[----:B------:R-:W-:Y:S01]  /*44a0*/  BSSY.RECONVERGENT B2, `(.L_x_192) ;  /* 0x000001d000027945 */ /* 0x000fe20003800200 */
[----:B------:R-:W5:Y:S01]  /*44b0*/  LDG.E.64 R10, desc[UR10][R10.64+0x2000] ;  /* 0x0020000a0a0a7981 */ /* 0x000f62000c1e1b00 */
[----:B------:R-:W-:Y:S06]  /*44c0*/  BAR.SYNC.DEFER_BLOCKING 0x0 ;  /* 0x0000000000007b1d */ /* 0x000fec0000010000 */
[----:B--2---:R-:W-:-:S14]  /*44d0*/  DSETP.GEU.AND P2, PT, |R18|, |R14|, PT ;  /* 0x4000000e1200722a */ /* 0x004fdc0003f4e200 */
[----:B------:R-:W-:-:S04]  /*44e0*/  @P2 ISETP.GE.U32.AND P0, PT, R27, R20, PT ;  /* 0x000000141b00220c */ /* 0x000fc80003f06070 */
[----:B------:R-:W-:-:S13]  /*44f0*/  @P2 ISETP.GE.AND.EX P0, PT, R26, R22, PT, P0 ;  /* 0x000000161a00220c */ /* 0x000fda0003f06300 */
[----:B------:R-:W-:-:S06]  /*4500*/  @P2 DSETP.LT.OR P0, PT, |R14|, |R18|, !P0 ;  /* 0x400000120e00222a */ /* 0x000fcc0004701600 */
[----:B------:R-:W-:Y:S02]  /*4510*/  @P2 FSEL R18, R18, R14, P0 ;  /* 0x0000000e12122208 */ /* 0x000fe40000000000 */
[----:B------:R-:W-:-:S03]  /*4520*/  @P2 FSEL R19, R19, R15, P0 ;  /* 0x0000000f13132208 */ /* 0x000fc60000000000 */
[----:B------:R-:W-:Y:S02]  /*4530*/  @P2 IMAD.MOV.U32 R14, RZ, RZ, R18 ;  /* 0x000000ffff0e2224 */ /* 0x000fe400078e0012 */
[----:B------:R-:W-:-:S06]  /*4540*/  @P2 IMAD.MOV.U32 R15, RZ, RZ, R19 ;  /* 0x000000ffff0f2224 */ /* 0x000fcc00078e0013 */
[----:B---3--:R-:W-:Y:S01]  /*4550*/  DSETP.GEU.AND P1, PT, |R14|, |R16|, PT ;  /* 0x400000100e00722a */ /* 0x008fe20003f2e200 */
[----:B------:R-:W-:Y:S02]  /*4560*/  @P2 SEL R20, R27, R20, P0 ;  /* 0x000000141b142207 */ /* 0x000fe40000000000 */
[----:B------:R-:W-:Y:S02]  /*4570*/  @P2 SEL R22, R26, R22, P0 ;  /* 0x000000161a162207 */ /* 0x000fe40000000000 */
[----:B------:R-:W-:-:S09]  /*4580*/  ISETP.NE.AND P2, PT, R3, RZ, PT ;  /* 0x000000ff0300720c */ /* 0x000fd20003f45270 */
[----:B------:R-:W-:-:S04]  /*4590*/  @P1 ISETP.GE.U32.AND P0, PT, R20, R21, PT ;  /* 0x000000151400120c */ /* 0x000fc80003f06070 */
[----:B------:R-:W-:-:S13]  /*45a0*/  @P1 ISETP.GE.AND.EX P0, PT, R22, R23, PT, P0 ;  /* 0x000000171600120c */ /* 0x000fda0003f06300 */
[----:B------:R-:W-:Y:S01]  /*45b0*/  @P1 DSETP.LT.OR P0, PT, |R16|, |R14|, !P0 ;  /* 0x4000000e1000122a */ /* 0x000fe20004701600 */
[----:B------:R-:W-:-:S13]  /*45c0*/  @P2 BRA `(.L_x_193) ;  /* 0x0000000000282947 */ /* 0x000fda0003800000 */
[----:B------:R-:W-:Y:S02]  /*45d0*/  IMAD.MOV.U32 R24, RZ, RZ, 0x500 ;  /* 0x00000500ff187424 */ /* 0x000fe400078e00ff */
[----:B------:R-:W-:-:S06]  /*45e0*/  IMAD.MOV.U32 R25, RZ, RZ, 0x0 ;  /* 0x00000000ff197424 */ /* 0x000fcc00078e00ff */
[----:B------:R-:W2:Y:S01]  /*45f0*/  ATOMG.E.ADD.64.STRONG.GPU PT, R24, desc[UR10][R12.64], R24 ;  /* 0x800000180c1879a8 */ /* 0x000ea200081ef50a */
[----:B------:R-:W1:Y:S01]  /*4600*/  S2UR UR5, SR_CgaCtaId ;  /* 0x00000000000579c3 */ /* 0x000e620000008800 */
[----:B------:R-:W-:Y:S02]  /*4610*/  UMOV UR4, 0x400 ;  /* 0x0000040000047882 */ /* 0x000fe40000000000 */
[----:B-1----:R-:W-:-:S06]  /*4620*/  ULEA UR4, UR5, UR4, 0x18 ;  /* 0x0000000405047291 */ /* 0x002fcc000f8ec0ff */
[----:B------:R-:W-:Y:S01]  /*4630*/  IMAD.U32 R9, RZ, RZ, UR4 ;  /* 0x00000004ff097e24 */ /* 0x000fe2000f8e00ff */
[----:B--2---:R-:W-:-:S05]  /*4640*/  IADD3 R18, P2, PT, R24, UR6, RZ ;  /* 0x0000000618127c10 */ /* 0x004fca000ff5e0ff */
[----:B------:R-:W-:-:S05]  /*4650*/  IMAD.X R19, RZ, RZ, R25, P2 ;  /* 0x000000ffff137224 */ /* 0x000fca00010e0619 */
[----:B------:R1:W-:Y:S03]  /*4660*/  STS.64 [R9+0x98], R18 ;  /* 0x0000981209007388 */ /* 0x0003e60000000a00 */
.L_x_193:
[----:B0-----:R-:W-:Y:S05]  /*4670*/  BSYNC.RECONVERGENT B2 ;  /* 0x0000000000027941 */ /* 0x001fea0003800200 */
.L_x_192:
[----:B------:R-:W-:Y:S01]  /*4680*/  BAR.SYNC.DEFER_BLOCKING 0x0 ;  /* 0x0000000000007b1d */ /* 0x000fe20000010000 */
[----:B------:R-:W-:Y:S01]  /*4690*/  @P1 FSEL R14, R14, R16, P0 ;  /* 0x000000100e0e1208 */ /* 0x000fe20000000000 */
[----:B------:R-:W-:Y:S01]  /*46a0*/  IMAD.U32 R25, RZ, RZ, UR8 ;  /* 0x00000008ff197e24 */ /* 0x000fe2000f8e00ff */
[----:B------:R-:W-:Y:S02]  /*46b0*/  @P1 FSEL R15, R15, R17, P0 ;  /* 0x000000110f0f1208 */ /* 0x000fe40000000000 */
[----:B------:R-:W-:Y:S01]  /*46c0*/  @P1 SEL R21, R20, R21, P0 ;  /* 0x0000001514151207 */ /* 0x000fe20000000000 */
[----:B------:R-:W-:Y:S01]  /*46d0*/  @P1 IMAD.MOV.U32 R16, RZ, RZ, R14 ;  /* 0x000000ffff101224 */ /* 0x000fe200078e000e */
[----:B------:R-:W-:Y:S01]  /*46e0*/  @P1 SEL R23, R22, R23, P0 ;  /* 0x0000001716171207 */ /* 0x000fe20000000000 */
[----:B------:R-:W-:-:S06]  /*46f0*/  @P1 IMAD.MOV.U32 R17, RZ, RZ, R15 ;  /* 0x000000ffff111224 */ /* 0x000fcc00078e000f */
[----:B-----5:R-:W-:Y:S01]  /*4700*/  DSETP.GEU.AND P2, PT, |R16|, |R10|, PT ;  /* 0x4000000a1000722a */ /* 0x020fe20003f4e200 */
[----:B-1----:R-:W0:-:S13]  /*4710*/  LDS.64 R18, [R9+0x98] ;  /* 0x0000980009127984 */ /* 0x002e1a0000000a00 */
[----:B------:R-:W-:-:S04]  /*4720*/  @P2 ISETP.GE.U32.AND P0, PT, R21, R7, PT ;  /* 0x000000071500220c */ /* 0x000fc80003f06070 */
[----:B------:R-:W-:-:S13]  /*4730*/  @P2 ISETP.GE.AND.EX P0, PT, R23, R8, PT, P0 ;  /* 0x000000081700220c */ /* 0x000fda0003f06300 */
[----:B------:R-:W-:-:S06]  /*4740*/  @P2 DSETP.LT.OR P0, PT, |R10|, |R16|, !P0 ;  /* 0x400000100a00222a */ /* 0x000fcc0004701600 */
[----:B------:R-:W-:Y:S02]  /*4750*/  @P2 FSEL R17, R17, R11, P0 ;  /* 0x0000000b11112208 */ /* 0x000fe40000000000 */
[----:B------:R-:W-:Y:S02]  /*4760*/  @P2 SEL R7, R21, R7, P0 ;  /* 0x0000000715072207 */ /* 0x000fe40000000000 */
[----:B------:R-:W-:Y:S01]  /*4770*/  @P2 SEL R8, R23, R8, P0 ;  /* 0x0000000817082207 */ /* 0x000fe20000000000 */
[----:B------:R-:W-:-:S04]  /*4780*/  @P2 IMAD.MOV.U32 R11, RZ, RZ, R17 ;  /* 0x000000ffff0b2224 */ /* 0x000fc800078e0011 */
[----:B------:R-:W-:Y:S01]  /*4790*/  IMAD.MOV.U32 R21, RZ, RZ, R11 ;  /* 0x000000ffff157224 */ /* 0x000fe200078e000b */
[----:B0-----:R-:W-:-:S04]  /*47a0*/  IADD3 R14, P3, PT, R18, 0x500, RZ ;  /* 0x00000500120e7810 */ /* 0x001fc80007f7e0ff */
[----:B------:R-:W-:Y:S01]  /*47b0*/  ISETP.GT.U32.AND P1, PT, R14, R25, PT ;  /* 0x000000190e00720c */ /* 0x000fe20003f24070 */
[----:B------:R-:W-:Y:S01]  /*47c0*/  IMAD.X R15, RZ, RZ, R19, P3 ;  /* 0x000000ffff0f7224 */ /* 0x000fe200018e0613 */
[----:B------:R-:W-:Y:S01]  /*47d0*/  @P2 FSEL R14, R16, R10, P0 ;  /* 0x0000000a100e2208 */ /* 0x000fe20000000000 */
[----:B------:R-:W-:-:S04]  /*47e0*/  IMAD.U32 R16, RZ, RZ, UR9 ;  /* 0x00000009ff107e24 */ /* 0x000fc8000f8e00ff */
[----:B------:R-:W-:Y:S01]  /*47f0*/  @P2 IMAD.MOV.U32 R10, RZ, RZ, R14 ;  /* 0x000000ffff0a2224 */ /* 0x000fe200078e000e */
[----:B------:R-:W-:Y:S01]  /*4800*/  ISETP.GT.AND.EX P0, PT, R15, R16, PT, P1 ;  /* 0x000000100f00720c */ /* 0x000fe20003f04310 */
[----:B------:R-:W-:Y:S01]  /*4810*/  IMAD.MOV.U32 R14, RZ, RZ, R8 ;  /* 0x000000ffff0e7224 */ /* 0x000fe200078e0008 */
[----:B------:R-:W-:Y:S01]  /*4820*/  MOV R15, R7 ;  /* 0x00000007000f7202 */ /* 0x000fe20000000f00 */
[----:B------:R-:W-:-:S10]  /*4830*/  IMAD.MOV.U32 R20, RZ, RZ, R10 ;  /* 0x000000ffff147224 */ /* 0x000fd400078e000a */
[----:B------:R-:W-:Y:S05]  /*4840*/  @!P0 BRA `(.L_x_194) ;  /* 0xfffffff8006c8947 */ /* 0x000fea000383ffff */
[----:B------:R-:W-:Y:S05]  /*4850*/  BSYNC.RECONVERGENT B1 ;  /* 0x0000000000017941 */ /* 0x000fea0003800200 */
.L_x_191:
[----:B------:R-:W-:Y:S01]  /*4860*/  ISETP.GE.U32.AND P0, PT, R18, R25, PT ;  /* 0x000000191200720c */ /* 0x000fe20003f06070 */
[----:B------:R-:W-:Y:S03]  /*4870*/  BSSY.RECONVERGENT B1, `(.L_x_188) ;  /* 0x00000b1000017945 */ /* 0x000fe60003800200 */
[----:B------:R-:W-:-:S13]  /*4880*/  ISETP.GE.AND.EX P0, PT, R19, R16, PT, P0 ;  /* 0x000000101300720c */ /* 0x000fda0003f06300 */
[----:B------:R-:W-:Y:S05]  /*4890*/  @P0 BRA `(.L_x_195) ;  /* 0x0000000800b80947 */ /* 0x000fea0003800000 */
[----:B------:R-:W-:-:S05]  /*48a0*/  IMAD.IADD R20, R25, 0x1, -R18 ;  /* 0x0000000119147824 */ /* 0x000fca00078e0a12 */
[----:B------:R-:W-:-:S13]  /*48b0*/  ISETP.GE.AND P0, PT, R3, R20, PT ;  /* 0x000000140300720c */ /* 0x000fda0003f06270 */
[----:B------:R-:W-:Y:S05]  /*48c0*/  @P0 BRA `(.L_x_195) ;  /* 0x0000000800ac0947 */ /* 0x000fea0003800000 */
[----:B------:R-:W-:Y:S01]  /*48d0*/  LOP3.LUT R9, RZ, R3, RZ, 0x33, !PT ;  /* 0x00000003ff097212 */ /* 0x000fe200078e33ff */
[----:B------:R-:W-:Y:S03]  /*48e0*/  BSSY.RECONVERGENT B2, `(.L_x_196) ;  /* 0x0000035000027945 */ /* 0x000fe60003800200 */
[----:B------:R-:W-:-:S04]  /*48f0*/  IADD3 R25, PT, PT, -R18, R25, R9 ;  /* 0x0000001912197210 */ /* 0x000fc80007ffe109 */
[----:B------:R-:W-:-:S04]  /*4900*/  LOP3.LUT R9, R25, 0x300, RZ, 0xc0, !PT ;  /* 0x0000030019097812 */ /* 0x000fc800078ec0ff */
[----:B------:R-:W-:Y:S01]  /*4910*/  ISETP.NE.AND P0, PT, R9, 0x300, PT ;  /* 0x000003000900780c */ /* 0x000fe20003f05270 */
[----:B------:R-:W-:-:S12]  /*4920*/  IMAD.MOV.U32 R9, RZ, RZ, R3 ;  /* 0x000000ffff097224 */ /* 0x000fd800078e0003 */
[----:B------:R-:W-:Y:S05]  /*4930*/  @!P0 BRA `(.L_x_197) ;  /* 0x0000000000bc8947 */ /* 0x000fea0003800000 */
[----:B------:R-:W-:Y:S02]  /*4940*/  IADD3 R15, P0, PT, R3, R18, RZ ;  /* 0x00000012030f7210 */ /* 0x000fe40007f1e0ff */
[----:B------:R-:W-:Y:S02]  /*4950*/  LEA.HI R9, R25, 0x1, RZ, 0x18 ;  /* 0x0000000119097811 */ /* 0x000fe400078fc0ff */
[C---:B------:R-:W-:Y:S01]  /*4960*/  LEA R2, P1, R15.reuse, R2, 0x3 ;  /* 0x000000020f027211 */ /* 0x040fe200078218ff */
[----:B------:R-:W-:Y:S01]  /*4970*/  IMAD.X R13, RZ, RZ, R19, P0 ;  /* 0x000000ffff0d7224 */ /* 0x000fe200000e0613 */
[----:B------:R-:W-:Y:S02]  /*4980*/  IADD3 R14, P0, PT, R15, R5, RZ ;  /* 0x000000050f0e7210 */ /* 0x000fe40007f1e0ff */
[----:B------:R-:W-:Y:S01]  /*4990*/  LOP3.LUT R5, R9, 0x3, RZ, 0xc0, !PT ;  /* 0x0000000309057812 */ /* 0x000fe200078ec0ff */
[----:B------:R-:W-:Y:S01]  /*49a0*/  IMAD.MOV.U32 R9, RZ, RZ, R3 ;  /* 0x000000ffff097224 */ /* 0x000fe200078e0003 */
[----:B------:R-:W-:Y:S01]  /*49b0*/  LEA.HI.X R15, R15, R4, R13, 0x3, P1 ;  /* 0x000000040f0f7211 */ /* 0x000fe200008f1c0d */
[----:B------:R-:W-:-:S02]  /*49c0*/  IMAD.X R16, R13, 0x1, R6, P0 ;  /* 0x000000010d107824 */ /* 0x000fc400000e0606 */
[----:B------:R-:W-:-:S07]  /*49d0*/  IMAD.MOV R6, RZ, RZ, -R5 ;  /* 0x000000ffff067224 */ /* 0x000fce00078e0a05 */
.L_x_200:
        /* <DEDUP_REMOVED lines=9> */
[----:B------:R-:W-:Y:S02]  /*4a70*/  IMAD.MOV.U32 R4, RZ, RZ, R10 ;  /* 0x000000ffff047224 */ /* 0x000fe400078e000a */
        /* <DEDUP_REMOVED lines=21> */
.L_x_199:
[----:B------:R-:W-:Y:S05]  /*4bd0*/  BSYNC.RECONVERGENT B3 ;  /* 0x0000000000037941 */ /* 0x000fea0003800200 */
.L_x_198:
[----:B------:R-:W-:Y:S01]  /*4be0*/  IADD3 R14, P0, PT, R14, 0x100, RZ ;  /* 0x000001000e0e7810 */ /* 0x000fe20007f1e0ff */
[----:B------:R-:W-:Y:S02]  /*4bf0*/  VIADD R9, R9, 0x100 ;  /* 0x0000010009097836 */ /* 0x000fe40000000000 */
[----:B------:R-:W-:Y:S02]  /*4c00*/  IMAD.X R15, RZ, RZ, R15, P3 ;  /* 0x000000ffff0f7224 */ /* 0x000fe400018e060f */
[----:B------:R-:W-:Y:S01]  /*4c10*/  IMAD.X R16, RZ, RZ, R16, P0 ;  /* 0x000000ffff107224 */ /* 0x000fe200000e0610 */
[----:B------:R-:W-:Y:S07]  /*4c20*/  @P2 BRA `(.L_x_200) ;  /* 0xfffffffc006c2947 */ /* 0x000fee000383ffff */
.L_x_197:
[----:B------:R-:W-:Y:S05]  /*4c30*/  BSYNC.RECONVERGENT B2 ;  /* 0x0000000000027941 */ /* 0x000fea0003800200 */
.L_x_196:
[----:B------:R-:W-:-:S13]  /*4c40*/  ISETP.GE.U32.AND P0, PT, R25, 0x300, PT ;  /* 0x000003001900780c */ /* 0x000fda0003f06070 */
[----:B------:R-:W-:Y:S05]  /*4c50*/  @!P0 BRA `(.L_x_195) ;  /* 0x0000000400c88947 */ /* 0x000fea0003800000 */
[----:B------:R-:W0:Y:S01]  /*4c60*/  LDC.64 R16, c[0x0][0x380] ;  /* 0x0000e000ff107b82 */ /* 0x000e220000000a00 */
[----:B------:R-:W-:-:S07]  /*4c70*/  VIADD R21, R9, 0x200 ;  /* 0x0000020009157836 */ /* 0x000fce0000000000 */
[----:B------:R-:W1:Y:S02]  /*4c80*/  LDC.64 R14, c[0x0][0x388] ;  /* 0x0000e200ff0e7b82 */ /* 0x000e640000000a00 */
.L_x_209:
[----:B------:R-:W-:-:S05]  /*4c90*/  VIADD R5, R21, 0xfffffe00 ;  /* 0xfffffe0015057836 */ /* 0x000fca0000000000 */
[----:B------:R-:W-:-:S05]  /*4ca0*/  IADD3 R5, P0, PT, R5, R18, RZ ;  /* 0x0000001205057210 */ /* 0x000fca0007f1e0ff */
[----:B------:R-:W-:Y:S01]  /*4cb0*/  IMAD.X R2, RZ, RZ, R19, P0 ;  /* 0x000000ffff027224 */ /* 0x000fe200000e0613 */
[----:B0-----:R-:W-:-:S04]  /*4cc0*/  LEA R22, P0, R5, R16, 0x3 ;  /* 0x0000001005167211 */ /* 0x001fc800078018ff */
[----:B------:R-:W-:-:S05]  /*4cd0*/  LEA.HI.X R23, R5, R17, R2, 0x3, P0 ;  /* 0x0000001105177211 */ /* 0x000fca00000f1c02 */
[----:B------:R-:W2:Y:S04]  /*4ce0*/  LDG.E.64 R24, desc[UR10][R22.64] ;  /* 0x0000000a16187981 */ /* 0x000ea8000c1e1b00 */
[----:B------:R0:W5:Y:S01]  /*4cf0*/  LDG.E.64 R12, desc[UR10][R22.64+0x800] ;  /* 0x0008000a160c7981 */ /* 0x000162000c1e1b00 */
        /* <DEDUP_REMOVED lines=23> */
.L_x_202:
[----:B------:R-:W-:Y:S05]  /*4e70*/  BSYNC.RECONVERGENT B2 ;  /* 0x0000000000027941 */ /* 0x000fea0003800200 */
.L_x_201:
[----:B------:R0:W5:Y:S04]  /*4e80*/  LDG.E.64 R6, desc[UR10][R22.64+0x1000] ;  /* 0x0010000a16067981 */ /* 0x000168000c1e1b00 */
[----:B------:R0:W5:Y:S02]  /*4e90*/  LDG.E.64 R24, desc[UR10][R22.64+0x1800] ;  /* 0x0018000a16187981 */ /* 0x000164000c1e1b00 */
[----:B-----5:R-:W-:Y:S01]  /*4ea0*/  DSETP.GEU.AND P0, PT, |R4|, |R12|, PT ;  /* 0x4000000c0400722a */ /* 0x020fe20003f0e200 */
[----:B------:R-:W-:Y:S01]  /*4eb0*/  VIADD R11, R21, 0xffffff00 ;  /* 0xffffff00150b7836 */ /* 0x000fe20000000000 */
[----:B------:R-:W-:Y:S01]  /*4ec0*/  BSSY.RECONVERGENT B2, `(.L_x_203) ;  /* 0x0000016000027945 */ /* 0x000fe20003800200 */
[----:B------:R-:W-:-:S03]  /*4ed0*/  IMAD.MOV.U32 R10, RZ, RZ, R12 ;  /* 0x000000ffff0a7224 */ /* 0x000fc600078e000c */
[----:B------:R-:W-:Y:S01]  /*4ee0*/  IADD3 R28, P1, P2, R18, R14, R11 ;  /* 0x0000000e121c7210 */ /* 0x000fe20007a3e00b */
[----:B------:R-:W-:-:S03]  /*4ef0*/  IMAD.MOV.U32 R11, RZ, RZ, R13 ;  /* 0x000000ffff0b7224 */ /* 0x000fc600078e000d */
[----:B------:R-:W-:Y:S01]  /*4f00*/  IADD3.X R27, PT, PT, R19, R15, RZ, P1, P2 ;  /* 0x0000000f131b7210 */ /* 0x000fe20000fe44ff */
[----:B------:R-:W-:-:S04]  /*4f10*/  IMAD.MOV.U32 R8, RZ, RZ, R28 ;  /* 0x000000ffff087224 */ /* 0x000fc800078e001c */
        /* <DEDUP_REMOVED lines=16> */
.L_x_204:
[----:B------:R-:W-:Y:S05]  /*5020*/  BSYNC.RECONVERGENT B2 ;  /* 0x0000000000027941 */ /* 0x000fea0003800200 */
.L_x_203:
[----:B------:R-:W-:Y:S01]  /*5030*/  DSETP.GEU.AND P0, PT, |R10|, |R6|, PT ;  /* 0x400000060a00722a */ /* 0x000fe20003f0e200 */
[----:B------:R-:W-:Y:S01]  /*5040*/  IADD3 R23, P1, P2, R18, R14, R21 ;  /* 0x0000000e12177210 */ /* 0x000fe20007a3e015 */
[----:B------:R-:W-:Y:S01]  /*5050*/  BSSY.RECONVERGENT B2, `(.L_x_205) ;  /* 0x0000016000027945 */ /* 0x000fe20003800200 */
[----:B------:R-:W-:Y:S02]  /*5060*/  VIADD R13, R21, 0x100 ;  /* 0x00000100150d7836 */ /* 0x000fe40000000000 */
[----:B------:R-:W-:Y:S01]  /*5070*/  IADD3.X R27, PT, PT, R19, R15, RZ, P1, P2 ;  /* 0x0000000f131b7210 */ /* 0x000fe20000fe44ff */
[----:B------:R-:W-:Y:S02]  /*5080*/  IMAD.MOV.U32 R2, RZ, RZ, R23 ;  /* 0x000000ffff027224 */ /* 0x000fe400078e0017 */
        /* <DEDUP_REMOVED lines=18> */
.L_x_206:
[----:B------:R-:W-:Y:S05]  /*51b0*/  BSYNC.RECONVERGENT B2 ;  /* 0x0000000000027941 */ /* 0x000fea0003800200 */
.L_x_205:
[----:B------:R-:W-:Y:S01]  /*51c0*/  DSETP.GEU.AND P0, PT, |R4|, |R24|, PT ;  /* 0x400000180400722a */ /* 0x000fe20003f0e200 */
[----:B------:R-:W-:Y:S01]  /*51d0*/  IADD3 R13, P1, P2, R18, R14, R13 ;  /* 0x0000000e120d7210 */ /* 0x000fe20007a3e00d */
[----:B------:R-:W-:Y:S01]  /*51e0*/  BSSY.RECONVERGENT B2, `(.L_x_207) ;  /* 0x0000015000027945 */ /* 0x000fe20003800200 */
[----:B------:R-:W-:Y:S02]  /*51f0*/  IMAD.MOV.U32 R10, RZ, RZ, R24 ;  /* 0x000000ffff0a7224 */ /* 0x000fe400078e0018 */
[----:B------:R-:W-:Y:S01]  /*5200*/  IADD3.X R6, PT, PT, R19, R15, RZ, P1, P2 ;  /* 0x0000000f13067210 */ /* 0x000fe20000fe44ff */
[----:B------:R-:W-:Y:S02]  /*5210*/  IMAD.MOV.U32 R7, RZ, RZ, R13 ;  /* 0x000000ffff077224 */ /* 0x000fe400078e000d */
[----:B------:R-:W-:Y:S02]  /*5220*/  IMAD.MOV.U32 R11, RZ, RZ, R25 ;  /* 0x000000ffff0b7224 */ /* 0x000fe400078e0019 */
[----:B------:R-:W-:-:S04]  /*5230*/  IMAD.MOV.U32 R8, RZ, RZ, R6 ;  /* 0x000000ffff087224 */ /* 0x000fc800078e0006 */
[----:B------:R-:W-:Y:S05]  /*5240*/  @!P0 BRA `(.L_x_208) ;  /* 0x0000000000388947 */ /* 0x000fea0003800000 */
[----:B------:R-:W-:Y:S01]  /*5250*/  DSETP.GEU.AND P0, PT, |R24|, |R4|, PT ;  /* 0x400000041800722a */ /* 0x000fe20003f0e200 */
[----:B------:R-:W-:Y:S01]  /*5260*/  MOV R7, R2 ;  /* 0x0000000200077202 */ /* 0x000fe20000000f00 */
[----:B------:R-:W-:Y:S02]  /*5270*/  IMAD.MOV.U32 R8, RZ, RZ, R9 ;  /* 0x000000ffff087224 */ /* 0x000fe400078e0009 */
[----:B------:R-:W-:Y:S02]  /*5280*/  IMAD.MOV.U32 R10, RZ, RZ, R4 ;  /* 0x000000ffff0a7224 */ /* 0x000fe400078e0004 */
[----:B------:R-:W-:-:S08]  /*5290*/  IMAD.MOV.U32 R11, RZ, RZ, R5 ;  /* 0x000000ffff0b7224 */ /* 0x000fd000078e0005 */
        /* <DEDUP_REMOVED lines=9> */
.L_x_208:
[----:B------:R-:W-:Y:S05]  /*5330*/  BSYNC.RECONVERGENT B2 ;  /* 0x0000000000027941 */ /* 0x000fea0003800200 */
.L_x_207:
[C---:B------:R-:W-:Y:S02]  /*5340*/  VIADD R5, R21.reuse, 0x200 ;  /* 0x0000020015057836 */ /* 0x040fe40000000000 */
[----:B------:R-:W-:-:S03]  /*5350*/  VIADD R21, R21, 0x400 ;  /* 0x0000040015157836 */ /* 0x000fc60000000000 */
[----:B------:R-:W-:-:S13]  /*5360*/  ISETP.GE.AND P0, PT, R5, R20, PT ;  /* 0x000000140500720c */ /* 0x000fda0003f06270 */
[----:B------:R-:W-:Y:S05]  /*5370*/  @!P0 BRA `(.L_x_209) ;  /* 0xfffffff800448947 */ /* 0x000fea000383ffff */
.L_x_195:
[----:B------:R-:W-:Y:S05]  /*5380*/  BSYNC.RECONVERGENT B1 ;  /* 0x0000000000017941 */ /* 0x000fea0003800200 */
.L_x_188:
        /* <DEDUP_REMOVED lines=32> */
.L_x_211:
[----:B------:R-:W-:Y:S05]  /*5590*/  BSYNC.RECONVERGENT B1 ;  /* 0x0000000000017941 */ /* 0x000fea0003800200 */
.L_x_210:
        /* <DEDUP_REMOVED lines=31> */
.L_x_213:
[----:B------:R-:W-:Y:S05]  /*5790*/  BSYNC.RECONVERGENT B1 ;  /* 0x0000000000017941 */ /* 0x000fea0003800200 */
.L_x_212:
        /* <DEDUP_REMOVED lines=31> */
.L_x_215:
[----:B------:R-:W-:Y:S05]  /*5990*/  BSYNC.RECONVERGENT B1 ;  /* 0x0000000000017941 */ /* 0x000fea0003800200 */
.L_x_214:
[----:B------:R-:W-:Y:S01]  /*59a0*/  ISETP.GT.AND P0, PT, R2, 0x17, PT ;  /* 0x000000170200780c */ /* 0x000fe20003f04270 */
[----:B-1----:R1:W1:Y:S01]  /*59b0*/  SHFL.DOWN PT, R6, R4, 0x8, 0x1f ;  /* 0x09001f0004067f89 */ /* 0x00226200000e0000 */
[----:B------:R-:W-:Y:S01]  /*59c0*/  BSSY.RECONVERGENT B1, `(.L_x_216) ;  /* 0x000001d000017945 */ /* 0x000fe20003800200 */
[----:B--2---:R-:W-:Y:S02]  /*59d0*/  IMAD.MOV.U32 R12, RZ, RZ, R10 ;  /* 0x000000ffff0c7224 */ /* 0x004fe400078e000a */
[----:B------:R2:W1:Y:S01]  /*59e0*/  SHFL.DOWN PT, R7, R5, 0x8, 0x1f ;  /* 0x09001f0005077f89 */ /* 0x00046200000e0000 */
[----:B------:R-:W-:Y:S02]  /*59f0*/  IMAD.MOV.U32 R13, RZ, RZ, R11 ;  /* 0x000000ffff0d7224 */ /* 0x000fe400078e000b */
[----:B------:R-:W-:Y:S01]  /*5a00*/  IMAD.MOV.U32 R8, RZ, RZ, R4 ;  /* 0x000000ffff087224 */ /* 0x000fe200078e0004 */
[----:B0-----:R2:W0:Y:S01]  /*5a10*/  SHFL.DOWN PT, R15, R10, 0x8, 0x1f ;  /* 0x09001f000a0f7f89 */ /* 0x00142200000e0000 */
[----:B----4-:R-:W-:-:S03]  /*5a20*/  IMAD.MOV.U32 R9, RZ, RZ, R5 ;  /* 0x000000ffff097224 */ /* 0x010fc600078e0005 */
[----:B---3--:R2:W3:Y:S01]  /*5a30*/  SHFL.DOWN PT, R14, R11, 0x8, 0x1f ;  /* 0x09001f000b0e7f89 */ /* 0x0084e200000e0000 */
[----:B------:R-:W-:Y:S05]  /*5a40*/  @P0 BRA `(.L_x_217) ;  /* 0x0000000000500947 */ /* 0x000fea0003800000 */
[----:B-1----:R-:W-:Y:S01]  /*5a50*/  DSETP.GEU.AND P0, PT, |R4|, |R6|, PT ;  /* 0x400000060400722a */ /* 0x002fe20003f0e200 */
        /* <DEDUP_REMOVED lines=19> */
.L_x_217:
[----:B------:R-:W-:Y:S05]  /*5b90*/  BSYNC.RECONVERGENT B1 ;  /* 0x0000000000017941 */ /* 0x000fea0003800200 */
.L_x_216:
[----:B------:R-:W-:Y:S01]  /*5ba0*/  ISETP.GT.AND P0, PT, R2, 0xf, PT ;  /* 0x0000000f0200780c */ /* 0x000fe20003f04270 */
[----:B--2---:R2:W4:Y:S01]  /*5bb0*/  SHFL.DOWN PT, R10, R8, 0x10, 0x1f ;  /* 0x0a001f00080a7f89 */ /* 0x00452200000e0000 */
[----:B------:R-:W-:Y:S01]  /*5bc0*/  BSSY.RECONVERGENT B1, `(.L_x_218) ;  /* 0x000001d000017945 */ /* 0x000fe20003800200 */
[----:B-1----:R-:W-:Y:S02]  /*5bd0*/  IMAD.MOV.U32 R4, RZ, RZ, R12 ;  /* 0x000000ffff047224 */ /* 0x002fe400078e000c */
[----:B------:R2:W1:Y:S01]  /*5be0*/  SHFL.DOWN PT, R11, R9, 0x10, 0x1f ;  /* 0x0a001f00090b7f89 */ /* 0x00046200000e0000 */
[----:B------:R-:W-:Y:S02]  /*5bf0*/  IMAD.MOV.U32 R5, RZ, RZ, R13 ;  /* 0x000000ffff057224 */ /* 0x000fe400078e000d */
[----:B------:R-:W-:Y:S01]  /*5c00*/  IMAD.MOV.U32 R6, RZ, RZ, R8 ;  /* 0x000000ffff067224 */ /* 0x000fe200078e0008 */
[----:B0-----:R2:W0:Y:S01]  /*5c10*/  SHFL.DOWN PT, R15, R12, 0x10, 0x1f ;  /* 0x0a001f000c0f7f89 */ /* 0x00142200000e0000 */
[----:B------:R-:W-:-:S03]  /*5c20*/  IMAD.MOV.U32 R7, RZ, RZ, R9 ;  /* 0x000000ffff077224 */ /* 0x000fc600078e0009 */
[----:B---3--:R2:W3:Y:S01]  /*5c30*/  SHFL.DOWN PT, R14, R13, 0x10, 0x1f ;  /* 0x0a001f000d0e7f89 */ /* 0x0084e200000e0000 */
        /* <DEDUP_REMOVED lines=21> */
.L_x_219:
[----:B------:R-:W-:Y:S05]  /*5d90*/  BSYNC.RECONVERGENT B1 ;  /* 0x0000000000017941 */ /* 0x000fea0003800200 */
.L_x_218:
[----:B------:R-:W-:Y:S01]  /*5da0*/  ISETP.NE.AND P0, PT, R2, RZ, PT ;  /* 0x000000ff0200720c */ /* 0x000fe20003f05270 */
[----:B------:R-:W-:-:S12]  /*5db0*/  BSSY.RECONVERGENT B1, `(.L_x_220) ;  /* 0x000000a000017945 */ /* 0x000fd80003800200 */
[----:B------:R-:W-:Y:S05]  /*5dc0*/  @P0 BRA `(.L_x_221) ;  /* 0x0000000000200947 */ /* 0x000fea0003800000 */
[----:B--2---:R-:W2:Y:S01]  /*5dd0*/  S2R R9, SR_CgaCtaId ;  /* 0x0000000000097919 */ /* 0x004ea20000008800 */
[----:B------:R-:W-:Y:S02]  /*5de0*/  MOV R8, 0x400 ;  /* 0x0000040000087802 */ /* 0x000fe40000000f00 */
[----:B------:R-:W-:-:S04]  /*5df0*/  SHF.R.U32.HI R2, RZ, 0x1, R3 ;  /* 0x00000001ff027819 */ /* 0x000fc80000011603 */
[----:B------:R-:W-:Y:S02]  /*5e00*/  LOP3.LUT R2, R2, 0x1f0, RZ, 0xc0, !PT ;  /* 0x000001f002027812 */ /* 0x000fe400078ec0ff */
[----:B--2---:R-:W-:-:S05]  /*5e10*/  LEA R9, R9, R8, 0x18 ;  /* 0x0000000809097211 */ /* 0x004fca00078ec0ff */
[----:B------:R-:W-:-:S05]  /*5e20*/  IMAD.IADD R9, R2, 0x1, R9 ;  /* 0x0000000102097824 */ /* 0x000fca00078e0209 */
[----:B------:R2:W-:Y:S04]  /*5e30*/  STS.64 [R9+0x10], R4 ;  /* 0x0000100409007388 */ /* 0x0005e80000000a00 */
[----:B------:R2:W-:Y:S02]  /*5e40*/  STS.64 [R9+0x8], R6 ;  /* 0x0000080609007388 */ /* 0x0005e40000000a00 */
.L_x_221:
[----:B------:R-:W-:Y:S05]  /*5e50*/  BSYNC.RECONVERGENT B1 ;  /* 0x0000000000017941 */ /* 0x000fea0003800200 */
.L_x_220:
[----:B------:R-:W-:Y:S01]  /*5e60*/  BAR.SYNC.DEFER_BLOCKING 0x0 ;  /* 0x0000000000007b1d */ /* 0x000fe20000010000 */
[----:B------:R-:W-:-:S13]  /*5e70*/  ISETP.NE.AND P1, PT, R3, RZ, PT ;  /* 0x000000ff0300720c */ /* 0x000fda0003f25270 */
[----:B------:R-:W-:Y:S05]  /*5e80*/  @P1 BRA `(.L_x_149) ;  /* 0x00000008008c1947 */ /* 0x000fea0003800000 */
[----:B------:R-:W5:Y:S01]  /*5e90*/  S2R R3, SR_CgaCtaId ;  /* 0x0000000000037919 */ /* 0x000f620000008800 */
[----:B------:R-:W-:Y:S01]  /*5ea0*/  MOV R20, 0x400 ;  /* 0x0000040000147802 */ /* 0x000fe20000000f00 */
[----:B------:R-:W-:Y:S03]  /*5eb0*/  BSSY.RECONVERGENT B1, `(.L_x_222) ;  /* 0x000001a000017945 */ /* 0x000fe60003800200 */
[----:B-----5:R-:W-:-:S05]  /*5ec0*/  LEA R20, R3, R20, 0x18 ;  /* 0x0000001403147211 */ /* 0x020fca00078ec0ff */
[----:B------:R-:W5:Y:S04]  /*5ed0*/  LDS.64 R16, [R20+0x18] ;  /* 0x0000180014107984 */ /* 0x000f680000000a00 */
[----:B-12-4-:R-:W1:Y:S04]  /*5ee0*/  LDS.128 R8, [R20+0x20] ;  /* 0x0000200014087984 */ /* 0x016e680000000c00 */
[----:B------:R2:W4:Y:S04]  /*5ef0*/  LDS.64 R2, [R20+0x80] ;  /* 0x0000800014027984 */ /* 0x0005280000000a00 */
[----:B0--3--:R2:W0:Y:S01]  /*5f00*/  LDS.128 R12, [R20+0x30] ;  /* 0x00003000140c7984 */ /* 0x0094220000000c00 */
[----:B-----5:R-:W-:Y:S01]  /*5f10*/  DSETP.GEU.AND P0, PT, |R6|, |R16|, PT ;  /* 0x400000100600722a */ /* 0x020fe20003f0e200 */
[----:B------:R-:W-:-:S02]  /*5f20*/  IMAD.MOV.U32 R22, RZ, RZ, R16 ;  /* 0x000000ffff167224 */ /* 0x000fc400078e0010 */
[----:B------:R-:W-:Y:S02]  /*5f30*/  IMAD.MOV.U32 R23, RZ, RZ, R17 ;  /* 0x000000ffff177224 */ /* 0x000fe400078e0011 */
[----:B-1----:R-:W-:Y:S02]  /*5f40*/  IMAD.MOV.U32 R25, RZ, RZ, R8 ;  /* 0x000000ffff197224 */ /* 0x002fe400078e0008 */
[----:B------:R-:W-:-:S07]  /*5f50*/  IMAD.MOV.U32 R21, RZ, RZ, R9 ;  /* 0x000000ffff157224 */ /* 0x000fce00078e0009 */
[----:B0-2-4-:R-:W-:Y:S05]  /*5f60*/  @!P0 BRA `(.L_x_223) ;  /* 0x0000000000388947 */ /* 0x015fea0003800000 */
        /* <DEDUP_REMOVED lines=14> */
.L_x_223:
[----:B------:R-:W-:Y:S05]  /*6050*/  BSYNC.RECONVERGENT B1 ;  /* 0x0000000000017941 */ /* 0x000fea0003800200 */
.L_x_222:
        /* <DEDUP_REMOVED lines=23> */
.L_x_225:
[----:B------:R-:W-:Y:S05]  /*61d0*/  BSYNC.RECONVERGENT B1 ;  /* 0x0000000000017941 */ /* 0x000fea0003800200 */
.L_x_224:
        /* <DEDUP_REMOVED lines=21> */
.L_x_227:
[----:B------:R-:W-:Y:S05]  /*6330*/  BSYNC.RECONVERGENT B1 ;  /* 0x0000000000017941 */ /* 0x000fea0003800200 */
.L_x_226:
        /* <DEDUP_REMOVED lines=23> */
.L_x_229:
[----:B------:R-:W-:Y:S05]  /*64b0*/  BSYNC.RECONVERGENT B1 ;  /* 0x0000000000017941 */ /* 0x000fea0003800200 */
.L_x_228:
        /* <DEDUP_REMOVED lines=21> */
.L_x_231:
[----:B------:R-:W-:Y:S05]  /*6610*/  BSYNC.RECONVERGENT B1 ;  /* 0x0000000000017941 */ /* 0x000fea0003800200 */
.L_x_230:
        /* <DEDUP_REMOVED lines=21> */
.L_x_233:
[----:B------:R-:W-:Y:S05]  /*6770*/  BSYNC.RECONVERGENT B1 ;  /* 0x0000000000017941 */ /* 0x000fea0003800200 */
.L_x_232:
        /* <DEDUP_REMOVED lines=20> */
.L_x_149:
[----:B------:R-:W-:Y:S05]  /*68c0*/  BSYNC.RECONVERGENT B0 ;  /* 0x0000000000007941 */ /* 0x000fea0003800200 */
.L_x_116:
[----:B------:R-:W-:Y:S05]  /*68d0*/  @P1 EXIT ;  /* 0x000000000000194d */ /* 0x000fea0003800000 */
[----:B01--4-:R-:W0:Y:S02]  /*68e0*/  LDC.64 R2, c[0x0][0x390] ;  /* 0x0000e400ff027b82 */ /* 0x013e240000000a00 */
[----:B0-----:R-:W-:-:S05]  /*68f0*/  IMAD.WIDE.U32 R2, R0, 0x10, R2 ;  /* 0x0000001000027825 */ /* 0x001fca00078e0002 */
[----:B------:R-:W-:Y:S04]  /*6900*/  STG.E.64 desc[UR10][R2.64], R6 ;  /* 0x0000000602007986 */ /* 0x000fe8000c101b0a */
[----:B------:R-:W-:Y:S01]  /*6910*/  STG.E.64 desc[UR10][R2.64+0x8], R4 ;  /* 0x0000080402007986 */ /* 0x000fe2000c101b0a */
[----:B------:R-:W-:Y:S05]  /*6920*/  EXIT ;  /* 0x000000000000794d */ /* 0x000fea0003800000 */
.L_x_234:
        /* <DEDUP_REMOVED lines=13> */
.L_x_768:


//--------------------- .text._ZN6thrust24THRUST_300001_SM_1000_NS8cuda_cub4core6detail13_kernel_agentINS1_8__reduce11ReduceAgentINS0_12zip_iteratorIN4cuda3std3__45tupleIJNS0_10device_ptrIdEENS0_17counting_iteratorIlNS0_11use_defaultESF_SF_EEEEEEEPNSB_IJdlEEESJ_lNS1_9__extrema9arg_max_fIdl7CompareEEEEJSI_SK_lSO_EEEvDpT0_ --------------------------
	.section	.text._ZN6thrust24THRUST_300001_SM_1000_NS8cuda_cub4core6detail13_kernel_agentINS1_8__reduce11ReduceAgentINS0_12zip_iteratorIN4cuda3std3__45tupleIJNS0_10device_ptrIdEENS0_17counting_iteratorIlNS0_11use_defaultESF_SF_EEEEEEEPNSB_IJdlEEESJ_lNS1_9__extrema9arg_max_fIdl7CompareEEEEJSI_SK_lSO_EEEvDpT0_,"ax",@progbits
	.align	128
        .global         _ZN6thrust24THRUST_300001_SM_1000_NS8cuda_cub4core6detail13_kernel_agentINS1_8__reduce11ReduceAgentINS0_12zip_iteratorIN4cuda3std3__45tupleIJNS0_10device_ptrIdEENS0_17counting_iteratorIlNS0_11use_defaultESF_SF_EEEEEEEPNSB_IJdlEEESJ_lNS1_9__extrema9arg_max_fIdl7CompareEEEEJSI_SK_lSO_EEEvDpT0_
        .type           _ZN6thrust24THRUST_300001_SM_1000_NS8cuda_cub4core6detail13_kernel_agentINS1_8__reduce11ReduceAgentINS0_12zip_iteratorIN4cuda3std3__45tupleIJNS0_10device_ptrIdEENS0_17counting_iteratorIlNS0_11use_defaultESF_SF_EEEEEEEPNSB_IJdlEEESJ_lNS1_9__extrema9arg_max_fIdl7CompareEEEEJSI_SK_lSO_EEEvDpT0_,@function
        .size           _ZN6thrust24THRUST_300001_SM_1000_NS8cuda_cub4core6detail13_kernel_agentINS1_8__reduce11ReduceAgentINS0_12zip_iteratorIN4cuda3std3__45tupleIJNS0_10device_ptrIdEENS0_17counting_iteratorIlNS0_11use_defaultESF_SF_EEEEEEEPNSB_IJdlEEESJ_lNS1_9__extrema9arg_max_fIdl7CompareEEEEJSI_SK_lSO_EEEvDpT0_,(.L_x_769 - _ZN6thrust24THRUST_300001_SM_1000_NS8cuda_cub4core6detail13_kernel_agentINS1_8__reduce11ReduceAgentINS0_12zip_iteratorIN4cuda3std3__45tupleIJNS0_10device_ptrIdEENS0_17counting_iteratorIlNS0_11use_defaultESF_SF_EEEEEEEPNSB_IJdlEEESJ_lNS1_9__extrema9arg_max_fIdl7CompareEEEEJSI_SK_lSO_EEEvDpT0_)
        .other          _ZN6thrust24THRUST_300001_SM_1000_NS8cuda_cub4core6detail13_kernel_agentINS1_8__reduce11ReduceAgentINS0_12zip_iteratorIN4cuda3std3__45tupleIJNS0_10device_ptrIdEENS0_17counting_iteratorIlNS0_11use_defaultESF_SF_EEEEEEEPNSB_IJdlEEESJ_lNS1_9__extrema9arg_max_fIdl7CompareEEEEJSI_SK_lSO_EEEvDpT0_,@"STO_CUDA_ENTRY STV_DEFAULT"
_ZN6thrust24THRUST_300001_SM_1000_NS8cuda_cub4core6detail13_kernel_agentINS1_8__reduce11ReduceAgentINS0_12zip_iteratorIN4cuda3std3__45tupleIJNS0_10device_ptrIdEENS0_17counting_iteratorIlNS0_11use_defaultESF_SF_EEEEEEEPNSB_IJdlEEESJ_lNS1_9__extrema9arg_max_fIdl7CompareEEEEJSI_SK_lSO_EEEvDpT0_:
.text._ZN6thrust24THRUST_300001_SM_1000_NS8cuda_cub4core6detail13_kernel_agentINS1_8__reduce11ReduceAgentINS0_12zip_iteratorIN4cuda3std3__45tupleIJNS0_10device_ptrIdEENS0_17counting_iteratorIlNS0_11use_defaultESF_SF_EEEEEEEPNSB_IJdlEEESJ_lNS1_9__extrema9arg_max_fIdl7CompareEEEEJSI_SK_lSO_EEEvDpT0_:
[----:B------:R-:W-:Y:S01]  /*0000*/  LDC R1, c[0x0][0x37c] ;  /* 0x0000df00ff017b82 */ /* 0x000fe20000000800 */
[----:B------:R-:W0:Y:S02]  /*0010*/  LDCU.64 UR4, c[0x0][0x398] ;  /* 0x00007300ff0477ac */ /* 0x000e240008000a00 */
[----:B0-----:R-:W-:-:S04]  /*0020*/  ISETP.NE.U32.AND P0, PT, RZ, UR4, PT ;  /* 0x00000004ff007c0c */ /* 0x001fc8000bf05070 */
[----:B------:R-:W-:-:S13]  /*0030*/  ISETP.NE.AND.EX P0, PT, RZ, UR5, PT, P0 ;  /* 0x00000005ff007c0c */ /* 0x000fda000bf05300 */
[----:B------:R-:W-:Y:S05]  /*0040*/  @!P0 EXIT ;  /* 0x000000000000894d */ /* 0x000fea0003800000 */
[----:B------:R-:W-:Y:S01]  /*0050*/  UISETP.GT.U32.AND UP0, UPT, UR4, 0x4ff, UPT ;  /* 0x000004ff0400788c */ /* 0x000fe2000bf04070 */
[----:B------:R-:W-:Y:S01]  /*0060*/  BSSY.RECONVERGENT B0, `(.L_x_235) ;  /* 0x000063e000007945 */ /* 0x000fe20003800200 */
[----:B------:R-:W0:Y:S02]  /*0070*/  LDCU.64 UR8, c[0x0][0x358] ;  /* 0x00006b00ff0877ac */ /* 0x000e240008000a00 */
[----:B------:R-:W-:-:S09]  /*0080*/  UISETP.GT.AND.EX UP0, UPT, UR5, URZ, UPT, UP0 ;  /* 0x000000ff0500728c */ /* 0x000fd2000bf04300 */
        /* <DEDUP_REMOVED lines=9> */
[----:B------:R-:W1:Y:S01]  /*0120*/  LDC.64 R2, c[0x0][0x380] ;  /* 0x0000e000ff027b82 */ /* 0x000e620000000a00 */
[----:B------:R-:W2:Y:S01]  /*0130*/  LDCU.64 UR6, c[0x0][0x388] ;  /* 0x00007100ff0677ac */ /* 0x000ea20008000a00 */
[----:B-1----:R-:W-:-:S06]  /*0140*/  IMAD.WIDE.U32 R2, R0, 0x8, R2 ;  /* 0x0000000800027825 */ /* 0x002fcc00078e0002 */
[----:B0-----:R-:W5:Y:S01]  /*0150*/  LDG.E.64 R2, desc[UR8][R2.64] ;  /* 0x0000000802027981 */ /* 0x001f62000c1e1b00 */
[C---:B--2---:R-:W-:Y:S01]  /*0160*/  IADD3 R9, P0, PT, R0.reuse, UR6, RZ ;  /* 0x0000000600097c10 */ /* 0x044fe2000ff1e0ff */
[----:B------:R-:W-:-:S04]  /*0170*/  VIADD R10, R0, 0x100 ;  /* 0x00000100000a7836 */ /* 0x000fc80000000000 */
[----:B------:R-:W-:-:S08]  /*0180*/  IMAD.X R8, RZ, RZ, UR7, P0 ;  /* 0x00000007ff087e24 */ /* 0x000fd000080e06ff */
.L_x_238:
[----:B0-----:R-:W-:Y:S05]  /*0190*/  BSYNC.RECONVERGENT B1 ;  /* 0x0000000000017941 */ /* 0x001fea0003800200 */
.L_x_237:
[----:B------:R-:W-:Y:S01]  /*01a0*/  ISETP.GE.AND P0, PT, R10, UR4, PT ;  /* 0x000000040a007c0c */ /* 0x000fe2000bf06270 */
[----:B------:R-:W-:-:S12]  /*01b0*/  BSSY.RECONVERGENT B1, `(.L_x_239) ;  /* 0x00000a9000017945 */ /* 0x000fd80003800200 */
[----:B------:R-:W-:Y:S05]  /*01c0*/  @P0 BRA `(.L_x_240) ;  /* 0x00000008009c0947 */ /* 0x000fea0003800000 */
[----:B------:R-:W-:Y:S01]  /*01d0*/  LOP3.LUT R4, RZ, R10, RZ, 0x33, !PT ;  /* 0x0000000aff047212 */ /* 0x000fe200078e33ff */
[----:B------:R-:W-:Y:S04]  /*01e0*/  BSSY.RECONVERGENT B2, `(.L_x_241) ;  /* 0x0000034000027945 */ /* 0x000fe80003800200 */
[----:B------:R-:W-:-:S05]  /*01f0*/  VIADD R16, R4, UR4 ;  /* 0x0000000404107c36 */ /* 0x000fca0008000000 */
[----:B------:R-:W-:-:S04]  /*0200*/  LOP3.LUT R4, R16, 0x300, RZ, 0xc0, !PT ;  /* 0x0000030010047812 */ /* 0x000fc800078ec0ff */
[----:B------:R-:W-:-:S13]  /*0210*/  ISETP.NE.AND P0, PT, R4, 0x300, PT ;  /* 0x000003000400780c */ /* 0x000fda0003f05270 */
[----:B------:R-:W-:Y:S05]  /*0220*/  @!P0 BRA `(.L_x_242) ;  /* 0x0000000000bc8947 */ /* 0x000fea0003800000 */
[----:B------:R-:W0:Y:S01]  /*0230*/  LDC.64 R4, c[0x0][0x380] ;  /* 0x0000e000ff047b82 */ /* 0x000e220000000a00 */
[----:B------:R-:W1:Y:S01]  /*0240*/  LDCU.64 UR6, c[0x0][0x388] ;  /* 0x00007100ff0677ac */ /* 0x000e620008000a00 */
[----:B------:R-:W-:-:S04]  /*0250*/  LEA.HI R6, R16, 0x1, RZ, 0x18 ;  /* 0x0000000110067811 */ /* 0x000fc800078fc0ff */
[----:B------:R-:W-:-:S05]  /*0260*/  LOP3.LUT R6, R6, 0x3, RZ, 0xc0, !PT ;  /* 0x0000000306067812 */ /* 0x000fca00078ec0ff */
[----:B------:R-:W-:Y:S01]  /*0270*/  IMAD.MOV R11, RZ, RZ, -R6 ;  /* 0x000000ffff0b7224 */ /* 0x000fe200078e0a06 */
[C---:B-1----:R-:W-:Y:S01]  /*0280*/  IADD3 R14, P0, PT, R10.reuse, UR6, RZ ;  /* 0x000000060a0e7c10 */ /* 0x042fe2000ff1e0ff */
[----:B0-----:R-:W-:-:S04]  /*0290*/  IMAD.WIDE.U32 R4, R10, 0x8, R4 ;  /* 0x000000080a047825 */ /* 0x001fc800078e0004 */
[----:B------:R-:W-:Y:S02]  /*02a0*/  IMAD.MOV.U32 R12, RZ, RZ, R4 ;  /* 0x000000ffff0c7224 */ /* 0x000fe400078e0004 */
[----:B------:R-:W-:Y:S02]  /*02b0*/  IMAD.MOV.U32 R13, RZ, RZ, R5 ;  /* 0x000000ffff0d7224 */ /* 0x000fe400078e0005 */
[----:B------:R-:W-:-:S07]  /*02c0*/  IMAD.X R15, RZ, RZ, UR7, P0 ;  /* 0x00000007ff0f7e24 */ /* 0x000fce00080e06ff */
.L_x_245:
        /* <DEDUP_REMOVED lines=31> */
.L_x_244:
[----:B------:R-:W-:Y:S05]  /*04c0*/  BSYNC.RECONVERGENT B3 ;  /* 0x0000000000037941 */ /* 0x000fea0003800200 */
.L_x_243:
[----:B------:R-:W-:Y:S01]  /*04d0*/  IADD3 R14, P0, PT, R14, 0x100, RZ ;  /* 0x000001000e0e7810 */ /* 0x000fe20007f1e0ff */
[----:B------:R-:W-:Y:S02]  /*04e0*/  VIADD R10, R10, 0x100 ;  /* 0x000001000a0a7836 */ /* 0x000fe40000000000 */
[----:B------:R-:W-:Y:S02]  /*04f0*/  IMAD.X R13, RZ, RZ, R13, P3 ;  /* 0x000000ffff0d7224 */ /* 0x000fe400018e060d */
[----:B------:R-:W-:Y:S01]  /*0500*/  IMAD.X R15, RZ, RZ, R15, P0 ;  /* 0x000000ffff0f7224 */ /* 0x000fe200000e060f */
[----:B------:R-:W-:Y:S07]  /*0510*/  @P2 BRA `(.L_x_245) ;  /* 0xfffffffc006c2947 */ /* 0x000fee000383ffff */
.L_x_242:
[----:B------:R-:W-:Y:S05]  /*0520*/  BSYNC.RECONVERGENT B2 ;  /* 0x0000000000027941 */ /* 0x000fea0003800200 */
.L_x_241:
[----:B------:R-:W-:-:S13]  /*0530*/  ISETP.GE.U32.AND P0, PT, R16, 0x300, PT ;  /* 0x000003001000780c */ /* 0x000fda0003f06070 */
[----:B------:R-:W-:Y:S05]  /*0540*/  @!P0 BRA `(.L_x_240) ;  /* 0x0000000400bc8947 */ /* 0x000fea0003800000 */
[----:B------:R-:W0:Y:S01]  /*0550*/  LDC.64 R4, c[0x0][0x380] ;  /* 0x0000e000ff047b82 */ /* 0x000e220000000a00 */
[----:B------:R-:W-:-:S07]  /*0560*/  VIADD R20, R10, 0x200 ;  /* 0x000002000a147836 */ /* 0x000fce0000000000 */
[----:B------:R-:W1:Y:S02]  /*0570*/  LDC.64 R6, c[0x0][0x388] ;  /* 0x0000e200ff067b82 */ /* 0x000e640000000a00 */
.L_x_254:
[----:B------:R-:W-:-:S04]  /*0580*/  VIADD R17, R20, 0xfffffe00 ;  /* 0xfffffe0014117836 */ /* 0x000fc80000000000 */
[----:B0-----:R-:W-:-:S05]  /*0590*/  IMAD.WIDE R24, R17, 0x8, R4 ;  /* 0x0000000811187825 */ /* 0x001fca00078e0204 */
[----:B------:R-:W2:Y:S04]  /*05a0*/  LDG.E.64 R18, desc[UR8][R24.64] ;  /* 0x0000000818127981 */ /* 0x000ea8000c1e1b00 */
[----:B-----5:R0:W5:Y:S04]  /*05b0*/  LDG.E.64 R14, desc[UR8][R24.64+0x800] ;  /* 0x00080008180e7981 */ /* 0x020168000c1e1b00 */
[----:B------:R0:W5:Y:S04]  /*05c0*/  LDG.E.64 R12, desc[UR8][R24.64+0x1000] ;  /* 0x00100008180c7981 */ /* 0x000168000c1e1b00 */
[----:B------:R0:W5:Y:S01]  /*05d0*/  LDG.E.64 R10, desc[UR8][R24.64+0x1800] ;  /* 0x00180008180a7981 */ /* 0x000162000c1e1b00 */
[----:B-1----:R-:W-:Y:S01]  /*05e0*/  IADD3 R26, P1, PT, R17, R6, RZ ;  /* 0x00000006111a7210 */ /* 0x002fe20007f3e0ff */
[----:B------:R-:W-:Y:S01]  /*05f0*/  BSSY.RECONVERGENT B2, `(.L_x_246) ;  /* 0x0000017000027945 */ /* 0x000fe20003800200 */
[----:B------:R-:W-:-:S02]  /*0600*/  VIADD R23, R20, 0xffffff00 ;  /* 0xffffff0014177836 */ /* 0x000fc40000000000 */
[----:B------:R-:W-:Y:S01]  /*0610*/  LEA.HI.X.SX32 R27, R17, R7, 0x1, P1 ;  /* 0x00000007111b7211 */ /* 0x000fe200008f0eff */
[----:B------:R-:W-:-:S04]  /*0620*/  IMAD.MOV.U32 R22, RZ, RZ, R26 ;  /* 0x000000ffff167224 */ /* 0x000fc800078e001a */
        /* <DEDUP_REMOVED lines=19> */
.L_x_247:
[----:B------:R-:W-:Y:S05]  /*0760*/  BSYNC.RECONVERGENT B2 ;  /* 0x0000000000027941 */ /* 0x000fea0003800200 */
.L_x_246:
[----:B-----5:R-:W-:Y:S01]  /*0770*/  DSETP.GEU.AND P0, PT, |R16|, |R14|, PT ;  /* 0x4000000e1000722a */ /* 0x020fe20003f0e200 */
[C---:B------:R-:W-:Y:S01]  /*0780*/  IADD3 R19, P1, PT, R23.reuse, R6, RZ ;  /* 0x0000000617137210 */ /* 0x040fe20007f3e0ff */
[----:B------:R-:W-:Y:S01]  /*0790*/  BSSY.RECONVERGENT B2, `(.L_x_248) ;  /* 0x0000015000027945 */ /* 0x000fe20003800200 */
[----:B------:R-:W-:Y:S02]  /*07a0*/  IMAD.MOV.U32 R2, RZ, RZ, R14 ;  /* 0x000000ffff027224 */ /* 0x000fe400078e000e */
[----:B------:R-:W-:Y:S01]  /*07b0*/  LEA.HI.X.SX32 R18, R23, R7, 0x1, P1 ;  /* 0x0000000717127211 */ /* 0x000fe200008f0eff */
[----:B------:R-:W-:Y:S02]  /*07c0*/  IMAD.MOV.U32 R9, RZ, RZ, R19 ;  /* 0x000000ffff097224 */ /* 0x000fe400078e0013 */
[----:B------:R-:W-:Y:S01]  /*07d0*/  IMAD.MOV.U32 R3, RZ, RZ, R15 ;  /* 0x000000ffff037224 */ /* 0x000fe200078e000f */
[----:B------:R-:W-:-:S05]  /*07e0*/  MOV R8, R18 ;  /* 0x0000001200087202 */ /* 0x000fca0000000f00 */
        /* <DEDUP_REMOVED lines=15> */
.L_x_249:
[----:B------:R-:W-:Y:S05]  /*08e0*/  BSYNC.RECONVERGENT B2 ;  /* 0x0000000000027941 */ /* 0x000fea0003800200 */
.L_x_248:
[----:B------:R-:W-:Y:S01]  /*08f0*/  DSETP.GEU.AND P0, PT, |R2|, |R12|, PT ;  /* 0x4000000c0200722a */ /* 0x000fe20003f0e200 */
[CC--:B------:R-:W-:Y:S01]  /*0900*/  IADD3 R22, P1, PT, R20.reuse, R6.reuse, RZ ;  /* 0x0000000614167210 */ /* 0x0c0fe20007f3e0ff */
[C---:B------:R-:W-:Y:S01]  /*0910*/  VIADD R16, R20.reuse, 0x100 ;  /* 0x0000010014107836 */ /* 0x040fe20000000000 */
[----:B------:R-:W-:Y:S01]  /*0920*/  BSSY.RECONVERGENT B2, `(.L_x_250) ;  /* 0x0000016000027945 */ /* 0x000fe20003800200 */
[----:B------:R-:W-:Y:S01]  /*0930*/  IMAD.MOV.U32 R14, RZ, RZ, R12 ;  /* 0x000000ffff0e7224 */ /* 0x000fe200078e000c */
[----:B------:R-:W-:Y:S01]  /*0940*/  LEA.HI.X.SX32 R19, R20, R7, 0x1, P1 ;  /* 0x0000000714137211 */ /* 0x000fe200008f0eff */
[----:B------:R-:W-:Y:S01]  /*0950*/  IMAD.MOV.U32 R17, RZ, RZ, R22 ;  /* 0x000000ffff117224 */ /* 0x000fe200078e0016 */
[----:B------:R-:W-:Y:S01]  /*0960*/  IADD3 R24, P2, PT, R16, R6, RZ ;  /* 0x0000000610187210 */ /* 0x000fe20007f5e0ff */
[----:B------:R-:W-:Y:S02]  /*0970*/  IMAD.MOV.U32 R15, RZ, RZ, R13 ;  /* 0x000000ffff0f7224 */ /* 0x000fe400078e000d */
[----:B------:R-:W-:-:S04]  /*0980*/  IMAD.MOV.U32 R18, RZ, RZ, R19 ;  /* 0x000000ffff127224 */ /* 0x000fc800078e0013 */
[----:B------:R-:W-:Y:S06]  /*0990*/  @!P0 BRA `(.L_x_251) ;  /* 0x0000000000388947 */ /* 0x000fec0003800000 */
        /* <DEDUP_REMOVED lines=14> */
.L_x_251:
[----:B------:R-:W-:Y:S05]  /*0a80*/  BSYNC.RECONVERGENT B2 ;  /* 0x0000000000027941 */ /* 0x000fea0003800200 */
.L_x_250:
[----:B------:R-:W-:Y:S01]  /*0a90*/  DSETP.GEU.AND P0, PT, |R14|, |R10|, PT ;  /* 0x4000000a0e00722a */ /* 0x000fe20003f0e200 */
[----:B------:R-:W-:Y:S01]  /*0aa0*/  LEA.HI.X.SX32 R13, R16, R7, 0x1, P2 ;  /* 0x00000007100d7211 */ /* 0x000fe200010f0eff */
[----:B------:R-:W-:Y:S01]  /*0ab0*/  BSSY.RECONVERGENT B2, `(.L_x_252) ;  /* 0x0000014000027945 */ /* 0x000fe20003800200 */
[----:B------:R-:W-:Y:S02]  /*0ac0*/  IMAD.MOV.U32 R9, RZ, RZ, R24 ;  /* 0x000000ffff097224 */ /* 0x000fe400078e0018 */
[----:B------:R-:W-:Y:S02]  /*0ad0*/  IMAD.MOV.U32 R2, RZ, RZ, R10 ;  /* 0x000000ffff027224 */ /* 0x000fe400078e000a */
[----:B------:R-:W-:Y:S02]  /*0ae0*/  IMAD.MOV.U32 R8, RZ, RZ, R13 ;  /* 0x000000ffff087224 */ /* 0x000fe400078e000d */
[----:B------:R-:W-:-:S05]  /*0af0*/  IMAD.MOV.U32 R3, RZ, RZ, R11 ;  /* 0x000000ffff037224 */ /* 0x000fca00078e000b */
        /* <DEDUP_REMOVED lines=15> */
.L_x_253:
[----:B------:R-:W-:Y:S05]  /*0bf0*/  BSYNC.RECONVERGENT B2 ;  /* 0x0000000000027941 */ /* 0x000fea0003800200 */
.L_x_252:
[C---:B------:R-:W-:Y:S02]  /*0c00*/  VIADD R10, R20.reuse, 0x200 ;  /* 0x00000200140a7836 */ /* 0x040fe40000000000 */
[----:B------:R-:W-:-:S03]  /*0c10*/  VIADD R20, R20, 0x400 ;  /* 0x0000040014147836 */ /* 0x000fc60000000000 */
[----:B------:R-:W-:-:S13]  /*0c20*/  ISETP.GE.AND P0, PT, R10, UR5, PT ;  /* 0x000000050a007c0c */ /* 0x000fda000bf06270 */
[----:B------:R-:W-:Y:S05]  /*0c30*/  @!P0 BRA `(.L_x_254) ;  /* 0xfffffff800508947 */ /* 0x000fea000383ffff */
.L_x_240:
[----:B------:R-:W-:Y:S05]  /*0c40*/  BSYNC.RECONVERGENT B1 ;  /* 0x0000000000017941 */ /* 0x000fea0003800200 */
.L_x_239:
[----:B------:R-:W0:Y:S02]  /*0c50*/  LDCU UR6, c[0x0][0x398] ;  /* 0x00007300ff0677ac */ /* 0x000e240008000800 */
[----:B0-----:R-:W-:-:S09]  /*0c60*/  UISETP.GE.AND UP0, UPT, UR6, 0x100, UPT ;  /* 0x000001000600788c */ /* 0x001fd2000bf06270 */
[----:B------:R-:W-:Y:S05]  /*0c70*/  BRA.U !UP0, `(.L_x_255) ;  /* 0x0000001508507547 */ /* 0x000fea000b800000 */
        /* <DEDUP_REMOVED lines=32> */
.L_x_257:
[----:B------:R-:W-:Y:S05]  /*0e80*/  BSYNC.RECONVERGENT B1 ;  /* 0x0000000000017941 */ /* 0x000fea0003800200 */
.L_x_256:
        /* <DEDUP_REMOVED lines=31> */
.L_x_259:
[----:B------:R-:W-:Y:S05]  /*1080*/  BSYNC.RECONVERGENT B1 ;  /* 0x0000000000017941 */ /* 0x000fea0003800200 */
.L_x_258:
[----:B------:R-:W-:Y:S01]  /*1090*/  ISETP.GT.AND P0, PT, R10, 0x1b, PT ;  /* 0x0000001b0a00780c */ /* 0x000fe20003f04270 */
[----:B-1----:R1:W1:Y:S01]  /*10a0*/  SHFL.DOWN PT, R6, R2, 0x4, 0x1f ;  /* 0x08801f0002067f89 */ /* 0x00226200000e0000 */
[----:B------:R-:W-:Y:S01]  /*10b0*/  BSSY.RECONVERGENT B1, `(.L_x_260) ;  /* 0x000001d000017945 */ /* 0x000fe20003800200 */
[----:B0-----:R-:W-:Y:S02]  /*10c0*/  IMAD.MOV.U32 R11, RZ, RZ, R8 ;  /* 0x000000ffff0b7224 */ /* 0x001fe400078e0008 */
[----:B--2---:R0:W2:Y:S01]  /*10d0*/  SHFL.DOWN PT, R7, R3, 0x4, 0x1f ;  /* 0x08801f0003077f89 */ /* 0x0040a200000e0000 */
[----:B------:R-:W-:Y:S02]  /*10e0*/  IMAD.MOV.U32 R12, RZ, RZ, R9 ;  /* 0x000000ffff0c7224 */ /* 0x000fe400078e0009 */
[----:B------:R-:W-:Y:S01]  /*10f0*/  IMAD.MOV.U32 R4, RZ, RZ, R2 ;  /* 0x000000ffff047224 */ /* 0x000fe200078e0002 */
[----:B----4-:R0:W4:Y:S01]  /*1100*/  SHFL.DOWN PT, R13, R8, 0x4, 0x1f ;  /* 0x08801f00080d7f89 */ /* 0x01012200000e0000 */
[----:B------:R-:W-:-:S03]  /*1110*/  IMAD.MOV.U32 R5, RZ, RZ, R3 ;  /* 0x000000ffff057224 */ /* 0x000fc600078e0003 */
[----:B---3--:R0:W3:Y:S01]  /*1120*/  SHFL.DOWN PT, R14, R9, 0x4, 0x1f ;  /* 0x08801f00090e7f89 */ /* 0x0080e200000e0000 */
[----:B------:R-:W-:Y:S05]  /*1130*/  @P0 BRA `(.L_x_261) ;  /* 0x0000000000500947 */ /* 0x000fea0003800000 */
[----:B-12---:R-:W-:Y:S01]  /*1140*/  DSETP.GEU.AND P0, PT, |R2|, |R6|, PT ;  /* 0x400000060200722a */ /* 0x006fe20003f0e200 */
[----:B----4-:R-:W-:Y:S02]  /*1150*/  IMAD.MOV.U32 R11, RZ, RZ, R13 ;  /* 0x000000ffff0b7224 */ /* 0x010fe400078e000d */
        /* <DEDUP_REMOVED lines=18> */
.L_x_261:
[----:B------:R-:W-:Y:S05]  /*1280*/  BSYNC.RECONVERGENT B1 ;  /* 0x0000000000017941 */ /* 0x000fea0003800200 */
.L_x_260:
        /* <DEDUP_REMOVED lines=31> */
.L_x_263:
[----:B------:R-:W-:Y:S05]  /*1480*/  BSYNC.RECONVERGENT B1 ;  /* 0x0000000000017941 */ /* 0x000fea0003800200 */
.L_x_262:
[----:B------:R-:W-:Y:S01]  /*1490*/  ISETP.GT.AND P0, PT, R10, 0xf, PT ;  /* 0x0000000f0a00780c */ /* 0x000fe20003f04270 */
[----:B-1----:R1:W1:Y:S01]  /*14a0*/  SHFL.DOWN PT, R4, R2, 0x10, 0x1f ;  /* 0x0a001f0002047f89 */ /* 0x00226200000e0000 */
[----:B------:R-:W-:Y:S01]  /*14b0*/  BSSY.RECONVERGENT B1, `(.L_x_264) ;  /* 0x000001d000017945 */ /* 0x000fe20003800200 */
[----:B---3--:R-:W-:Y:S01]  /*14c0*/  MOV R14, R8 ;  /* 0x00000008000e7202 */ /* 0x008fe20000000f00 */
[----:B------:R-:W-:Y:S01]  /*14d0*/  IMAD.MOV.U32 R15, RZ, RZ, R9 ;  /* 0x000000ffff0f7224 */ /* 0x000fe200078e0009 */
[----:B0-----:R0:W3:Y:S01]  /*14e0*/  SHFL.DOWN PT, R5, R3, 0x10, 0x1f ;  /* 0x0a001f0003057f89 */ /* 0x0010e200000e0000 */
[----:B------:R-:W-:Y:S02]  /*14f0*/  IMAD.MOV.U32 R12, RZ, RZ, R2 ;  /* 0x000000ffff0c7224 */ /* 0x000fe400078e0002 */
[----:B----4-:R-:W-:Y:S01]  /*1500*/  IMAD.MOV.U32 R13, RZ, RZ, R3 ;  /* 0x000000ffff0d7224 */ /* 0x010fe200078e0003 */
[----:B--2---:R0:W2:Y:S04]  /*1510*/  SHFL.DOWN PT, R7, R8, 0x10, 0x1f ;  /* 0x0a001f0008077f89 */ /* 0x0040a800000e0000 */
[----:B------:R0:W4:Y:S01]  /*1520*/  SHFL.DOWN PT, R6, R9, 0x10, 0x1f ;  /* 0x0a001f0009067f89 */ /* 0x00012200000e0000 */
        /* <DEDUP_REMOVED lines=21> */
.L_x_265:
[----:B------:R-:W-:Y:S05]  /*1680*/  BSYNC.RECONVERGENT B1 ;  /* 0x0000000000017941 */ /* 0x000fea0003800200 */
.L_x_264:
        /* <DEDUP_REMOVED lines=11> */
.L_x_267:
[----:B------:R-:W-:Y:S05]  /*1740*/  BSYNC.RECONVERGENT B1 ;  /* 0x0000000000017941 */ /* 0x000fea0003800200 */
.L_x_266:
        /* <DEDUP_REMOVED lines=8> */
[----:B-1234-:R-:W1:Y:S04]  /*17d0*/  LDS.128 R4, [R0+0x20] ;  /* 0x0000200000047984 */ /* 0x01ee680000000c00 */
[----:B------:R2:W3:Y:S04]  /*17e0*/  LDS.64 R2, [R0+0x80] ;  /* 0x0000800000027984 */ /* 0x0004e80000000a00 */
[----:B------:R2:W4:Y:S01]  /*17f0*/  LDS.128 R8, [R0+0x30] ;  /* 0x0000300000087984 */ /* 0x0005220000000c00 */
        /* <DEDUP_REMOVED lines=20> */
.L_x_270:
[----:B------:R-:W-:Y:S05]  /*1940*/  BSYNC.RECONVERGENT B1 ;  /* 0x0000000000017941 */ /* 0x000fea0003800200 */
.L_x_269:
        /* <DEDUP_REMOVED lines=23> */
.L_x_272:
[----:B------:R-:W-:Y:S05]  /*1ac0*/  BSYNC.RECONVERGENT B1 ;  /* 0x0000000000017941 */ /* 0x000fea0003800200 */
.L_x_271:
        /* <DEDUP_REMOVED lines=21> */
.L_x_274:
[----:B------:R-:W-:Y:S05]  /*1c20*/  BSYNC.RECONVERGENT B1 ;  /* 0x0000000000017941 */ /* 0x000fea0003800200 */
.L_x_273:
[----:B------:R0:W1:Y:S01]  /*1c30*/  LDS.128 R8, [R0+0x60] ;  /* 0x0000600000087984 */ /* 0x0000620000000c00 */
[----:B------:R-:W-:Y:S01]  /*1c40*/  DSETP.GEU.AND P0, PT, |R20|, |R14|, PT ;  /* 0x4000000e1400722a */ /* 0x000fe20003f0e200 */
[----:B------:R-:W-:Y:S01]  /*1c50*/  BSSY.RECONVERGENT B1, `(.L_x_275) ;  /* 0x0000015000017945 */ /* 0x000fe20003800200 */
[----:B------:R-:W-:Y:S01]  /*1c60*/  MOV R12, R14 ;  /* 0x0000000e000c7202 */ /* 0x000fe20000000f00 */
        /* <DEDUP_REMOVED lines=19> */
.L_x_276:
[----:B------:R-:W-:Y:S05]  /*1da0*/  BSYNC.RECONVERGENT B1 ;  /* 0x0000000000017941 */ /* 0x000fea0003800200 */
.L_x_275:
        /* <DEDUP_REMOVED lines=21> */
.L_x_278:
[----:B------:R-:W-:Y:S05]  /*1f00*/  BSYNC.RECONVERGENT B1 ;  /* 0x0000000000017941 */ /* 0x000fea0003800200 */
.L_x_277:
        /* <DEDUP_REMOVED lines=21> */
.L_x_280:
[----:B------:R-:W-:Y:S05]  /*2060*/  BSYNC.RECONVERGENT B1 ;  /* 0x0000000000017941 */ /* 0x000fea0003800200 */
.L_x_279:
        /* <DEDUP_REMOVED lines=21> */
.L_x_255:
[----:B------:R-:W0:Y:S01]  /*21c0*/  S2R R4, SR_LANEID ;  /* 0x0000000000047919 */ /* 0x000e220000000000 */
[----:B------:R-:W-:Y:S01]  /*21d0*/  LOP3.LUT R5, R0, 0x3e0, RZ, 0xc0, !PT ;  /* 0x000003e000057812 */ /* 0x000fe200078ec0ff */
[----:B------:R-:W-:Y:S01]  /*21e0*/  BSSY.RECONVERGENT B1, `(.L_x_281) ;  /* 0x0000024000017945 */ /* 0x000fe20003800200 */
[----:B------:R-:W-:Y:S02]  /*21f0*/  IMAD.MOV.U32 R12, RZ, RZ, R9 ;  /* 0x000000ffff0c7224 */ /* 0x000fe400078e0009 */
[----:B------:R-:W-:Y:S02]  /*2200*/  IMAD.MOV.U32 R14, RZ, RZ, R8 ;  /* 0x000000ffff0e7224 */ /* 0x000fe400078e0008 */
[----:B------:R-:W-:Y:S01]  /*2210*/  VIADD R6, R5, 0x20 ;  /* 0x0000002005067836 */ /* 0x000fe20000000000 */
[----:B------:R-:W-:Y:S01]  /*2220*/  LOP3.LUT R5, RZ, R5, RZ, 0x33, !PT ;  /* 0x00000005ff057212 */ /* 0x000fe200078e33ff */
[----:B-----5:R-:W-:-:S03]  /*2230*/  IMAD.MOV.U32 R7, RZ, RZ, R3 ;  /* 0x000000ffff077224 */ /* 0x020fc600078e0003 */
[----:B------:R-:W-:Y:S01]  /*2240*/  ISETP.GT.AND P0, PT, R6, UR6, PT ;  /* 0x0000000606007c0c */ /* 0x000fe2000bf04270 */
[----:B------:R-:W-:Y:S01]  /*2250*/  VIADD R5, R5, UR6 ;  /* 0x0000000605057c36 */ /* 0x000fe20008000000 */
[----:B------:R-:W-:-:S04]  /*2260*/  MOV R6, R2 ;  /* 0x0000000200067202 */ /* 0x000fc80000000f00 */
[----:B------:R-:W-:-:S05]  /*2270*/  SEL R5, R5, 0x1f, P0 ;  /* 0x0000001f05057807 */ /* 0x000fca0000000000 */
[----:B------:R1:W2:Y:S04]  /*2280*/  SHFL.DOWN PT, R10, R2, 0x1, R5 ;  /* 0x08200000020a7989 */ /* 0x0002a800000e0005 */
[----:B------:R1:W3:Y:S04]  /*2290*/  SHFL.DOWN PT, R11, R3, 0x1, R5 ;  /* 0x08200000030b7989 */ /* 0x0002e800000e0005 */
[----:B------:R1:W4:Y:S01]  /*22a0*/  SHFL.DOWN PT, R16, R9, 0x1, R5 ;  /* 0x0820000009107989 */ /* 0x00032200000e0005 */
[----:B0-----:R-:W-:-:S03]  /*22b0*/  ISETP.GE.AND P0, PT, R4, R5, PT ;  /* 0x000000050400720c */ /* 0x001fc60003f06270 */
[----:B------:R1:W0:Y:S10]  /*22c0*/  SHFL.DOWN PT, R13, R8, 0x1, R5 ;  /* 0x08200000080d7989 */ /* 0x00023400000e0005 */
[----:B-1----:R-:W-:Y:S05]  /*22d0*/  @P0 BRA `(.L_x_282) ;  /* 0x0000000000500947 */ /* 0x002fea0003800000 */
[----:B--23--:R-:W-:Y:S01]  /*22e0*/  DSETP.GEU.AND P0, PT, |R2|, |R10|, PT ;  /* 0x4000000a0200722a */ /* 0x00cfe20003f0e200 */
        /* <DEDUP_REMOVED lines=19> */
.L_x_282:
[----:B------:R-:W-:Y:S05]  /*2420*/  BSYNC.RECONVERGENT B1 ;  /* 0x0000000000017941 */ /* 0x000fea0003800200 */
.L_x_281:
[----:B------:R-:W-:Y:S01]  /*2430*/  VIADD R2, R4, 0x2 ;  /* 0x0000000204027836 */ /* 0x000fe20000000000 */
[----:B------:R1:W1:Y:S01]  /*2440*/  SHFL.DOWN PT, R8, R6, 0x2, R5 ;  /* 0x0840000006087989 */ /* 0x00026200000e0005 */
[----:B------:R-:W-:Y:S01]  /*2450*/  BSSY.RECONVERGENT B1, `(.L_x_283) ;  /* 0x000001e000017945 */ /* 0x000fe20003800200 */
[----:B--2---:R-:W-:Y:S02]  /*2460*/  IMAD.MOV.U32 R10, RZ, RZ, R12 ;  /* 0x000000ffff0a7224 */ /* 0x004fe400078e000c */
[----:B------:R-:W-:Y:S01]  /*2470*/  ISETP.GT.AND P0, PT, R2, R5, PT ;  /* 0x000000050200720c */ /* 0x000fe20003f04270 */
[----:B------:R2:W1:Y:S01]  /*2480*/  SHFL.DOWN PT, R9, R7, 0x2, R5 ;  /* 0x0840000007097989 */ /* 0x00046200000e0005 */
[----:B----4-:R-:W-:Y:S02]  /*2490*/  IMAD.MOV.U32 R16, RZ, RZ, R14 ;  /* 0x000000ffff107224 */ /* 0x010fe400078e000e */
[----:B------:R-:W-:Y:S01]  /*24a0*/  IMAD.MOV.U32 R2, RZ, RZ, R6 ;  /* 0x000000ffff027224 */ /* 0x000fe200078e0006 */
[----:B---3--:R2:W3:Y:S01]  /*24b0*/  SHFL.DOWN PT, R11, R12, 0x2, R5 ;  /* 0x084000000c0b7989 */ /* 0x0084e200000e0005 */
[----:B------:R-:W-:-:S03]  /*24c0*/  IMAD.MOV.U32 R3, RZ, RZ, R7 ;  /* 0x000000ffff037224 */ /* 0x000fc600078e0007 */
[----:B0-----:R2:W0:Y:S04]  /*24d0*/  SHFL.DOWN PT, R13, R14, 0x2, R5 ;  /* 0x084000000e0d7989 */ /* 0x00142800000e0005 */
        /* <DEDUP_REMOVED lines=21> */
.L_x_284:
[----:B------:R-:W-:Y:S05]  /*2630*/  BSYNC.RECONVERGENT B1 ;  /* 0x0000000000017941 */ /* 0x000fea0003800200 */
.L_x_283:
[----:B-1----:R-:W-:Y:S01]  /*2640*/  VIADD R6, R4, 0x4 ;  /* 0x0000000404067836 */ /* 0x002fe20000000000 */
[----:B------:R1:W4:Y:S01]  /*2650*/  SHFL.DOWN PT, R8, R2, 0x4, R5 ;  /* 0x0880000002087989 */ /* 0x00032200000e0005 */
[----:B------:R-:W-:Y:S01]  /*2660*/  BSSY.RECONVERGENT B1, `(.L_x_285) ;  /* 0x000001e000017945 */ /* 0x000fe20003800200 */
[----:B--2---:R-:W-:Y:S02]  /*2670*/  IMAD.MOV.U32 R12, RZ, RZ, R10 ;  /* 0x000000ffff0c7224 */ /* 0x004fe400078e000a */
[----:B------:R-:W-:Y:S01]  /*2680*/  ISETP.GT.AND P0, PT, R6, R5, PT ;  /* 0x000000050600720c */ /* 0x000fe20003f04270 */
[----:B------:R1:W2:Y:S01]  /*2690*/  SHFL.DOWN PT, R9, R3, 0x4, R5 ;  /* 0x0880000003097989 */ /* 0x0002a200000e0005 */
[----:B------:R-:W-:Y:S02]  /*26a0*/  IMAD.MOV.U32 R14, RZ, RZ, R16 ;  /* 0x000000ffff0e7224 */ /* 0x000fe400078e0010 */
[----:B------:R-:W-:Y:S01]  /*26b0*/  IMAD.MOV.U32 R6, RZ, RZ, R2 ;  /* 0x000000ffff067224 */ /* 0x000fe200078e0002 */
[----:B---3--:R1:W3:Y:S01]  /*26c0*/  SHFL.DOWN PT, R11, R10, 0x4, R5 ;  /* 0x088000000a0b7989 */ /* 0x0082e200000e0005 */
[----:B------:R-:W-:-:S03]  /*26d0*/  IMAD.MOV.U32 R7, RZ, RZ, R3 ;  /* 0x000000ffff077224 */ /* 0x000fc600078e0003 */
[----:B0-----:R1:W0:Y:S04]  /*26e0*/  SHFL.DOWN PT, R13, R16, 0x4, R5 ;  /* 0x08800000100d7989 */ /* 0x00122800000e0005 */
[----:B------:R-:W-:Y:S05]  /*26f0*/  @P0 BRA `(.L_x_286) ;  /* 0x0000000000500947 */ /* 0x000fea0003800000 */
[----:B--2-4-:R-:W-:Y:S01]  /*2700*/  DSETP.GEU.AND P0, PT, |R2|, |R8|, PT ;  /* 0x400000080200722a */ /* 0x014fe20003f0e200 */
        /* <DEDUP_REMOVED lines=19> */
.L_x_286:
[----:B------:R-:W-:Y:S05]  /*2840*/  BSYNC.RECONVERGENT B1 ;  /* 0x0000000000017941 */ /* 0x000fea0003800200 */
.L_x_285:
[----:B-1----:R-:W-:Y:S01]  /*2850*/  IADD3 R2, PT, PT, R4, 0x8, RZ ;  /* 0x0000000804027810 */ /* 0x002fe20007ffe0ff */
[----:B----4-:R1:W4:Y:S01]  /*2860*/  SHFL.DOWN PT, R8, R6, 0x8, R5 ;  /* 0x0900000006087989 */ /* 0x01032200000e0005 */
[----:B------:R-:W-:Y:S01]  /*2870*/  BSSY.RECONVERGENT B1, `(.L_x_287) ;  /* 0x000001e000017945 */ /* 0x000fe20003800200 */
[----:B------:R-:W-:Y:S01]  /*2880*/  IMAD.MOV.U32 R10, RZ, RZ, R12 ;  /* 0x000000ffff0a7224 */ /* 0x000fe200078e000c */
[----:B------:R-:W-:Y:S01]  /*2890*/  ISETP.GT.AND P0, PT, R2, R5, PT ;  /* 0x000000050200720c */ /* 0x000fe20003f04270 */
[----:B--2---:R1:W2:Y:S01]  /*28a0*/  SHFL.DOWN PT, R9, R7, 0x8, R5 ;  /* 0x0900000007097989 */ /* 0x0042a200000e0005 */
        /* <DEDUP_REMOVED lines=26> */
.L_x_288:
[----:B------:R-:W-:Y:S05]  /*2a50*/  BSYNC.RECONVERGENT B1 ;  /* 0x0000000000017941 */ /* 0x000fea0003800200 */
.L_x_287:
[----:B----4-:R-:W-:Y:S01]  /*2a60*/  VIADD R8, R4, 0x10 ;  /* 0x0000001004087836 */ /* 0x010fe20000000000 */
[----:B-1----:R1:W4:Y:S01]  /*2a70*/  SHFL.DOWN PT, R6, R2, 0x10, R5 ;  /* 0x0a00000002067989 */ /* 0x00232200000e0005 */
[----:B------:R-:W-:Y:S01]  /*2a80*/  BSSY.RECONVERGENT B1, `(.L_x_289) ;  /* 0x000001e000017945 */ /* 0x000fe20003800200 */
[----:B------:R-:W-:Y:S02]  /*2a90*/  IMAD.MOV.U32 R14, RZ, RZ, R10 ;  /* 0x000000ffff0e7224 */ /* 0x000fe400078e000a */
[----:B------:R-:W-:Y:S01]  /*2aa0*/  ISETP.GT.AND P0, PT, R8, R5, PT ;  /* 0x000000050800720c */ /* 0x000fe20003f04270 */
[----:B------:R1:W1:Y:S01]  /*2ab0*/  SHFL.DOWN PT, R7, R3, 0x10, R5 ;  /* 0x0a00000003077989 */ /* 0x00026200000e0005 */
[----:B------:R-:W-:Y:S02]  /*2ac0*/  IMAD.MOV.U32 R15, RZ, RZ, R16 ;  /* 0x000000ffff0f7224 */ /* 0x000fe400078e0010 */
[----:B------:R-:W-:Y:S01]  /*2ad0*/  IMAD.MOV.U32 R12, RZ, RZ, R2 ;  /* 0x000000ffff0c7224 */ /* 0x000fe200078e0002 */
[----:B--2---:R2:W1:Y:S01]  /*2ae0*/  SHFL.DOWN PT, R9, R10, 0x10, R5 ;  /* 0x0a0000000a097989 */ /* 0x00446200000e0005 */
[----:B0-----:R-:W-:-:S03]  /*2af0*/  IMAD.MOV.U32 R13, RZ, RZ, R3 ;  /* 0x000000ffff0d7224 */ /* 0x001fc600078e0003 */
[----:B---3--:R2:W0:Y:S04]  /*2b00*/  SHFL.DOWN PT, R11, R16, 0x10, R5 ;  /* 0x0a000000100b7989 */ /* 0x00842800000e0005 */
[----:B------:R-:W-:Y:S05]  /*2b10*/  @P0 BRA `(.L_x_290) ;  /* 0x0000000000500947 */ /* 0x000fea0003800000 */
[----:B-1--4-:R-:W-:Y:S01]  /*2b20*/  DSETP.GEU.AND P0, PT, |R2|, |R6|, PT ;  /* 0x400000060200722a */ /* 0x012fe20003f0e200 */
[----:B------:R-:W-:Y:S02]  /*2b30*/  IMAD.MOV.U32 R14, RZ, RZ, R9 ;  /* 0x000000ffff0e7224 */ /* 0x000fe400078e0009 */
        /* <DEDUP_REMOVED lines=18> */
.L_x_290:
[----:B------:R-:W-:Y:S05]  /*2c60*/  BSYNC.RECONVERGENT B1 ;  /* 0x0000000000017941 */ /* 0x000fea0003800200 */
.L_x_289:
[----:B------:R-:W-:Y:S01]  /*2c70*/  ISETP.NE.AND P0, PT, R4, RZ, PT ;  /* 0x000000ff0400720c */ /* 0x000fe20003f05270 */
[----:B------:R-:W-:-:S12]  /*2c80*/  BSSY.RECONVERGENT B1, `(.L_x_291) ;  /* 0x000000a000017945 */ /* 0x000fd80003800200 */
[----:B------:R-:W-:Y:S05]  /*2c90*/  @P0 BRA `(.L_x_292) ;  /* 0x0000000000200947 */ /* 0x000fea0003800000 */
[----:B------:R-:W3:Y:S01]  /*2ca0*/  S2R R4, SR_CgaCtaId ;  /* 0x0000000000047919 */ /* 0x000ee20000008800 */
[----:B-1----:R-:W-:Y:S02]  /*2cb0*/  MOV R3, 0x400 ;  /* 0x0000040000037802 */ /* 0x002fe40000000f00 */
[----:B------:R-:W-:-:S04]  /*2cc0*/  SHF.R.U32.HI R2, RZ, 0x1, R0 ;  /* 0x00000001ff027819 */ /* 0x000fc80000011600 */
[----:B------:R-:W-:Y:S02]  /*2cd0*/  LOP3.LUT R2, R2, 0x1f0, RZ, 0xc0, !PT ;  /* 0x000001f002027812 */ /* 0x000fe400078ec0ff */
[----:B---3--:R-:W-:-:S05]  /*2ce0*/  LEA R3, R4, R3, 0x18 ;  /* 0x0000000304037211 */ /* 0x008fca00078ec0ff */
[----:B------:R-:W-:-:S05]  /*2cf0*/  IMAD.IADD R3, R2, 0x1, R3 ;  /* 0x0000000102037824 */ /* 0x000fca00078e0203 */
[----:B------:R3:W-:Y:S04]  /*2d00*/  STS.64 [R3+0x10], R14 ;  /* 0x0000100e03007388 */ /* 0x0007e80000000a00 */
[----:B------:R3:W-:Y:S02]  /*2d10*/  STS.64 [R3+0x8], R12 ;  /* 0x0000080c03007388 */ /* 0x0007e40000000a00 */
.L_x_292:
[----:B------:R-:W-:Y:S05]  /*2d20*/  BSYNC.RECONVERGENT B1 ;  /* 0x0000000000017941 */ /* 0x000fea0003800200 */
.L_x_291:
[----:B------:R-:W-:Y:S01]  /*2d30*/  BAR.SYNC.DEFER_BLOCKING 0x0 ;  /* 0x0000000000007b1d */ /* 0x000fe20000010000 */
[----:B------:R-:W-:-:S13]  /*2d40*/  ISETP.NE.AND P1, PT, R0, RZ, PT ;  /* 0x000000ff0000720c */ /* 0x000fda0003f25270 */
[----:B------:R-:W-:Y:S05]  /*2d50*/  @P1 BRA `(.L_x_268) ;  /* 0x0000003400b81947 */ /* 0x000fea0003800000 */
[----:B------:R-:W-:Y:S01]  /*2d60*/  UISETP.GE.AND UP0, UPT, UR6, 0x21, UPT ;  /* 0x000000210600788c */ /* 0x000fe2000bf06270 */
[----:B0-----:R-:W-:Y:S02]  /*2d70*/  IMAD.MOV.U32 R11, RZ, RZ, R14 ;  /* 0x000000ffff0b7224 */ /* 0x001fe400078e000e */
[----:B------:R-:W-:Y:S02]  /*2d80*/  IMAD.MOV.U32 R8, RZ, RZ, R15 ;  /* 0x000000ffff087224 */ /* 0x000fe400078e000f */
[----:B-1----:R-:W-:Y:S02]  /*2d90*/  IMAD.MOV.U32 R2, RZ, RZ, R12 ;  /* 0x000000ffff027224 */ /* 0x002fe400078e000c */
[----:B---3--:R-:W-:Y:S02]  /*2da0*/  IMAD.MOV.U32 R3, RZ, RZ, R13 ;  /* 0x000000ffff037224 */ /* 0x008fe400078e000d */
[----:B------:R-:W-:Y:S05]  /*2db0*/  BRA.U !UP0, `(.L_x_293) ;  /* 0x00000001086c7547 */ /* 0x000fea000b800000 */
[----:B------:R-:W0:Y:S01]  /*2dc0*/  S2UR UR5, SR_CgaCtaId ;  /* 0x00000000000579c3 */ /* 0x000e220000008800 */
[----:B------:R-:W-:Y:S01]  /*2dd0*/  UMOV UR4, 0x400 ;  /* 0x0000040000047882 */ /* 0x000fe20000000000 */
[----:B------:R-:W-:Y:S01]  /*2de0*/  BSSY.RECONVERGENT B1, `(.L_x_293) ;  /* 0x0000018000017945 */ /* 0x000fe20003800200 */
[----:B0-----:R-:W-:-:S09]  /*2df0*/  ULEA UR4, UR5, UR4, 0x18 ;  /* 0x0000000405047291 */ /* 0x001fd2000f8ec0ff */
[----:B--2---:R-:W0:Y:S04]  /*2e00*/  LDS.64 R4, [UR4+0x18] ;  /* 0x00001804ff047984 */ /* 0x004e280008000a00 */
        /* <DEDUP_REMOVED lines=21> */
.L_x_294:
[----:B------:R-:W-:Y:S05]  /*2f60*/  BSYNC.RECONVERGENT B1 ;  /* 0x0000000000017941 */ /* 0x000fea0003800200 */
.L_x_293:
[----:B------:R-:W-:Y:S01]  /*2f70*/  UISETP.GE.AND UP0, UPT, UR6, 0x41, UPT ;  /* 0x000000410600788c */ /* 0x000fe2000bf06270 */
[----:B------:R-:W-:Y:S02]  /*2f80*/  IMAD.MOV.U32 R9, RZ, RZ, R11 ;  /* 0x000000ffff097224 */ /* 0x000fe400078e000b */
[----:B------:R-:W-:Y:S02]  /*2f90*/  IMAD.MOV.U32 R0, RZ, RZ, R8 ;  /* 0x000000ffff007224 */ /* 0x000fe400078e0008 */
[----:B------:R-:W-:Y:S02]  /*2fa0*/  IMAD.MOV.U32 R4, RZ, RZ, R2 ;  /* 0x000000ffff047224 */ /* 0x000fe400078e0002 */
[----:B--2---:R-:W-:Y:S02]  /*2fb0*/  IMAD.MOV.U32 R5, RZ, RZ, R3 ;  /* 0x000000ffff057224 */ /* 0x004fe400078e0003 */
[----:B------:R-:W-:Y:S05]  /*2fc0*/  BRA.U !UP0, `(.L_x_295) ;  /* 0x00000001086c7547 */ /* 0x000fea000b800000 */
[----:B------:R-:W0:Y:S01]  /*2fd0*/  S2UR UR5, SR_CgaCtaId ;  /* 0x00000000000579c3 */ /* 0x000e220000008800 */
[----:B------:R-:W-:Y:S01]  /*2fe0*/  UMOV UR4, 0x400 ;  /* 0x0000040000047882 */ /* 0x000fe20000000000 */
[----:B------:R-:W-:Y:S01]  /*2ff0*/  BSSY.RECONVERGENT B1, `(.L_x_295) ;  /* 0x0000018000017945 */ /* 0x000fe20003800200 */
[----:B0-----:R-:W-:-:S09]  /*3000*/  ULEA UR4, UR5, UR4, 0x18 ;  /* 0x0000000405047291 */ /* 0x001fd2000f8ec0ff */
[----:B----4-:R-:W0:Y:S04]  /*3010*/  LDS.64 R6, [UR4+0x28] ;  /* 0x00002804ff067984 */ /* 0x010e280008000a00 */
        /* <DEDUP_REMOVED lines=21> */
.L_x_296:
[----:B------:R-:W-:Y:S05]  /*3170*/  BSYNC.RECONVERGENT B1 ;  /* 0x0000000000017941 */ /* 0x000fea0003800200 */
.L_x_295:
        /* <DEDUP_REMOVED lines=32> */
.L_x_298:
[----:B------:R-:W-:Y:S05]  /*3380*/  BSYNC.RECONVERGENT B1 ;  /* 0x0000000000017941 */ /* 0x000fea0003800200 */
.L_x_297:
        /* <DEDUP_REMOVED lines=32> */
.L_x_300:
[----:B------:R-:W-:Y:S05]  /*3590*/  BSYNC.RECONVERGENT B1 ;  /* 0x0000000000017941 */ /* 0x000fea0003800200 */
.L_x_299:
        /* <DEDUP_REMOVED lines=32> */
.L_x_302:
[----:B------:R-:W-:Y:S05]  /*37a0*/  BSYNC.RECONVERGENT B1 ;  /* 0x0000000000017941 */ /* 0x000fea0003800200 */
.L_x_301:
        /* <DEDUP_REMOVED lines=32> */
.L_x_304:
[----:B------:R-:W-:Y:S05]  /*39b0*/  BSYNC.RECONVERGENT B1 ;  /* 0x0000000000017941 */ /* 0x000fea0003800200 */
.L_x_303:
        /* <DEDUP_REMOVED lines=32> */
.L_x_236:
[----:B------:R-:W1:Y:S01]  /*3bc0*/  S2R R0, SR_TID.X ;  /* 0x0000000000007919 */ /* 0x000e620000002100 */
[----:B------:R-:W1:Y:S01]  /*3bd0*/  LDC.64 R2, c[0x0][0x380] ;  /* 0x0000e000ff027b82 */ /* 0x000e620000000a00 */
[----:B------:R-:W2:Y:S01]  /*3be0*/  LDCU.64 UR6, c[0x0][0x388] ;  /* 0x00007100ff0677ac */ /* 0x000ea20008000a00 */
[----:B-1----:R-:W-:-:S05]  /*3bf0*/  IMAD.WIDE.U32 R2, R0, 0x8, R2 ;  /* 0x0000000800027825 */ /* 0x002fca00078e0002 */
[----:B0-----:R-:W3:Y:S04]  /*3c00*/  LDG.E.64 R4, desc[UR8][R2.64] ;  /* 0x0000000802047981 */ /* 0x001ee8000c1e1b00 */
[----:B------:R-:W3:Y:S04]  /*3c10*/  LDG.E.64 R6, desc[UR8][R2.64+0x800] ;  /* 0x0008000802067981 */ /* 0x000ee8000c1e1b00 */
[----:B------:R-:W4:Y:S04]  /*3c20*/  LDG.E.64 R8, desc[UR8][R2.64+0x1000] ;  /* 0x0010000802087981 */ /* 0x000f28000c1e1b00 */
[----:B------:R-:W5:Y:S04]  /*3c30*/  LDG.E.64 R12, desc[UR8][R2.64+0x1800] ;  /* 0x00180008020c7981 */ /* 0x000f68000c1e1b00 */
[----:B------:R-:W5:Y:S01]  /*3c40*/  LDG.E.64 R10, desc[UR8][R2.64+0x2000] ;  /* 0x00200008020a7981 */ /* 0x000f62000c1e1b00 */
[----:B------:R-:W-:Y:S01]  /*3c50*/  BSSY.RECONVERGENT B1, `(.L_x_305) ;  /* 0x000001c000017945 */ /* 0x000fe20003800200 */
[----:B---3--:R-:W-:-:S06]  /*3c60*/  DSETP.GEU.AND P0, PT, |R4|, |R6|, PT ;  /* 0x400000060400722a */ /* 0x008fcc0003f0e200 */
[----:B------:R-:W-:Y:S02]  /*3c70*/  FSEL R4, R4, R6, P0 ;  /* 0x0000000604047208 */ /* 0x000fe40000000000 */
[----:B------:R-:W-:Y:S01]  /*3c80*/  FSEL R5, R5, R7, P0 ;  /* 0x0000000705057208 */ /* 0x000fe20000000000 */
[C---:B------:R-:W-:Y:S01]  /*3c90*/  VIADD R7, R0.reuse, 0x200 ;  /* 0x0000020000077836 */ /* 0x040fe20000000000 */
[----:B------:R-:W-:-:S04]  /*3ca0*/  LOP3.LUT R6, R0, 0x400, RZ, 0xfc, !PT ;  /* 0x0000040000067812 */ /* 0x000fc800078efcff */
[----:B----4-:R-:W-:Y:S01]  /*3cb0*/  DSETP.GEU.AND P1, PT, |R4|, |R8|, PT ;  /* 0x400000080400722a */ /* 0x010fe20003f2e200 */
[----:B--2---:R-:W-:-:S05]  /*3cc0*/  IADD3 R17, P4, PT, R6, UR6, RZ ;  /* 0x0000000606117c10 */ /* 0x004fca000ff9e0ff */
[----:B------:R-:W-:Y:S01]  /*3cd0*/  FSEL R4, R4, R8, P1 ;  /* 0x0000000804047208 */ /* 0x000fe20000800000 */
[----:B------:R-:W-:Y:S01]  /*3ce0*/  IMAD.X R16, RZ, RZ, UR7, P4 ;  /* 0x00000007ff107e24 */ /* 0x000fe2000a0e06ff */
[----:B------:R-:W-:Y:S01]  /*3cf0*/  FSEL R5, R5, R9, P1 ;  /* 0x0000000905057208 */ /* 0x000fe20000800000 */
[----:B------:R-:W-:-:S05]  /*3d00*/  VIADD R9, R0, 0x100 ;  /* 0x0000010000097836 */ /* 0x000fca0000000000 */
[----:B-----5:R-:W-:Y:S01]  /*3d10*/  DSETP.GEU.AND P2, PT, |R4|, |R12|, PT ;  /* 0x4000000c0400722a */ /* 0x020fe20003f4e200 */
[----:B------:R-:W-:-:S05]  /*3d20*/  @P1 SEL R7, R0, R9, P0 ;  /* 0x0000000900071207 */ /* 0x000fca0000000000 */
[----:B------:R-:W-:Y:S02]  /*3d30*/  FSEL R4, R4, R12, P2 ;  /* 0x0000000c04047208 */ /* 0x000fe40001000000 */
[----:B------:R-:W-:-:S06]  /*3d40*/  FSEL R5, R5, R13, P2 ;  /* 0x0000000d05057208 */ /* 0x000fcc0001000000 */
[----:B------:R-:W-:Y:S01]  /*3d50*/  DSETP.GEU.AND P3, PT, |R4|, |R10|, PT ;  /* 0x4000000a0400722a */ /* 0x000fe20003f6e200 */
[----:B------:R-:W-:-:S13]  /*3d60*/  @!P2 VIADD R7, R0, 0x300 ;  /* 0x000003000007a836 */ /* 0x000fda0000000000 */
[----:B------:R-:W-:Y:S05]  /*3d70*/  @!P3 BRA `(.L_x_306) ;  /* 0x000000000024b947 */ /* 0x000fea0003800000 */
[C---:B------:R-:W-:Y:S02]  /*3d80*/  ISETP.GE.U32.AND P0, PT, R7.reuse, R6, PT ;  /* 0x000000060700720c */ /* 0x040fe40003f06070 */
[----:B------:R-:W-:Y:S02]  /*3d90*/  IADD3 R6, P1, PT, R7, UR6, RZ ;  /* 0x0000000607067c10 */ /* 0x000fe4000ff3e0ff */
[----:B------:R-:W-:-:S03]  /*3da0*/  ISETP.GE.U32.AND.EX P0, PT, RZ, RZ, PT, P0 ;  /* 0x000000ffff00720c */ /* 0x000fc60003f06100 */
[----:B------:R-:W-:-:S10]  /*3db0*/  IMAD.X R7, RZ, RZ, UR7, P1 ;  /* 0x00000007ff077e24 */ /* 0x000fd400088e06ff */
[----:B------:R-:W-:-:S06]  /*3dc0*/  DSETP.LT.OR P0, PT, |R10|, |R4|, !P0 ;  /* 0x400000040a00722a */ /* 0x000fcc0004701600 */
[----:B------:R-:W-:Y:S02]  /*3dd0*/  FSEL R10, R4, R10, P0 ;  /* 0x0000000a040a7208 */ /* 0x000fe40000000000 */
[----:B------:R-:W-:Y:S02]  /*3de0*/  FSEL R11, R5, R11, P0 ;  /* 0x0000000b050b7208 */ /* 0x000fe40000000000 */
[----:B------:R-:W-:Y:S02]  /*3df0*/  SEL R17, R6, R17, P0 ;  /* 0x0000001106117207 */ /* 0x000fe40000000000 */
[----:B------:R-:W-:-:S07]  /*3e00*/  SEL R16, R7, R16, P0 ;  /* 0x0000001007107207 */ /* 0x000fce0000000000 */
.L_x_306:
[----:B------:R-:W-:Y:S05]  /*3e10*/  BSYNC.RECONVERGENT B1 ;  /* 0x0000000000017941 */ /* 0x000fea0003800200 */
.L_x_305:
[----:B------:R-:W-:Y:S01]  /*3e20*/  UISETP.GE.U32.AND UP0, UPT, UR4, 0xa00, UPT ;  /* 0x00000a000400788c */ /* 0x000fe2000bf06070 */
[----:B------:R-:W-:Y:S02]  /*3e30*/  IMAD.MOV.U32 R19, RZ, RZ, 0x500 ;  /* 0x00000500ff137424 */ /* 0x000fe400078e00ff */
[----:B------:R-:W-:Y:S01]  /*3e40*/  IMAD.MOV.U32 R18, RZ, RZ, RZ ;  /* 0x000000ffff127224 */ /* 0x000fe200078e00ff */
[----:B------:R-:W-:-:S09]  /*3e50*/  UISETP.GE.U32.AND.EX UP0, UPT, UR5, URZ, UPT, UP0 ;  /* 0x000000ff0500728c */ /* 0x000fd2000bf06100 */
[----:B------:R-:W-:Y:S05]  /*3e60*/  BRA.U !UP0, `(.L_x_307) ;  /* 0x0000000508587547 */ /* 0x000fea000b800000 */
[----:B------:R-:W-:Y:S01]  /*3e70*/  IMAD.MOV.U32 R12, RZ, RZ, R10 ;  /* 0x000000ffff0c7224 */ /* 0x000fe200078e000a */
[----:B------:R-:W0:Y:S01]  /*3e80*/  LDCU.64 UR6, c[0x0][0x388] ;  /* 0x00007100ff0677ac */ /* 0x000e220008000a00 */
[----:B------:R-:W-:Y:S02]  /*3e90*/  IMAD.MOV.U32 R13, RZ, RZ, R11 ;  /* 0x000000ffff0d7224 */ /* 0x000fe400078e000b */
[----:B------:R-:W-:Y:S01]  /*3ea0*/  IMAD.MOV.U32 R21, RZ, RZ, 0x500 ;  /* 0x00000500ff157424 */ /* 0x000fe200078e00ff */
[----:B------:R-:W1:Y:S01]  /*3eb0*/  LDCU.64 UR4, c[0x0][0x398] ;  /* 0x00007300ff0477ac */ /* 0x000e620008000a00 */
[----:B------:R-:W-:-:S07]  /*3ec0*/  IMAD.MOV.U32 R19, RZ, RZ, RZ ;  /* 0x000000ffff137224 */ /* 0x000fce00078e00ff */
.L_x_308:
[----:B------:R-:W-:-:S04]  /*3ed0*/  LEA R24, P0, R21, R2, 0x3 ;  /* 0x0000000215187211 */ /* 0x000fc800078018ff */
[----:B------:R-:W-:-:S05]  /*3ee0*/  LEA.HI.X R25, R21, R3, R19, 0x3, P0 ;  /* 0x0000000315197211 */ /* 0x000fca00000f1c13 */
[----:B------:R-:W2:Y:S04]  /*3ef0*/  LDG.E.64 R14, desc[UR8][R24.64] ;  /* 0x00000008180e7981 */ /* 0x000ea8000c1e1b00 */
[----:B------:R-:W3:Y:S04]  /*3f00*/  LDG.E.64 R8, desc[UR8][R24.64+0x800] ;  /* 0x0008000818087981 */ /* 0x000ee8000c1e1b00 */
[----:B------:R-:W4:Y:S04]  /*3f10*/  LDG.E.64 R6, desc[UR8][R24.64+0x1000] ;  /* 0x0010000818067981 */ /* 0x000f28000c1e1b00 */
[----:B------:R-:W5:Y:S04]  /*3f20*/  LDG.E.64 R4, desc[UR8][R24.64+0x1800] ;  /* 0x0018000818047981 */ /* 0x000f68000c1e1b00 */
[----:B------:R-:W5:Y:S01]  /*3f30*/  LDG.E.64 R10, desc[UR8][R24.64+0x2000] ;  /* 0x00200008180a7981 */ /* 0x000f62000c1e1b00 */
[----:B0-----:R-:W-:-:S04]  /*3f40*/  IADD3 R20, P0, P1, R21, UR6, R0 ;  /* 0x0000000615147c10 */ /* 0x001fc8000f91e000 */
[----:B------:R-:W-:Y:S01]  /*3f50*/  IADD3.X R18, PT, PT, R19, UR7, RZ, P0, P1 ;  /* 0x0000000713127c10 */ /* 0x000fe200087e24ff */
[----:B------:R-:W-:-:S04]  /*3f60*/  IMAD.MOV.U32 R22, RZ, RZ, R20 ;  /* 0x000000ffff167224 */ /* 0x000fc800078e0014 */
[----:B------:R-:W-:Y:S01]  /*3f70*/  IMAD.MOV.U32 R23, RZ, RZ, R18 ;  /* 0x000000ffff177224 */ /* 0x000fe200078e0012 */
[----:B--2---:R-:W-:-:S14]  /*3f80*/  DSETP.GEU.AND P2, PT, |R12|, |R14|, PT ;  /* 0x4000000e0c00722a */ /* 0x004fdc0003f4e200 */
[----:B------:R-:W-:-:S04]  /*3f90*/  @P2 ISETP.GE.U32.AND P0, PT, R17, R22, PT ;  /* 0x000000161100220c */ /* 0x000fc80003f06070 */
[----:B------:R-:W-:-:S13]  /*3fa0*/  @P2 ISETP.GE.AND.EX P0, PT, R16, R23, PT, P0 ;  /* 0x000000171000220c */ /* 0x000fda0003f06300 */
[----:B------:R-:W-:-:S06]  /*3fb0*/  @P2 DSETP.LT.OR P0, PT, |R14|, |R12|, !P0 ;  /* 0x4000000c0e00222a */ /* 0x000fcc0004701600 */
[----:B------:R-:W-:Y:S02]  /*3fc0*/  @P2 FSEL R13, R13, R15, P0 ;  /* 0x0000000f0d0d2208 */ /* 0x000fe40000000000 */
[----:B------:R-:W-:Y:S02]  /*3fd0*/  @P2 FSEL R12, R12, R14, P0 ;  /* 0x0000000e0c0c2208 */ /* 0x000fe40000000000 */
[----:B------:R-:W-:Y:S01]  /*3fe0*/  @P2 SEL R22, R17, R22, P0 ;  /* 0x0000001611162207 */ /* 0x000fe20000000000 */
[----:B------:R-:W-:Y:S01]  /*3ff0*/  @P2 IMAD.MOV.U32 R15, RZ, RZ, R13 ;  /* 0x000000ffff0f2224 */ /* 0x000fe200078e000d */
[----:B------:R-:W-:Y:S01]  /*4000*/  IADD3 R13, P3, PT, R20, 0x100, RZ ;  /* 0x00000100140d7810 */ /* 0x000fe20007f7e0ff */
[----:B------:R-:W-:Y:S01]  /*4010*/  @P2 IMAD.MOV.U32 R14, RZ, RZ, R12 ;  /* 0x000000ffff0e2224 */ /* 0x000fe200078e000c */
[----:B------:R-:W-:-:S03]  /*4020*/  @P2 SEL R23, R16, R23, P0 ;  /* 0x0000001710172207 */ /* 0x000fc60000000000 */
[----:B------:R-:W-:Y:S02]  /*4030*/  IMAD.X R16, RZ, RZ, R18, P3 ;  /* 0x000000ffff107224 */ /* 0x000fe400018e0612 */
[----:B---3--:R-:W-:-:S14]  /*4040*/  DSETP.GEU.AND P1, PT, |R14|, |R8|, PT ;  /* 0x400000080e00722a */ /* 0x008fdc0003f2e200 */
        /* <DEDUP_REMOVED lines=11> */
[----:B----4-:R-:W-:-:S14]  /*4100*/  DSETP.GEU.AND P2, PT, |R8|, |R6|, PT ;  /* 0x400000060800722a */ /* 0x010fdc0003f4e200 */
        /* <DEDUP_REMOVED lines=10> */
[----:B------:R-:W-:Y:S01]  /*41b0*/  IMAD.X R9, RZ, RZ, R18, P3 ;  /* 0x000000ffff097224 */ /* 0x000fe200018e0612 */
[----:B------:R-:W-:Y:S01]  /*41c0*/  IADD3 R17, P3, PT, R20, 0x400, RZ ;  /* 0x0000040014117810 */ /* 0x000fe20007f7e0ff */
[----:B-----5:R-:W-:-:S04]  /*41d0*/  DSETP.GEU.AND P1, PT, |R6|, |R4|, PT ;  /* 0x400000040600722a */ /* 0x020fc80003f2e200 */
[----:B------:R-:W-:-:S10]  /*41e0*/  IMAD.X R16, RZ, RZ, R18, P3 ;  /* 0x000000ffff107224 */ /* 0x000fd400018e0612 */
        /* <DEDUP_REMOVED lines=8> */
[----:B------:R-:W-:Y:S01]  /*4270*/  @P1 IMAD.MOV.U32 R5, RZ, RZ, R7 ;  /* 0x000000ffff051224 */ /* 0x000fe200078e0007 */
[C---:B------:R-:W-:Y:S02]  /*4280*/  IADD3 R6, P1, PT, R21.reuse, 0xa00, RZ ;  /* 0x00000a0015067810 */ /* 0x040fe40007f3e0ff */
[----:B------:R-:W-:-:S02]  /*4290*/  IADD3 R21, P3, PT, R21, 0x500, RZ ;  /* 0x0000050015157810 */ /* 0x000fc40007f7e0ff */
[----:B-1----:R-:W-:Y:S01]  /*42a0*/  ISETP.GT.U32.AND P4, PT, R6, UR4, PT ;  /* 0x0000000406007c0c */ /* 0x002fe2000bf84070 */
[----:B------:R-:W-:Y:S01]  /*42b0*/  DSETP.GEU.AND P2, PT, |R4|, |R10|, PT ;  /* 0x4000000a0400722a */ /* 0x000fe20003f4e200 */
[--C-:B------:R-:W-:Y:S02]  /*42c0*/  IMAD.X R6, RZ, RZ, R19.reuse, P1 ;  /* 0x000000ffff067224 */ /* 0x100fe400008e0613 */
[----:B------:R-:W-:-:S03]  /*42d0*/  IMAD.X R18, RZ, RZ, R19, P3 ;  /* 0x000000ffff127224 */ /* 0x000fc600018e0613 */
[----:B------:R-:W-:Y:S01]  /*42e0*/  ISETP.GT.AND.EX P1, PT, R6, UR5, PT, P4 ;  /* 0x0000000506007c0c */ /* 0x000fe2000bf24340 */
[----:B------:R-:W-:-:S07]  /*42f0*/  IMAD.MOV.U32 R19, RZ, RZ, R18 ;  /* 0x000000ffff137224 */ /* 0x000fce00078e0012 */
        /* <DEDUP_REMOVED lines=8> */
[----:B------:R-:W-:Y:S02]  /*4380*/  @P2 IMAD.MOV.U32 R11, RZ, RZ, R5 ;  /* 0x000000ffff0b2224 */ /* 0x000fe400078e0005 */
[----:B------:R-:W-:Y:S02]  /*4390*/  IMAD.MOV.U32 R12, RZ, RZ, R10 ;  /* 0x000000ffff0c7224 */ /* 0x000fe400078e000a */
[----:B------:R-:W-:Y:S01]  /*43a0*/  IMAD.MOV.U32 R13, RZ, RZ, R11 ;  /* 0x000000ffff0d7224 */ /* 0x000fe200078e000b */
[----:B------:R-:W-:Y:S06]  /*43b0*/  @!P1 BRA `(.L_x_308) ;  /* 0xfffffff800c49947 */ /* 0x000fec000383ffff */
[----:B------:R-:W-:-:S07]  /*43c0*/  IMAD.MOV.U32 R19, RZ, RZ, R21 ;  /* 0x000000ffff137224 */ /* 0x000fce00078e0015 */
.L_x_307:
[----:B------:R-:W-:-:S04]  /*43d0*/  ISETP.GE.U32.AND P0, PT, R19, UR4, PT ;  /* 0x0000000413007c0c */ /* 0x000fc8000bf06070 */
[----:B------:R-:W-:-:S13]  /*43e0*/  ISETP.GE.AND.EX P0, PT, R18, UR5, PT, P0 ;  /* 0x0000000512007c0c */ /* 0x000fda000bf06300 */
[----:B------:R-:W-:Y:S05]  /*43f0*/  @P0 BRA `(.L_x_309) ;  /* 0x0000000800c40947 */ /* 0x000fea0003800000 */
[----:B------:R-:W-:Y:S01]  /*4400*/  IADD3 R21, PT, PT, -R19, UR4, RZ ;  /* 0x0000000413157c10 */ /* 0x000fe2000fffe1ff */
[----:B------:R-:W-:Y:S03]  /*4410*/  BSSY.RECONVERGENT B1, `(.L_x_309) ;  /* 0x00000af000017945 */ /* 0x000fe60003800200 */
[----:B------:R-:W-:-:S13]  /*4420*/  ISETP.GE.AND P0, PT, R0, R21, PT ;  /* 0x000000150000720c */ /* 0x000fda0003f06270 */
[----:B------:R-:W-:Y:S05]  /*4430*/  @P0 BRA `(.L_x_310) ;  /* 0x0000000800b00947 */ /* 0x000fea0003800000 */
[-C--:B------:R-:W-:Y:S01]  /*4440*/  LOP3.LUT R6, RZ, R0.reuse, RZ, 0x33, !PT ;  /* 0x00000000ff067212 */ /* 0x080fe200078e33ff */
[----:B------:R-:W-:Y:S01]  /*4450*/  BSSY.RECONVERGENT B2, `(.L_x_311) ;  /* 0x0000036000027945 */ /* 0x000fe20003800200 */
[----:B------:R-:W-:Y:S02]  /*4460*/  MOV R12, R0 ;  /* 0x00000000000c7202 */ /* 0x000fe40000000f00 */
        /* <DEDUP_REMOVED lines=9> */
[----:B------:R-:W-:Y:S02]  /*4500*/  LOP3.LUT R2, R2, 0x3, RZ, 0xc0, !PT ;  /* 0x0000000302027812 */ /* 0x000fe400078ec0ff */
[----:B------:R-:W-:-:S03]  /*4510*/  IADD3 R13, P0, PT, R9, UR6, RZ ;  /* 0x00000006090d7c10 */ /* 0x000fc6000ff1e0ff */
[----:B------:R-:W-:Y:S01]  /*4520*/  IMAD.MOV R7, RZ, RZ, -R2 ;  /* 0x000000ffff077224 */ /* 0x000fe200078e0a02 */
[----:B0-----:R-:W-:-:S04]  /*4530*/  LEA R8, P1, R9, UR10, 0x3 ;  /* 0x0000000a09087c11 */ /* 0x001fc8000f8218ff */
[----:B------:R-:W-:Y:S02]  /*4540*/  LEA.HI.X R9, R9, UR11, R14, 0x3, P1 ;  /* 0x0000000b09097c11 */ /* 0x000fe400088f1c0e */
[----:B------:R-:W-:-:S07]  /*4550*/  IADD3.X R14, PT, PT, R14, UR7, RZ, P0, !PT ;  /* 0x000000070e0e7c10 */ /* 0x000fce00087fe4ff */
.L_x_315:
        /* <DEDUP_REMOVED lines=31> */
.L_x_314:
[----:B------:R-:W-:Y:S05]  /*4750*/  BSYNC.RECONVERGENT B3 ;  /* 0x0000000000037941 */ /* 0x000fea0003800200 */
.L_x_313:
[----:B------:R-:W-:Y:S01]  /*4760*/  IADD3 R13, P0, PT, R13, 0x100, RZ ;  /* 0x000001000d0d7810 */ /* 0x000fe20007f1e0ff */
[----:B------:R-:W-:Y:S02]  /*4770*/  VIADD R12, R12, 0x100 ;  /* 0x000001000c0c7836 */ /* 0x000fe40000000000 */
[----:B------:R-:W-:Y:S02]  /*4780*/  IMAD.X R9, RZ, RZ, R9, P3 ;  /* 0x000000ffff097224 */ /* 0x000fe400018e0609 */
[----:B------:R-:W-:Y:S01]  /*4790*/  IMAD.X R14, RZ, RZ, R14, P0 ;  /* 0x000000ffff0e7224 */ /* 0x000fe200000e060e */
[----:B------:R-:W-:Y:S07]  /*47a0*/  @P2 BRA `(.L_x_315) ;  /* 0xfffffffc006c2947 */ /* 0x000fee000383ffff */
.L_x_312:
[----:B------:R-:W-:Y:S05]  /*47b0*/  BSYNC.RECONVERGENT B2 ;  /* 0x0000000000027941 */ /* 0x000fea0003800200 */
.L_x_311:
[----:B------:R-:W-:-:S13]  /*47c0*/  ISETP.GE.U32.AND P0, PT, R6, 0x300, PT ;  /* 0x000003000600780c */ /* 0x000fda0003f06070 */
[----:B------:R-:W-:Y:S05]  /*47d0*/  @!P0 BRA `(.L_x_310) ;  /* 0x0000000400c88947 */ /* 0x000fea0003800000 */
[----:B------:R-:W0:Y:S01]  /*47e0*/  LDC.64 R8, c[0x0][0x380] ;  /* 0x0000e000ff087b82 */ /* 0x000e220000000a00 */
[----:B------:R-:W-:-:S07]  /*47f0*/  VIADD R20, R12, 0x200 ;  /* 0x000002000c147836 */ /* 0x000fce0000000000 */
[----:B------:R-:W1:Y:S02]  /*4800*/  LDC.64 R6, c[0x0][0x388] ;  /* 0x0000e200ff067b82 */ /* 0x000e640000000a00 */
.L_x_324:
        /* <DEDUP_REMOVED lines=30> */
.L_x_317:
[----:B------:R-:W-:Y:S05]  /*49f0*/  BSYNC.RECONVERGENT B2 ;  /* 0x0000000000027941 */ /* 0x000fea0003800200 */
.L_x_316:
        /* <DEDUP_REMOVED lines=9> */
[----:B------:R-:W-:-:S03]  /*4a90*/  IMAD.MOV.U32 R24, RZ, RZ, R26 ;  /* 0x000000ffff187224 */ /* 0x000fc600078e001a */
[----:B------:R-:W-:Y:S01]  /*4aa0*/  MOV R25, R27 ;  /* 0x0000001b00197202 */ /* 0x000fe20000000f00 */
        /* <DEDUP_REMOVED lines=15> */
.L_x_319:
[----:B------:R-:W-:Y:S05]  /*4ba0*/  BSYNC.RECONVERGENT B2 ;  /* 0x0000000000027941 */ /* 0x000fea0003800200 */
.L_x_318:
[----:B------:R-:W-:Y:S01]  /*4bb0*/  DSETP.GEU.AND P0, PT, |R16|, |R10|, PT ;  /* 0x4000000a1000722a */ /* 0x000fe20003f0e200 */
[CC--:B------:R-:W-:Y:S01]  /*4bc0*/  IADD3 R13, P1, P4, R19.reuse, R6.reuse, R20 ;  /* 0x00000006130d7210 */ /* 0x0c0fe20007c3e014 */
[----:B------:R-:W-:Y:S01]  /*4bd0*/  VIADD R4, R20, 0x100 ;  /* 0x0000010014047836 */ /* 0x000fe20000000000 */
[----:B------:R-:W-:Y:S01]  /*4be0*/  BSSY.RECONVERGENT B2, `(.L_x_320) ;  /* 0x0000016000027945 */ /* 0x000fe20003800200 */
[----:B------:R-:W-:Y:S01]  /*4bf0*/  IMAD.MOV.U32 R2, RZ, RZ, R10 ;  /* 0x000000ffff027224 */ /* 0x000fe200078e000a */
[----:B------:R-:W-:Y:S01]  /*4c00*/  IADD3.X R22, PT, PT, R18, R7, RZ, P1, P4 ;  /* 0x0000000712167210 */ /* 0x000fe20000fe84ff */
[----:B------:R-:W-:Y:S01]  /*4c10*/  IMAD.MOV.U32 R5, RZ, RZ, R13 ;  /* 0x000000ffff057224 */ /* 0x000fe200078e000d */
[----:B------:R-:W-:Y:S01]  /*4c20*/  IADD3 R4, P2, P3, R19, R6, R4 ;  /* 0x0000000613047210 */ /* 0x000fe20007b5e004 */
        /* <DEDUP_REMOVED lines=17> */
.L_x_321:
[----:B------:R-:W-:Y:S05]  /*4d40*/  BSYNC.RECONVERGENT B2 ;  /* 0x0000000000027941 */ /* 0x000fea0003800200 */
.L_x_320:
[----:B------:R-:W-:Y:S01]  /*4d50*/  DSETP.GEU.AND P0, PT, |R2|, |R14|, PT ;  /* 0x4000000e0200722a */ /* 0x000fe20003f0e200 */
[----:B------:R-:W-:Y:S01]  /*4d60*/  IADD3.X R13, PT, PT, R18, R7, RZ, P2, P3 ;  /* 0x00000007120d7210 */ /* 0x000fe200017e64ff */
        /* <DEDUP_REMOVED lines=20> */
.L_x_323:
[----:B------:R-:W-:Y:S05]  /*4eb0*/  BSYNC.RECONVERGENT B2 ;  /* 0x0000000000027941 */ /* 0x000fea0003800200 */
.L_x_322:
[C---:B------:R-:W-:Y:S02]  /*4ec0*/  VIADD R2, R20.reuse, 0x200 ;  /* 0x0000020014027836 */ /* 0x040fe40000000000 */
[----:B------:R-:W-:-:S03]  /*4ed0*/  VIADD R20, R20, 0x400 ;  /* 0x0000040014147836 */ /* 0x000fc60000000000 */
[----:B------:R-:W-:-:S13]  /*4ee0*/  ISETP.GE.AND P0, PT, R2, R21, PT ;  /* 0x000000150200720c */ /* 0x000fda0003f06270 */
[----:B------:R-:W-:Y:S05]  /*4ef0*/  @!P0 BRA `(.L_x_324) ;  /* 0xfffffff800448947 */ /* 0x000fea000383ffff */
.L_x_310:
[----:B------:R-:W-:Y:S05]  /*4f00*/  BSYNC.RECONVERGENT B1 ;  /* 0x0000000000017941 */ /* 0x000fea0003800200 */
.L_x_309:
        /* <DEDUP_REMOVED lines=32> */
.L_x_326:
[----:B------:R-:W-:Y:S05]  /*5110*/  BSYNC.RECONVERGENT B1 ;  /* 0x0000000000017941 */ /* 0x000fea0003800200 */
.L_x_325:
        /* <DEDUP_REMOVED lines=31> */
.L_x_328:
[----:B------:R-:W-:Y:S05]  /*5310*/  BSYNC.RECONVERGENT B1 ;  /* 0x0000000000017941 */ /* 0x000fea0003800200 */
.L_x_327:
        /* <DEDUP_REMOVED lines=31> */
.L_x_330:
[----:B------:R-:W-:Y:S05]  /*5510*/  BSYNC.RECONVERGENT B1 ;  /* 0x0000000000017941 */ /* 0x000fea0003800200 */
.L_x_329:
[----:B------:R-:W-:Y:S01]  /*5520*/  ISETP.GT.AND P0, PT, R8, 0x17, PT ;  /* 0x000000170800780c */ /* 0x000fe20003f04270 */
[----:B-1----:R1:W1:Y:S01]  /*5530*/  SHFL.DOWN PT, R6, R2, 0x8, 0x1f ;  /* 0x09001f0002067f89 */ /* 0x00226200000e0000 */
[----:B------:R-:W-:Y:S01]  /*5540*/  BSSY.RECONVERGENT B1, `(.L_x_331) ;  /* 0x000001d000017945 */ /* 0x000fe20003800200 */
[----:B--2---:R-:W-:Y:S02]  /*5550*/  IMAD.MOV.U32 R9, RZ, RZ, R11 ;  /* 0x000000ffff097224 */ /* 0x004fe400078e000b */
[----:B---3--:R2:W3:Y:S01]  /*5560*/  SHFL.DOWN PT, R7, R3, 0x8, 0x1f ;  /* 0x09001f0003077f89 */ /* 0x0084e200000e0000 */
[----:B------:R-:W-:Y:S02]  /*5570*/  IMAD.MOV.U32 R10, RZ, RZ, R12 ;  /* 0x000000ffff0a7224 */ /* 0x000fe400078e000c */
[----:B------:R-:W-:Y:S01]  /*5580*/  IMAD.MOV.U32 R4, RZ, RZ, R2 ;  /* 0x000000ffff047224 */ /* 0x000fe200078e0002 */
[----:B0-----:R2:W0:Y:S01]  /*5590*/  SHFL.DOWN PT, R14, R11, 0x8, 0x1f ;  /* 0x09001f000b0e7f89 */ /* 0x00142200000e0000 */
[----:B------:R-:W-:-:S03]  /*55a0*/  IMAD.MOV.U32 R5, RZ, RZ, R3 ;  /* 0x000000ffff057224 */ /* 0x000fc600078e0003 */
[----:B----4-:R2:W4:Y:S01]  /*55b0*/  SHFL.DOWN PT, R13, R12, 0x8, 0x1f ;  /* 0x09001f000c0d7f89 */ /* 0x01052200000e0000 */
        /* <DEDUP_REMOVED lines=21> */
.L_x_332:
[----:B------:R-:W-:Y:S05]  /*5710*/  BSYNC.RECONVERGENT B1 ;  /* 0x0000000000017941 */ /* 0x000fea0003800200 */
.L_x_331:
        /* <DEDUP_REMOVED lines=8> */
[----:B----4-:R-:W-:-:S03]  /*57a0*/  IMAD.MOV.U32 R13, RZ, RZ, R5 ;  /* 0x000000ffff0d7224 */ /* 0x010fc600078e0005 */
[----:B---3--:R3:W4:Y:S01]  /*57b0*/  SHFL.DOWN PT, R7, R10, 0x10, 0x1f ;  /* 0x0a001f000a077f89 */ /* 0x00872200000e0000 */
[----:B------:R-:W-:Y:S05]  /*57c0*/  @P0 BRA `(.L_x_334) ;  /* 0x0000000000500947 */ /* 0x000fea0003800000 */
[----:B-12---:R-:W-:Y:S01]  /*57d0*/  DSETP.GEU.AND P0, PT, |R4|, |R2|, PT ;  /* 0x400000020400722a */ /* 0x006fe20003f0e200 */
        /* <DEDUP_REMOVED lines=19> */
.L_x_334:
[----:B------:R-:W-:Y:S05]  /*5910*/  BSYNC.RECONVERGENT B1 ;  /* 0x0000000000017941 */ /* 0x000fea0003800200 */
.L_x_333:
        /* <DEDUP_REMOVED lines=11> */
.L_x_336:
[----:B------:R-:W-:Y:S05]  /*59d0*/  BSYNC.RECONVERGENT B1 ;  /* 0x0000000000017941 */ /* 0x000fea0003800200 */
.L_x_335:
        /* <DEDUP_REMOVED lines=8> */
[----:B0---4-:R-:W0:Y:S04]  /*5a60*/  LDS.128 R4, [R0+0x20] ;  /* 0x0000200000047984 */ /* 0x011e280000000c00 */
[----:B------:R2:W4:Y:S04]  /*5a70*/  LDS.64 R2, [R0+0x80] ;  /* 0x0000800000027984 */ /* 0x0005280000000a00 */
[----:B---3--:R2:W3:Y:S01]  /*5a80*/  LDS.128 R8, [R0+0x30] ;  /* 0x0000300000087984 */ /* 0x0084e20000000c00 */
[----:B-1----:R-:W-:Y:S01]  /*5a90*/  DSETP.GEU.AND P0, PT, |R12|, |R16|, PT ;  /* 0x400000100c00722a */ /* 0x002fe20003f0e200 */
[----:B------:R-:W-:-:S02]  /*5aa0*/  IMAD.MOV.U32 R20, RZ, RZ, R16 ;  /* 0x000000ffff147224 */ /* 0x000fc400078e0010 */
[----:B------:R-:W-:Y:S02]  /*5ab0*/  IMAD.MOV.U32 R21, RZ, RZ, R17 ;  /* 0x000000ffff157224 */ /* 0x000fe400078e0011 */
[----:B0-----:R-:W-:Y:S02]  /*5ac0*/  IMAD.MOV.U32 R23, RZ, RZ, R4 ;  /* 0x000000ffff177224 */ /* 0x001fe400078e0004 */
        /* <DEDUP_REMOVED lines=16> */
.L_x_338:
[----:B------:R-:W-:Y:S05]  /*5bd0*/  BSYNC.RECONVERGENT B1 ;  /* 0x0000000000017941 */ /* 0x000fea0003800200 */
.L_x_337:
        /* <DEDUP_REMOVED lines=23> */
.L_x_340:
[----:B------:R-:W-:Y:S05]  /*5d50*/  BSYNC.RECONVERGENT B1 ;  /* 0x0000000000017941 */ /* 0x000fea0003800200 */
.L_x_339:
        /* <DEDUP_REMOVED lines=21> */
.L_x_342:
[----:B------:R-:W-:Y:S05]  /*5eb0*/  BSYNC.RECONVERGENT B1 ;  /* 0x0000000000017941 */ /* 0x000fea0003800200 */
.L_x_341:
        /* <DEDUP_REMOVED lines=23> */
.L_x_344:
[----:B------:R-:W-:Y:S05]  /*6030*/  BSYNC.RECONVERGENT B1 ;  /* 0x0000000000017941 */ /* 0x000fea0003800200 */
.L_x_343:
        /* <DEDUP_REMOVED lines=21> */
.L_x_346:
[----:B------:R-:W-:Y:S05]  /*6190*/  BSYNC.RECONVERGENT B1 ;  /* 0x0000000000017941 */ /* 0x000fea0003800200 */
.L_x_345:
        /* <DEDUP_REMOVED lines=21> */
.L_x_348:
[----:B------:R-:W-:Y:S05]  /*62f0*/  BSYNC.RECONVERGENT B1 ;  /* 0x0000000000017941 */ /* 0x000fea0003800200 */
.L_x_347:
        /* <DEDUP_REMOVED lines=20> */
.L_x_268:
[----:B------:R-:W-:Y:S05]  /*6440*/  BSYNC.RECONVERGENT B0 ;  /* 0x0000000000007941 */ /* 0x000fea0003800200 */
.L_x_235:
[----:B------:R-:W-:Y:S05]  /*6450*/  @P1 EXIT ;  /* 0x000000000000194d */ /* 0x000fea0003800000 */
[----:B0123--:R-:W0:Y:S02]  /*6460*/  LDC.64 R2, c[0x0][0x390] ;  /* 0x0000e400ff027b82 */ /* 0x00fe240000000a00 */
[----:B0-----:R-:W-:Y:S04]  /*6470*/  STG.E.64 desc[UR8][R2.64], R12 ;  /* 0x0000000c02007986 */ /* 0x001fe8000c101b08 */
[----:B------:R-:W-:Y:S01]  /*6480*/  STG.E.64 desc[UR8][R2.64+0x8], R14 ;  /* 0x0000080e02007986 */ /* 0x000fe2000c101b08 */
[----:B------:R-:W-:Y:S05]  /*6490*/  EXIT ;  /* 0x000000000000794d */ /* 0x000fea0003800000 */
.L_x_349:
        /* <DEDUP_REMOVED lines=14> */
.L_x_769:


//--------------------- .text._ZN6thrust24THRUST_300001_SM_1000_NS8cuda_cub4core6detail13_kernel_agentINS1_8__reduce11ReduceAgentIPN4cuda3std3__45tupleIJdlEEESC_SB_iNS1_9__extrema9arg_max_fIdl7CompareEEEEJSC_SC_iSG_EEEvDpT0_ --------------------------
	.section	.text._ZN6thrust24THRUST_300001_SM_1000_NS8cuda_cub4core6detail13_kernel_agentINS1_8__reduce11ReduceAgentIPN4cuda3std3__45tupleIJdlEEESC_SB_iNS1_9__extrema9arg_max_fIdl7CompareEEEEJSC_SC_iSG_EEEvDpT0_,"ax",@progbits
	.align	128
        .global         _ZN6thrust24THRUST_300001_SM_1000_NS8cuda_cub4core6detail13_kernel_agentINS1_8__reduce11ReduceAgentIPN4cuda3std3__45tupleIJdlEEESC_SB_iNS1_9__extrema9arg_max_fIdl7CompareEEEEJSC_SC_iSG_EEEvDpT0_
        .type           _ZN6thrust24THRUST_300001_SM_1000_NS8cuda_cub4core6detail13_kernel_agentINS1_8__reduce11ReduceAgentIPN4cuda3std3__45tupleIJdlEEESC_SB_iNS1_9__extrema9arg_max_fIdl7CompareEEEEJSC_SC_iSG_EEEvDpT0_,@function
        .size           _ZN6thrust24THRUST_300001_SM_1000_NS8cuda_cub4core6detail13_kernel_agentINS1_8__reduce11ReduceAgentIPN4cuda3std3__45tupleIJdlEEESC_SB_iNS1_9__extrema9arg_max_fIdl7CompareEEEEJSC_SC_iSG_EEEvDpT0_,(.L_x_770 - _ZN6thrust24THRUST_300001_SM_1000_NS8cuda_cub4core6detail13_kernel_agentINS1_8__reduce11ReduceAgentIPN4cuda3std3__45tupleIJdlEEESC_SB_iNS1_9__extrema9arg_max_fIdl7CompareEEEEJSC_SC_iSG_EEEvDpT0_)
        .other          _ZN6thrust24THRUST_300001_SM_1000_NS8cuda_cub4core6detail13_kernel_agentINS1_8__reduce11ReduceAgentIPN4cuda3std3__45tupleIJdlEEESC_SB_iNS1_9__extrema9arg_max_fIdl7CompareEEEEJSC_SC_iSG_EEEvDpT0_,@"STO_CUDA_ENTRY STV_DEFAULT"
_ZN6thrust24THRUST_300001_SM_1000_NS8cuda_cub4core6detail13_kernel_agentINS1_8__reduce11ReduceAgentIPN4cuda3std3__45tupleIJdlEEESC_SB_iNS1_9__extrema9arg_max_fIdl7CompareEEEEJSC_SC_iSG_EEEvDpT0_:
.text._ZN6thrust24THRUST_300001_SM_1000_NS8cuda_cub4core6detail13_kernel_agentINS1_8__reduce11ReduceAgentIPN4cuda3std3__45tupleIJdlEEESC_SB_iNS1_9__extrema9arg_max_fIdl7CompareEEEEJSC_SC_iSG_EEEvDpT0_:
        /* <DEDUP_REMOVED lines=21> */
.L_x_353:
[----:B0-----:R-:W-:Y:S05]  /*0150*/  BSYNC.RECONVERGENT B1 ;  /* 0x0000000000017941 */ /* 0x001fea0003800200 */
.L_x_352:
        /* <DEDUP_REMOVED lines=15> */
.L_x_360:
        /* <DEDUP_REMOVED lines=31> */
.L_x_359:
[----:B------:R-:W-:Y:S05]  /*0440*/  BSYNC.RECONVERGENT B3 ;  /* 0x0000000000037941 */ /* 0x000fea0003800200 */
.L_x_358:
[----:B------:R-:W-:Y:S02]  /*0450*/  IMAD.X R3, RZ, RZ, R3, P3 ;  /* 0x000000ffff037224 */ /* 0x000fe400018e0603 */
[----:B------:R-:W-:Y:S01]  /*0460*/  VIADD R19, R19, 0x100 ;  /* 0x0000010013137836 */ /* 0x000fe20000000000 */
[----:B------:R-:W-:Y:S06]  /*0470*/  @P2 BRA `(.L_x_360) ;  /* 0xfffffffc00742947 */ /* 0x000fec000383ffff */
.L_x_357:
[----:B------:R-:W-:Y:S05]  /*0480*/  BSYNC.RECONVERGENT B2 ;  /* 0x0000000000027941 */ /* 0x000fea0003800200 */
.L_x_356:
[----:B------:R-:W0:Y:S01]  /*0490*/  LDC.64 R8, c[0x0][0x380] ;  /* 0x0000e000ff087b82 */ /* 0x000e220000000a00 */
[----:B------:R-:W-:-:S13]  /*04a0*/  ISETP.GE.U32.AND P0, PT, R4, 0x300, PT ;  /* 0x000003000400780c */ /* 0x000fda0003f06070 */
[----:B------:R-:W-:Y:S05]  /*04b0*/  @!P0 BRA `(.L_x_355) ;  /* 0x0000000400908947 */ /* 0x000fea0003800000 */
.L_x_369:
        /* <DEDUP_REMOVED lines=13> */
[----:B------:R-:W-:Y:S01]  /*0590*/  IMAD.MOV.U32 R23, RZ, RZ, R12 ;  /* 0x000000ffff177224 */ /* 0x000fe200078e000c */
[----:B------:R-:W-:Y:S01]  /*05a0*/  MOV R25, R13 ;  /* 0x0000000d00197202 */ /* 0x000fe20000000f00 */
[----:B------:R-:W-:Y:S02]  /*05b0*/  IMAD.MOV.U32 R2, RZ, RZ, R14 ;  /* 0x000000ffff027224 */ /* 0x000fe400078e000e */
[----:B------:R-:W-:-:S09]  /*05c0*/  IMAD.MOV.U32 R3, RZ, RZ, R15 ;  /* 0x000000ffff037224 */ /* 0x000fd200078e000f */
        /* <DEDUP_REMOVED lines=9> */
.L_x_362:
[----:B------:R-:W-:Y:S05]  /*0660*/  BSYNC.RECONVERGENT B2 ;  /* 0x0000000000027941 */ /* 0x000fea0003800200 */
.L_x_361:
        /* <DEDUP_REMOVED lines=25> */
.L_x_364:
[----:B------:R-:W-:Y:S05]  /*0800*/  BSYNC.RECONVERGENT B2 ;  /* 0x0000000000027941 */ /* 0x000fea0003800200 */
.L_x_363:
        /* <DEDUP_REMOVED lines=21> */
.L_x_366:
[----:B------:R-:W-:Y:S05]  /*0960*/  BSYNC.RECONVERGENT B2 ;  /* 0x0000000000027941 */ /* 0x000fea0003800200 */
.L_x_365:
        /* <DEDUP_REMOVED lines=21> */
.L_x_368:
[----:B------:R-:W-:Y:S05]  /*0ac0*/  BSYNC.RECONVERGENT B2 ;  /* 0x0000000000027941 */ /* 0x000fea0003800200 */
.L_x_367:
[----:B------:R-:W-:-:S05]  /*0ad0*/  VIADD R19, R19, 0x400 ;  /* 0x0000040013137836 */ /* 0x000fca0000000000 */
[----:B------:R-:W-:-:S13]  /*0ae0*/  ISETP.GE.AND P0, PT, R19, UR5, PT ;  /* 0x0000000513007c0c */ /* 0x000fda000bf06270 */
[----:B------:R-:W-:Y:S05]  /*0af0*/  @!P0 BRA `(.L_x_369) ;  /* 0xfffffff800708947 */ /* 0x000fea000383ffff */
.L_x_355:
[----:B------:R-:W-:Y:S05]  /*0b00*/  BSYNC.RECONVERGENT B1 ;  /* 0x0000000000017941 */ /* 0x000fea0003800200 */
.L_x_354:
        /* <DEDUP_REMOVED lines=35> */
.L_x_372:
[----:B------:R-:W-:Y:S05]  /*0d40*/  BSYNC.RECONVERGENT B1 ;  /* 0x0000000000017941 */ /* 0x000fea0003800200 */
.L_x_371:
        /* <DEDUP_REMOVED lines=31> */
.L_x_374:
[----:B------:R-:W-:Y:S05]  /*0f40*/  BSYNC.RECONVERGENT B1 ;  /* 0x0000000000017941 */ /* 0x000fea0003800200 */
.L_x_373:
        /* <DEDUP_REMOVED lines=31> */
.L_x_376:
[----:B------:R-:W-:Y:S05]  /*1140*/  BSYNC.RECONVERGENT B1 ;  /* 0x0000000000017941 */ /* 0x000fea0003800200 */
.L_x_375:
        /* <DEDUP_REMOVED lines=31> */
.L_x_378:
[----:B------:R-:W-:Y:S05]  /*1340*/  BSYNC.RECONVERGENT B1 ;  /* 0x0000000000017941 */ /* 0x000fea0003800200 */
.L_x_377:
[----:B------:R-:W-:Y:S01]  /*1350*/  ISETP.GT.AND P0, PT, R9, 0xf, PT ;  /* 0x0000000f0900780c */ /* 0x000fe20003f04270 */
[----:B-1----:R1:W1:Y:S01]  /*1360*/  SHFL.DOWN PT, R6, R4, 0x10, 0x1f ;  /* 0x0a001f0004067f89 */ /* 0x00226200000e0000 */
[----:B------:R-:W-:Y:S01]  /*1370*/  BSSY.RECONVERGENT B1, `(.L_x_379) ;  /* 0x000001d000017945 */ /* 0x000fe20003800200 */
[----:B0-----:R-:W-:Y:S01]  /*1380*/  MOV R14, R8 ;  /* 0x00000008000e7202 */ /* 0x001fe20000000f00 */
[----:B----4-:R-:W-:Y:S01]  /*1390*/  IMAD.MOV.U32 R15, RZ, RZ, R10 ;  /* 0x000000ffff0f7224 */ /* 0x010fe200078e000a */
[----:B--2---:R0:W2:Y:S01]  /*13a0*/  SHFL.DOWN PT, R7, R5, 0x10, 0x1f ;  /* 0x0a001f0005077f89 */ /* 0x0040a200000e0000 */
[----:B------:R-:W-:Y:S02]  /*13b0*/  IMAD.MOV.U32 R2, RZ, RZ, R4 ;  /* 0x000000ffff027224 */ /* 0x000fe400078e0004 */
[----:B------:R-:W-:Y:S01]  /*13c0*/  IMAD.MOV.U32 R3, RZ, RZ, R5 ;  /* 0x000000ffff037224 */ /* 0x000fe200078e0005 */
[----:B------:R0:W4:Y:S04]  /*13d0*/  SHFL.DOWN PT, R11, R8, 0x10, 0x1f ;  /* 0x0a001f00080b7f89 */ /* 0x00012800000e0000 */
        /* <DEDUP_REMOVED lines=22> */
.L_x_380:
[----:B------:R-:W-:Y:S05]  /*1540*/  BSYNC.RECONVERGENT B1 ;  /* 0x0000000000017941 */ /* 0x000fea0003800200 */
.L_x_379:
        /* <DEDUP_REMOVED lines=11> */
.L_x_382:
[----:B------:R-:W-:Y:S05]  /*1600*/  BSYNC.RECONVERGENT B1 ;  /* 0x0000000000017941 */ /* 0x000fea0003800200 */
.L_x_381:
        /* <DEDUP_REMOVED lines=31> */
.L_x_385:
[----:B------:R-:W-:Y:S05]  /*1800*/  BSYNC.RECONVERGENT B1 ;  /* 0x0000000000017941 */ /* 0x000fea0003800200 */
.L_x_384:
        /* <DEDUP_REMOVED lines=10> */
[----:B------:R-:W-:Y:S01]  /*18b0*/  MOV R15, R26 ;  /* 0x0000001a000f7202 */ /* 0x000fe20000000f00 */
[----:B------:R-:W-:Y:S02]  /*18c0*/  IMAD.MOV.U32 R29, RZ, RZ, R27 ;  /* 0x000000ffff1d7224 */ /* 0x000fe400078e001b */
[----:B------:R-:W-:Y:S02]  /*18d0*/  IMAD.MOV.U32 R4, RZ, RZ, R24 ;  /* 0x000000ffff047224 */ /* 0x000fe400078e0018 */
[----:B------:R-:W-:-:S08]  /*18e0*/  IMAD.MOV.U32 R5, RZ, RZ, R25 ;  /* 0x000000ffff057224 */ /* 0x000fd000078e0019 */
        /* <DEDUP_REMOVED lines=9> */
.L_x_387:
[----:B------:R-:W-:Y:S05]  /*1980*/  BSYNC.RECONVERGENT B1 ;  /* 0x0000000000017941 */ /* 0x000fea0003800200 */
.L_x_386:
        /* <DEDUP_REMOVED lines=21> */
.L_x_389:
[----:B------:R-:W-:Y:S05]  /*1ae0*/  BSYNC.RECONVERGENT B1 ;  /* 0x0000000000017941 */ /* 0x000fea0003800200 */
.L_x_388:
        /* <DEDUP_REMOVED lines=23> */
.L_x_391:
[----:B------:R-:W-:Y:S05]  /*1c60*/  BSYNC.RECONVERGENT B1 ;  /* 0x0000000000017941 */ /* 0x000fea0003800200 */
.L_x_390:
        /* <DEDUP_REMOVED lines=21> */
.L_x_393:
[----:B------:R-:W-:Y:S05]  /*1dc0*/  BSYNC.RECONVERGENT B1 ;  /* 0x0000000000017941 */ /* 0x000fea0003800200 */
.L_x_392:
        /* <DEDUP_REMOVED lines=21> */
.L_x_395:
[----:B------:R-:W-:Y:S05]  /*1f20*/  BSYNC.RECONVERGENT B1 ;  /* 0x0000000000017941 */ /* 0x000fea0003800200 */
.L_x_394:
        /* <DEDUP_REMOVED lines=21> */
.L_x_370:
        /* <DEDUP_REMOVED lines=19> */
[----:B0-----:R-:W-:Y:S01]  /*21b0*/  MOV R16, R9 ;  /* 0x0000000900107202 */ /* 0x001fe20000000f00 */
[----:B--2---:R-:W-:Y:S02]  /*21c0*/  IMAD.MOV.U32 R18, RZ, RZ, R11 ;  /* 0x000000ffff127224 */ /* 0x004fe400078e000b */
[----:B------:R-:W-:Y:S02]  /*21d0*/  IMAD.MOV.U32 R2, RZ, RZ, R6 ;  /* 0x000000ffff027224 */ /* 0x000fe400078e0006 */
[----:B------:R-:W-:-:S08]  /*21e0*/  IMAD.MOV.U32 R3, RZ, RZ, R7 ;  /* 0x000000ffff037224 */ /* 0x000fd000078e0007 */
        /* <DEDUP_REMOVED lines=15> */
.L_x_397:
[----:B------:R-:W-:Y:S05]  /*22e0*/  BSYNC.RECONVERGENT B1 ;  /* 0x0000000000017941 */ /* 0x000fea0003800200 */
.L_x_396:
        /* <DEDUP_REMOVED lines=32> */
.L_x_399:
[----:B------:R-:W-:Y:S05]  /*24f0*/  BSYNC.RECONVERGENT B1 ;  /* 0x0000000000017941 */ /* 0x000fea0003800200 */
.L_x_398:
[----:B-1----:R-:W-:Y:S01]  /*2500*/  VIADD R2, R4, 0x4 ;  /* 0x0000000404027836 */ /* 0x002fe20000000000 */
[----:B---3--:R1:W3:Y:S01]  /*2510*/  SHFL.DOWN PT, R8, R6, 0x4, R5 ;  /* 0x0880000006087989 */ /* 0x0082e200000e0005 */
[----:B------:R-:W-:Y:S01]  /*2520*/  BSSY.RECONVERGENT B1, `(.L_x_400) ;  /* 0x000001e000017945 */ /* 0x000fe20003800200 */
[----:B------:R-:W-:Y:S01]  /*2530*/  IMAD.MOV.U32 R14, RZ, RZ, R10 ;  /* 0x000000ffff0e7224 */ /* 0x000fe200078e000a */
[----:B------:R-:W-:Y:S01]  /*2540*/  MOV R3, R7 ;  /* 0x0000000700037202 */ /* 0x000fe20000000f00 */
[----:B0-----:R1:W0:Y:S01]  /*2550*/  SHFL.DOWN PT, R9, R7, 0x4, R5 ;  /* 0x0880000007097989 */ /* 0x00122200000e0005 */
[----:B------:R-:W-:Y:S01]  /*2560*/  ISETP.GT.AND P0, PT, R2, R5, PT ;  /* 0x000000050200720c */ /* 0x000fe20003f04270 */
[----:B------:R-:W-:Y:S02]  /*2570*/  IMAD.MOV.U32 R16, RZ, RZ, R12 ;  /* 0x000000ffff107224 */ /* 0x000fe400078e000c */
[----:B--2---:R1:W2:Y:S01]  /*2580*/  SHFL.DOWN PT, R11, R10, 0x4, R5 ;  /* 0x088000000a0b7989 */ /* 0x0042a200000e0005 */
[----:B------:R-:W-:-:S03]  /*2590*/  IMAD.MOV.U32 R2, RZ, RZ, R6 ;  /* 0x000000ffff027224 */ /* 0x000fc600078e0006 */
[----:B----4-:R1:W4:Y:S06]  /*25a0*/  SHFL.DOWN PT, R13, R12, 0x4, R5 ;  /* 0x088000000c0d7989 */ /* 0x01032c00000e0005 */
        /* <DEDUP_REMOVED lines=21> */
.L_x_401:
[----:B------:R-:W-:Y:S05]  /*2700*/  BSYNC.RECONVERGENT B1 ;  /* 0x0000000000017941 */ /* 0x000fea0003800200 */
.L_x_400:
        /* <DEDUP_REMOVED lines=32> */
.L_x_403:
[----:B------:R-:W-:Y:S05]  /*2910*/  BSYNC.RECONVERGENT B1 ;  /* 0x0000000000017941 */ /* 0x000fea0003800200 */
.L_x_402:
[----:B-1----:R-:W-:Y:S01]  /*2920*/  VIADD R2, R4, 0x10 ;  /* 0x0000001004027836 */ /* 0x002fe20000000000 */
[----:B---3--:R1:W3:Y:S01]  /*2930*/  SHFL.DOWN PT, R8, R6, 0x10, R5 ;  /* 0x0a00000006087989 */ /* 0x0082e200000e0005 */
[----:B------:R-:W-:Y:S01]  /*2940*/  BSSY.RECONVERGENT B1, `(.L_x_404) ;  /* 0x000001e000017945 */ /* 0x000fe20003800200 */
[----:B------:R-:W-:Y:S02]  /*2950*/  IMAD.MOV.U32 R14, RZ, RZ, R10 ;  /* 0x000000ffff0e7224 */ /* 0x000fe400078e000a */
[----:B------:R-:W-:Y:S01]  /*2960*/  ISETP.GT.AND P0, PT, R2, R5, PT ;  /* 0x000000050200720c */ /* 0x000fe20003f04270 */
[----:B0-----:R1:W0:Y:S01]  /*2970*/  SHFL.DOWN PT, R9, R7, 0x10, R5 ;  /* 0x0a00000007097989 */ /* 0x00122200000e0005 */
[----:B------:R-:W-:Y:S01]  /*2980*/  IMAD.MOV.U32 R15, RZ, RZ, R12 ;  /* 0x000000ffff0f7224 */ /* 0x000fe200078e000c */
[----:B------:R-:W-:Y:S01]  /*2990*/  MOV R2, R6 ;  /* 0x0000000600027202 */ /* 0x000fe20000000f00 */
[----:B------:R-:W-:Y:S01]  /*29a0*/  IMAD.MOV.U32 R3, RZ, RZ, R7 ;  /* 0x000000ffff037224 */ /* 0x000fe200078e0007 */
[----:B--2---:R1:W2:Y:S04]  /*29b0*/  SHFL.DOWN PT, R11, R10, 0x10, R5 ;  /* 0x0a0000000a0b7989 */ /* 0x0042a800000e0005 */
        /* <DEDUP_REMOVED lines=22> */
.L_x_405:
[----:B------:R-:W-:Y:S05]  /*2b20*/  BSYNC.RECONVERGENT B1 ;  /* 0x0000000000017941 */ /* 0x000fea0003800200 */
.L_x_404:
        /* <DEDUP_REMOVED lines=11> */
.L_x_407:
[----:B------:R-:W-:Y:S05]  /*2be0*/  BSYNC.RECONVERGENT B1 ;  /* 0x0000000000017941 */ /* 0x000fea0003800200 */
.L_x_406:
        /* <DEDUP_REMOVED lines=35> */
.L_x_409:
[----:B------:R-:W-:Y:S05]  /*2e20*/  BSYNC.RECONVERGENT B1 ;  /* 0x0000000000017941 */ /* 0x000fea0003800200 */
.L_x_408:
[----:B------:R-:W-:Y:S01]  /*2e30*/  UISETP.GE.AND UP0, UPT, UR8, 0x41, UPT ;  /* 0x000000410800788c */ /* 0x000fe2000bf06270 */
[----:B0-----:R-:W-:Y:S01]  /*2e40*/  IMAD.MOV.U32 R9, RZ, RZ, R11 ;  /* 0x000000ffff097224 */ /* 0x001fe200078e000b */
[----:B------:R-:W-:Y:S01]  /*2e50*/  MOV R2, R4 ;  /* 0x0000000400027202 */ /* 0x000fe20000000f00 */
[----:B------:R-:W-:Y:S02]  /*2e60*/  IMAD.MOV.U32 R0, RZ, RZ, R8 ;  /* 0x000000ffff007224 */ /* 0x000fe400078e0008 */
[----:B------:R-:W-:-:S04]  /*2e70*/  IMAD.MOV.U32 R3, RZ, RZ, R5 ;  /* 0x000000ffff037224 */ /* 0x000fc800078e0005 */
        /* <DEDUP_REMOVED lines=27> */
.L_x_411:
[----:B------:R-:W-:Y:S05]  /*3030*/  BSYNC.RECONVERGENT B1 ;  /* 0x0000000000017941 */ /* 0x000fea0003800200 */
.L_x_410:
        /* <DEDUP_REMOVED lines=32> */
.L_x_413:
[----:B------:R-:W-:Y:S05]  /*3240*/  BSYNC.RECONVERGENT B1 ;  /* 0x0000000000017941 */ /* 0x000fea0003800200 */
.L_x_412:
[----:B------:R-:W-:Y:S01]  /*3250*/  UISETP.GE.AND UP0, UPT, UR8, 0x81, UPT ;  /* 0x000000810800788c */ /* 0x000fe2000bf06270 */
[----:B------:R-:W-:Y:S01]  /*3260*/  IMAD.MOV.U32 R9, RZ, RZ, R11 ;  /* 0x000000ffff097224 */ /* 0x000fe200078e000b */
        /* <DEDUP_REMOVED lines=30> */
.L_x_415:
[----:B------:R-:W-:Y:S05]  /*3450*/  BSYNC.RECONVERGENT B1 ;  /* 0x0000000000017941 */ /* 0x000fea0003800200 */
.L_x_414:
        /* <DEDUP_REMOVED lines=32> */
.L_x_417:
[----:B------:R-:W-:Y:S05]  /*3660*/  BSYNC.RECONVERGENT B1 ;  /* 0x0000000000017941 */ /* 0x000fea0003800200 */
.L_x_416:
        /* <DEDUP_REMOVED lines=13> */
[----:B------:R-:W-:Y:S01]  /*3740*/  MOV R6, R2 ;  /* 0x0000000200067202 */ /* 0x000fe20000000f00 */
[----:B------:R-:W-:Y:S02]  /*3750*/  IMAD.MOV.U32 R7, RZ, RZ, R3 ;  /* 0x000000ffff077224 */ /* 0x000fe400078e0003 */
[----:B-1----:R-:W-:Y:S02]  /*3760*/  IMAD.MOV.U32 R9, RZ, RZ, R12 ;  /* 0x000000ffff097224 */ /* 0x002fe400078e000c */
        /* <DEDUP_REMOVED lines=16> */
.L_x_419:
[----:B------:R-:W-:Y:S05]  /*3870*/  BSYNC.RECONVERGENT B1 ;  /* 0x0000000000017941 */ /* 0x000fea0003800200 */
.L_x_418:
        /* <DEDUP_REMOVED lines=32> */
.L_x_351:
        /* <DEDUP_REMOVED lines=34> */
[----:B------:R-:W-:-:S04]  /*3ca0*/  IMAD.MOV.U32 R15, RZ, RZ, 0x500 ;  /* 0x00000500ff0f7424 */ /* 0x000fc800078e00ff */
        /* <DEDUP_REMOVED lines=8> */
[----:B------:R-:W-:Y:S02]  /*3d30*/  @P2 MOV R9, R13 ;  /* 0x0000000d00092202 */ /* 0x000fe40000000f00 */
[----:B------:R-:W-:-:S04]  /*3d40*/  @P2 SEL R7, R11, R7, P0 ;  /* 0x000000070b072207 */ /* 0x000fc80000000000 */
        /* <DEDUP_REMOVED lines=10> */
[----:B------:R-:W-:Y:S06]  /*3df0*/  BRA.U !UP0, `(.L_x_420) ;  /* 0x0000000508287547 */ /* 0x000fec000b800000 */
[----:B------:R-:W-:Y:S01]  /*3e00*/  IMAD.MOV.U32 R25, RZ, RZ, R2 ;  /* 0x000000ffff197224 */ /* 0x000fe200078e0002 */
[----:B------:R-:W0:Y:S01]  /*3e10*/  LDCU UR4, c[0x0][0x390] ;  /* 0x00007200ff0477ac */ /* 0x000e220008000800 */
[----:B------:R-:W-:Y:S02]  /*3e20*/  IMAD.MOV.U32 R24, RZ, RZ, R3 ;  /* 0x000000ffff187224 */ /* 0x000fe400078e0003 */
[----:B------:R-:W-:-:S07]  /*3e30*/  IMAD.MOV.U32 R27, RZ, RZ, 0x500 ;  /* 0x00000500ff1b7424 */ /* 0x000fce00078e00ff */
.L_x_421:
[----:B------:R-:W1:Y:S01]  /*3e40*/  LDC.64 R22, c[0x0][0x380] ;  /* 0x0000e000ff167b82 */ /* 0x000e620000000a00 */
[----:B------:R-:W-:-:S04]  /*3e50*/  IMAD.IADD R3, R0, 0x1, R27 ;  /* 0x0000000100037824 */ /* 0x000fc800078e021b */
[----:B-1----:R-:W-:-:S05]  /*3e60*/  IMAD.WIDE.U32 R22, R3, 0x10, R22 ;  /* 0x0000001003167825 */ /* 0x002fca00078e0016 */
        /* <DEDUP_REMOVED lines=14> */
[----:B------:R-:W-:Y:S02]  /*3f50*/  @P2 FSEL R29, R5, R21, P0 ;  /* 0x00000015051d2208 */ /* 0x000fe40000000000 */
[----:B------:R-:W2:Y:S01]  /*3f60*/  LDG.E.64.CONSTANT R4, desc[UR6][R22.64+0x4000] ;  /* 0x0040000616047981 */ /* 0x000ea2000c1e9b00 */
[----:B------:R-:W-:Y:S02]  /*3f70*/  @P2 IMAD.MOV.U32 R20, RZ, RZ, R26 ;  /* 0x000000ffff142224 */ /* 0x000fe400078e001a */
[----:B------:R-:W-:-:S06]  /*3f80*/  @P2 IMAD.MOV.U32 R21, RZ, RZ, R29 ;  /* 0x000000ffff152224 */ /* 0x000fcc00078e001d */
        /* <DEDUP_REMOVED lines=32> */
[----:B------:R-:W-:-:S05]  /*4190*/  VIADD R7, R27, 0xa00 ;  /* 0x00000a001b077836 */ /* 0x000fca0000000000 */
[----:B0-----:R-:W-:Y:S01]  /*41a0*/  ISETP.GT.AND P1, PT, R7, UR4, PT ;  /* 0x0000000407007c0c */ /* 0x001fe2000bf24270 */
[----:B------:R-:W-:-:S04]  /*41b0*/  VIADD R15, R27, 0x500 ;  /* 0x000005001b0f7836 */ /* 0x000fc80000000000 */
[----:B------:R-:W-:Y:S01]  /*41c0*/  IMAD.MOV.U32 R27, RZ, RZ, R15 ;  /* 0x000000ffff1b7224 */ /* 0x000fe200078e000f */
        /* <DEDUP_REMOVED lines=11> */
[----:B------:R-:W-:Y:S01]  /*4280*/  IMAD.MOV.U32 R24, RZ, RZ, R3 ;  /* 0x000000ffff187224 */ /* 0x000fe200078e0003 */
[----:B------:R-:W-:Y:S06]  /*4290*/  @!P1 BRA `(.L_x_421) ;  /* 0xfffffff800e89947 */ /* 0x000fec000383ffff */
.L_x_420:
[----:B------:R-:W-:-:S13]  /*42a0*/  ISETP.GE.AND P0, PT, R15, UR4, PT ;  /* 0x000000040f007c0c */ /* 0x000fda000bf06270 */
        /* <DEDUP_REMOVED lines=12> */
[----:B------:R-:W0:Y:S01]  /*4370*/  LDC.64 R6, c[0x0][0x380] ;  /* 0x0000e000ff067b82 */ /* 0x000e220000000a00 */
[----:B------:R-:W-:Y:S01]  /*4380*/  LEA.HI R8, R20, 0x1, RZ, 0x18 ;  /* 0x0000000114087811 */ /* 0x000fe200078fc0ff */
[----:B------:R-:W-:Y:S01]  /*4390*/  IMAD.IADD R21, R0, 0x1, R15 ;  /* 0x0000000100157824 */ /* 0x000fe200078e020f */
[----:B------:R-:W-:Y:S02]  /*43a0*/  MOV R12, R0 ;  /* 0x00000000000c7202 */ /* 0x000fe40000000f00 */
[----:B------:R-:W-:-:S05]  /*43b0*/  LOP3.LUT R8, R8, 0x3, RZ, 0xc0, !PT ;  /* 0x0000000308087812 */ /* 0x000fca00078ec0ff */
[----:B------:R-:W-:-:S07]  /*43c0*/  IMAD.MOV R14, RZ, RZ, -R8 ;  /* 0x000000ffff0e7224 */ /* 0x000fce00078e0a08 */
.L_x_428:
[----:B0-----:R-:W-:-:S05]  /*43d0*/  IMAD.WIDE.U32 R18, R21, 0x10, R6 ;  /* 0x0000001015127825 */ /* 0x001fca00078e0006 */
[----:B------:R-:W2:Y:S04]  /*43e0*/  LDG.E.64.CONSTANT R8, desc[UR6][R18.64] ;  /* 0x0000000612087981 */ /* 0x000ea8000c1e9b00 */
[----:B------:R-:W3:Y:S01]  /*43f0*/  LDG.E.64.CONSTANT R10, desc[UR6][R18.64+0x8] ;  /* 0x00000806120a7981 */ /* 0x000ee2000c1e9b00 */
[----:B------:R-:W-:Y:S01]  /*4400*/  VIADD R14, R14, 0x1 ;  /* 0x000000010e0e7836 */ /* 0x000fe20000000000 */
[----:B------:R-:W-:Y:S01]  /*4410*/  BSSY.RECONVERGENT B3, `(.L_x_426) ;  /* 0x000001a000037945 */ /* 0x000fe20003800200 */
[----:B------:R-:W-:Y:S02]  /*4420*/  IMAD.MOV.U32 R23, RZ, RZ, R2 ;  /* 0x000000ffff177224 */ /* 0x000fe400078e0002 */
        /* <DEDUP_REMOVED lines=24> */
.L_x_427:
[----:B------:R-:W-:Y:S05]  /*45b0*/  BSYNC.RECONVERGENT B3 ;  /* 0x0000000000037941 */ /* 0x000fea0003800200 */
.L_x_426:
[----:B------:R-:W-:Y:S02]  /*45c0*/  VIADD R12, R12, 0x100 ;  /* 0x000001000c0c7836 */ /* 0x000fe40000000000 */
[----:B------:R-:W-:Y:S01]  /*45d0*/  VIADD R21, R21, 0x100 ;  /* 0x0000010015157836 */ /* 0x000fe20000000000 */
[----:B------:R-:W-:Y:S06]  /*45e0*/  @P2 BRA `(.L_x_428) ;  /* 0xfffffffc00782947 */ /* 0x000fec000383ffff */
.L_x_425:
[----:B------:R-:W-:Y:S05]  /*45f0*/  BSYNC.RECONVERGENT B2 ;  /* 0x0000000000027941 */ /* 0x000fea0003800200 */
.L_x_424:
[----:B------:R-:W-:-:S13]  /*4600*/  ISETP.GE.U32.AND P0, PT, R20, 0x300, PT ;  /* 0x000003001400780c */ /* 0x000fda0003f06070 */
[----:B------:R-:W-:Y:S05]  /*4610*/  @!P0 BRA `(.L_x_423) ;  /* 0x0000000400c88947 */ /* 0x000fea0003800000 */
[----:B------:R-:W0:Y:S01]  /*4620*/  LDCU.64 UR8, c[0x0][0x380] ;  /* 0x00007000ff0877ac */ /* 0x000e220008000a00 */
[----:B------:R-:W1:Y:S01]  /*4630*/  LDC.64 R10, c[0x0][0x380] ;  /* 0x0000e000ff0a7b82 */ /* 0x000e620000000a00 */
[C---:B------:R-:W-:Y:S01]  /*4640*/  IADD3 R17, P0, PT, R12.reuse, R15, RZ ;  /* 0x0000000f0c117210 */ /* 0x040fe20007f1e0ff */
[----:B------:R-:W-:-:S04]  /*4650*/  IMAD.IADD R15, R12, 0x1, R15 ;  /* 0x000000010c0f7824 */ /* 0x000fc800078e020f */
[----:B------:R-:W-:Y:S01]  /*4660*/  IMAD.X R6, RZ, RZ, RZ, P0 ;  /* 0x000000ffff067224 */ /* 0x000fe200000e06ff */
[----:B0-----:R-:W-:-:S04]  /*4670*/  LEA R14, P1, R17, UR8, 0x4 ;  /* 0x00000008110e7c11 */ /* 0x001fc8000f8220ff */
[----:B------:R-:W-:Y:S02]  /*4680*/  IADD3 R14, P0, PT, R14, 0x3008, RZ ;  /* 0x000030080e0e7810 */ /* 0x000fe40007f1e0ff */
[----:B------:R-:W-:-:S05]  /*4690*/  LEA.HI.X R17, R17, UR9, R6, 0x4, P1 ;  /* 0x0000000911117c11 */ /* 0x000fca00088f2406 */
[----:B------:R-:W-:-:S07]  /*46a0*/  IMAD.X R17, RZ, RZ, R17, P0 ;  /* 0x000000ffff117224 */ /* 0x000fce00000e0611 */
.L_x_437:
[----:B-1----:R-:W-:-:S05]  /*46b0*/  IMAD.WIDE.U32 R8, R15, 0x10, R10 ;  /* 0x000000100f087825 */ /* 0x002fca00078e000a */
[----:B------:R-:W2:Y:S04]  /*46c0*/  LDG.E.64.CONSTANT R22, desc[UR6][R8.64] ;  /* 0x0000000608167981 */ /* 0x000ea8000c1e9b00 */
[----:B------:R0:W3:Y:S02]  /*46d0*/  LDG.E.64.CONSTANT R6, desc[UR6][R8.64+0x8] ;  /* 0x0000080608067981 */ /* 0x0000e4000c1e9b00 */
[----:B0-----:R-:W-:Y:S02]  /*46e0*/  IMAD.MOV.U32 R8, RZ, RZ, R14 ;  /* 0x000000ffff087224 */ /* 0x001fe400078e000e */
[----:B------:R-:W-:-:S05]  /*46f0*/  IMAD.MOV.U32 R9, RZ, RZ, R17 ;  /* 0x000000ffff097224 */ /* 0x000fca00078e0011 */
[----:B------:R0:W5:Y:S04]  /*4700*/  LDG.E.64.CONSTANT R20, desc[UR6][R8.64+-0x2008] ;  /* 0xffdff80608147981 */ /* 0x000168000c1e9b00 */
[----:B------:R0:W5:Y:S01]  /*4710*/  LDG.E.64.CONSTANT R18, desc[UR6][R8.64+-0x2000] ;  /* 0xffe0000608127981 */ /* 0x000162000c1e9b00 */
[----:B------:R-:W-:Y:S01]  /*4720*/  BSSY.RECONVERGENT B2, `(.L_x_429) ;  /* 0x0000015000027945 */ /* 0x000fe20003800200 */
[----:B--2---:R-:W-:Y:S01]  /*4730*/  DSETP.GEU.AND P0, PT, |R4|, |R22|, PT ;  /* 0x400000160400722a */ /* 0x004fe20003f0e200 */
[----:B------:R-:W-:Y:S02]  /*4740*/  IMAD.MOV.U32 R16, RZ, RZ, R22 ;  /* 0x000000ffff107224 */ /* 0x000fe400078e0016 */
[----:B------:R-:W-:Y:S01]  /*4750*/  IMAD.MOV.U32 R17, RZ, RZ, R23 ;  /* 0x000000ffff117224 */ /* 0x000fe200078e0017 */
[----:B---3--:R-:W-:Y:S01]  /*4760*/  MOV R29, R7 ;  /* 0x00000007001d7202 */ /* 0x008fe20000000f00 */
[----:B------:R-:W-:-:S09]  /*4770*/  IMAD.MOV.U32 R27, RZ, RZ, R6 ;  /* 0x000000ffff1b7224 */ /* 0x000fd200078e0006 */
        /* <DEDUP_REMOVED lines=15> */
.L_x_430:
[----:B------:R-:W-:Y:S05]  /*4870*/  BSYNC.RECONVERGENT B2 ;  /* 0x0000000000027941 */ /* 0x000fea0003800200 */
.L_x_429:
[----:B------:R0:W5:Y:S04]  /*4880*/  LDG.E.64.CONSTANT R6, desc[UR6][R8.64+-0x1008] ;  /* 0xffeff80608067981 */ /* 0x000168000c1e9b00 */
[----:B------:R0:W5:Y:S02]  /*4890*/  LDG.E.64.CONSTANT R4, desc[UR6][R8.64+-0x1000] ;  /* 0xfff0000608047981 */ /* 0x000164000c1e9b00 */
[----:B-----5:R-:W-:Y:S01]  /*48a0*/  DSETP.GEU.AND P0, PT, |R16|, |R20|, PT ;  /* 0x400000141000722a */ /* 0x020fe20003f0e200 */
[----:B------:R-:W-:Y:S01]  /*48b0*/  BSSY.RECONVERGENT B2, `(.L_x_431) ;  /* 0x0000014000027945 */ /* 0x000fe20003800200 */
[----:B------:R-:W-:Y:S02]  /*48c0*/  IMAD.MOV.U32 R2, RZ, RZ, R20 ;  /* 0x000000ffff027224 */ /* 0x000fe400078e0014 */
[----:B------:R-:W-:-:S02]  /*48d0*/  IMAD.MOV.U32 R3, RZ, RZ, R21 ;  /* 0x000000ffff037224 */ /* 0x000fc400078e0015 */
        /* <DEDUP_REMOVED lines=17> */
.L_x_432:
[----:B------:R-:W-:Y:S05]  /*49f0*/  BSYNC.RECONVERGENT B2 ;  /* 0x0000000000027941 */ /* 0x000fea0003800200 */
.L_x_431:
[----:B------:R0:W5:Y:S04]  /*4a00*/  LDG.E.64.CONSTANT R16, desc[UR6][R8.64+-0x8] ;  /* 0xfffff80608107981 */ /* 0x000168000c1e9b00 */
[----:B------:R0:W5:Y:S01]  /*4a10*/  LDG.E.64.CONSTANT R18, desc[UR6][R8.64] ;  /* 0x0000000608127981 */ /* 0x000162000c1e9b00 */
[----:B------:R-:W-:Y:S01]  /*4a20*/  DSETP.GEU.AND P0, PT, |R2|, |R6|, PT ;  /* 0x400000060200722a */ /* 0x000fe20003f0e200 */
[----:B------:R-:W-:Y:S01]  /*4a30*/  BSSY.RECONVERGENT B2, `(.L_x_433) ;  /* 0x0000014000027945 */ /* 0x000fe20003800200 */
[----:B------:R-:W-:Y:S02]  /*4a40*/  IMAD.MOV.U32 R20, RZ, RZ, R6 ;  /* 0x000000ffff147224 */ /* 0x000fe400078e0006 */
[----:B------:R-:W-:Y:S02]  /*4a50*/  IMAD.MOV.U32 R21, RZ, RZ, R7 ;  /* 0x000000ffff157224 */ /* 0x000fe400078e0007 */
[----:B------:R-:W-:-:S02]  /*4a60*/  IMAD.MOV.U32 R29, RZ, RZ, R4 ;  /* 0x000000ffff1d7224 */ /* 0x000fc400078e0004 */
        /* <DEDUP_REMOVED lines=16> */
.L_x_434:
[----:B------:R-:W-:Y:S05]  /*4b70*/  BSYNC.RECONVERGENT B2 ;  /* 0x0000000000027941 */ /* 0x000fea0003800200 */
.L_x_433:
[----:B-----5:R-:W-:Y:S01]  /*4b80*/  DSETP.GEU.AND P0, PT, |R20|, |R16|, PT ;  /* 0x400000101400722a */ /* 0x020fe20003f0e200 */
[----:B------:R-:W-:Y:S01]  /*4b90*/  BSSY.RECONVERGENT B2, `(.L_x_435) ;  /* 0x0000014000027945 */ /* 0x000fe20003800200 */
[----:B------:R-:W-:Y:S02]  /*4ba0*/  IMAD.MOV.U32 R4, RZ, RZ, R16 ;  /* 0x000000ffff047224 */ /* 0x000fe400078e0010 */
[----:B------:R-:W-:Y:S02]  /*4bb0*/  IMAD.MOV.U32 R5, RZ, RZ, R17 ;  /* 0x000000ffff057224 */ /* 0x000fe400078e0011 */
[----:B------:R-:W-:Y:S02]  /*4bc0*/  IMAD.MOV.U32 R2, RZ, RZ, R18 ;  /* 0x000000ffff027224 */ /* 0x000fe400078e0012 */
[----:B------:R-:W-:-:S06]  /*4bd0*/  IMAD.MOV.U32 R3, RZ, RZ, R19 ;  /* 0x000000ffff037224 */ /* 0x000fcc00078e0013 */
        /* <DEDUP_REMOVED lines=15> */
.L_x_436:
[----:B------:R-:W-:Y:S05]  /*4cd0*/  BSYNC.RECONVERGENT B2 ;  /* 0x0000000000027941 */ /* 0x000fea0003800200 */
.L_x_435:
[----:B------:R-:W-:Y:S01]  /*4ce0*/  VIADD R12, R12, 0x400 ;  /* 0x000004000c0c7836 */ /* 0x000fe20000000000 */
[----:B------:R-:W-:Y:S01]  /*4cf0*/  IADD3 R14, P1, PT, R8, 0x4000, RZ ;  /* 0x00004000080e7810 */ /* 0x000fe20007f3e0ff */
[----:B------:R-:W-:-:S03]  /*4d00*/  VIADD R15, R15, 0x400 ;  /* 0x000004000f0f7836 */ /* 0x000fc60000000000 */
[----:B------:R-:W-:Y:S01]  /*4d10*/  ISETP.GE.AND P0, PT, R12, R13, PT ;  /* 0x0000000d0c00720c */ /* 0x000fe20003f06270 */
[----:B------:R-:W-:-:S12]  /*4d20*/  IMAD.X R17, RZ, RZ, R9, P1 ;  /* 0x000000ffff117224 */ /* 0x000fd800008e0609 */
[----:B------:R-:W-:Y:S05]  /*4d30*/  @!P0 BRA `(.L_x_437) ;  /* 0xfffffff8005c8947 */ /* 0x000fea000383ffff */
.L_x_423:
[----:B------:R-:W-:Y:S05]  /*4d40*/  BSYNC.RECONVERGENT B1 ;  /* 0x0000000000017941 */ /* 0x000fea0003800200 */
.L_x_422:
        /* <DEDUP_REMOVED lines=32> */
.L_x_439:
[----:B------:R-:W-:Y:S05]  /*4f50*/  BSYNC.RECONVERGENT B1 ;  /* 0x0000000000017941 */ /* 0x000fea0003800200 */
.L_x_438:
        /* <DEDUP_REMOVED lines=12> */
[----:B---3--:R-:W-:Y:S01]  /*5020*/  IMAD.MOV.U32 R8, RZ, RZ, R14 ;  /* 0x000000ffff087224 */ /* 0x008fe200078e000e */
[----:B------:R-:W-:Y:S01]  /*5030*/  MOV R2, R4 ;  /* 0x0000000400027202 */ /* 0x000fe20000000f00 */
[----:B----4-:R-:W-:Y:S02]  /*5040*/  IMAD.MOV.U32 R9, RZ, RZ, R13 ;  /* 0x000000ffff097224 */ /* 0x010fe400078e000d */
        /* <DEDUP_REMOVED lines=16> */
.L_x_441:
[----:B------:R-:W-:Y:S05]  /*5150*/  BSYNC.RECONVERGENT B1 ;  /* 0x0000000000017941 */ /* 0x000fea0003800200 */
.L_x_440:
[----:B------:R-:W-:Y:S01]  /*5160*/  ISETP.GT.AND P0, PT, R10, 0x1b, PT ;  /* 0x0000001b0a00780c */ /* 0x000fe20003f04270 */
[----:B0-----:R0:W0:Y:S01]  /*5170*/  SHFL.DOWN PT, R6, R2, 0x4, 0x1f ;  /* 0x08801f0002067f89 */ /* 0x00102200000e0000 */
[----:B------:R-:W-:Y:S01]  /*5180*/  BSSY.RECONVERGENT B1, `(.L_x_442) ;  /* 0x000001d000017945 */ /* 0x000fe20003800200 */
[----:B------:R-:W-:Y:S02]  /*5190*/  IMAD.MOV.U32 R11, RZ, RZ, R8 ;  /* 0x000000ffff0b7224 */ /* 0x000fe400078e0008 */
[----:B------:R0:W0:Y:S01]  /*51a0*/  SHFL.DOWN PT, R7, R3, 0x4, 0x1f ;  /* 0x08801f0003077f89 */ /* 0x00002200000e0000 */
[----:B------:R-:W-:Y:S02]  /*51b0*/  IMAD.MOV.U32 R12, RZ, RZ, R9 ;  /* 0x000000ffff0c7224 */ /* 0x000fe400078e0009 */
[----:B-1----:R-:W-:Y:S01]  /*51c0*/  IMAD.MOV.U32 R4, RZ, RZ, R2 ;  /* 0x000000ffff047224 */ /* 0x002fe200078e0002 */
[----:B----4-:R1:W4:Y:S01]  /*51d0*/  SHFL.DOWN PT, R13, R8, 0x4, 0x1f ;  /* 0x08801f00080d7f89 */ /* 0x01032200000e0000 */
[----:B--2---:R-:W-:-:S03]  /*51e0*/  IMAD.MOV.U32 R5, RZ, RZ, R3 ;  /* 0x000000ffff057224 */ /* 0x004fc600078e0003 */
[----:B---3--:R1:W2:Y:S01]  /*51f0*/  SHFL.DOWN PT, R14, R9, 0x4, 0x1f ;  /* 0x08801f00090e7f89 */ /* 0x0082a200000e0000 */
[----:B------:R-:W-:Y:S05]  /*5200*/  @P0 BRA `(.L_x_443) ;  /* 0x0000000000500947 */ /* 0x000fea0003800000 */
[----:B0-----:R-:W-:Y:S01]  /*5210*/  DSETP.GEU.AND P0, PT, |R2|, |R6|, PT ;  /* 0x400000060200722a */ /* 0x001fe20003f0e200 */
[----:B----4-:R-:W-:Y:S02]  /*5220*/  IMAD.MOV.U32 R11, RZ, RZ, R13 ;  /* 0x000000ffff0b7224 */ /* 0x010fe400078e000d */
        /* <DEDUP_REMOVED lines=18> */
.L_x_443:
[----:B------:R-:W-:Y:S05]  /*5350*/  BSYNC.RECONVERGENT B1 ;  /* 0x0000000000017941 */ /* 0x000fea0003800200 */
.L_x_442:
[----:B------:R-:W-:Y:S01]  /*5360*/  ISETP.GT.AND P0, PT, R10, 0x17, PT ;  /* 0x000000170a00780c */ /* 0x000fe20003f04270 */
[----:B0-----:R0:W3:Y:S01]  /*5370*/  SHFL.DOWN PT, R2, R4, 0x8, 0x1f ;  /* 0x09001f0004027f89 */ /* 0x0010e200000e0000 */
[----:B------:R-:W-:Y:S01]  /*5380*/  BSSY.RECONVERGENT B1, `(.L_x_444) ;  /* 0x000001d000017945 */ /* 0x000fe20003800200 */
[----:B-1----:R-:W-:Y:S02]  /*5390*/  IMAD.MOV.U32 R8, RZ, RZ, R11 ;  /* 0x000000ffff087224 */ /* 0x002fe400078e000b */
[----:B------:R0:W1:Y:S01]  /*53a0*/  SHFL.DOWN PT, R3, R5, 0x8, 0x1f ;  /* 0x09001f0005037f89 */ /* 0x00006200000e0000 */
[----:B------:R-:W-:Y:S02]  /*53b0*/  IMAD.MOV.U32 R9, RZ, RZ, R12 ;  /* 0x000000ffff097224 */ /* 0x000fe400078e000c */
[----:B------:R-:W-:Y:S01]  /*53c0*/  IMAD.MOV.U32 R6, RZ, RZ, R4 ;  /* 0x000000ffff067224 */ /* 0x000fe200078e0004 */
[----:B--2---:R0:W2:Y:S01]  /*53d0*/  SHFL.DOWN PT, R14, R11, 0x8, 0x1f ;  /* 0x09001f000b0e7f89 */ /* 0x0040a200000e0000 */
[----:B------:R-:W-:-:S03]  /*53e0*/  IMAD.MOV.U32 R7, RZ, RZ, R5 ;  /* 0x000000ffff077224 */ /* 0x000fc600078e0005 */
[----:B----4-:R0:W4:Y:S01]  /*53f0*/  SHFL.DOWN PT, R13, R12, 0x8, 0x1f ;  /* 0x09001f000c0d7f89 */ /* 0x01012200000e0000 */
[----:B------:R-:W-:Y:S05]  /*5400*/  @P0 BRA `(.L_x_445) ;  /* 0x0000000000500947 */ /* 0x000fea0003800000 */
[----:B-1-3--:R-:W-:Y:S01]  /*5410*/  DSETP.GEU.AND P0, PT, |R4|, |R2|, PT ;  /* 0x400000020400722a */ /* 0x00afe20003f0e200 */
[----:B--2---:R-:W-:Y:S01]  /*5420*/  IMAD.MOV.U32 R8, RZ, RZ, R14 ;  /* 0x000000ffff087224 */ /* 0x004fe200078e000e */
        /* <DEDUP_REMOVED lines=18> */
.L_x_445:
[----:B------:R-:W-:Y:S05]  /*5550*/  BSYNC.RECONVERGENT B1 ;  /* 0x0000000000017941 */ /* 0x000fea0003800200 */
.L_x_444:
[----:B------:R-:W-:Y:S01]  /*5560*/  ISETP.GT.AND P0, PT, R10, 0xf, PT ;  /* 0x0000000f0a00780c */ /* 0x000fe20003f04270 */
[----:B0-----:R0:W0:Y:S01]  /*5570*/  SHFL.DOWN PT, R4, R6, 0x10, 0x1f ;  /* 0x0a001f0006047f89 */ /* 0x00102200000e0000 */
[----:B------:R-:W-:Y:S01]  /*5580*/  BSSY.RECONVERGENT B1, `(.L_x_446) ;  /* 0x000001d000017945 */ /* 0x000fe20003800200 */
[----:B--2---:R-:W-:Y:S02]  /*5590*/  IMAD.MOV.U32 R14, RZ, RZ, R8 ;  /* 0x000000ffff0e7224 */ /* 0x004fe400078e0008 */
[----:B------:R2:W0:Y:S01]  /*55a0*/  SHFL.DOWN PT, R5, R7, 0x10, 0x1f ;  /* 0x0a001f0007057f89 */ /* 0x00042200000e0000 */
[----:B------:R-:W-:Y:S02]  /*55b0*/  IMAD.MOV.U32 R15, RZ, RZ, R9 ;  /* 0x000000ffff0f7224 */ /* 0x000fe400078e0009 */
[----:B---3--:R-:W-:Y:S01]  /*55c0*/  IMAD.MOV.U32 R2, RZ, RZ, R6 ;  /* 0x000000ffff027224 */ /* 0x008fe200078e0006 */
[----:B------:R2:W3:Y:S01]  /*55d0*/  SHFL.DOWN PT, R11, R8, 0x10, 0x1f ;  /* 0x0a001f00080b7f89 */ /* 0x0004e200000e0000 */
[----:B-1----:R-:W-:-:S03]  /*55e0*/  IMAD.MOV.U32 R3, RZ, RZ, R7 ;  /* 0x000000ffff037224 */ /* 0x002fc600078e0007 */
[----:B------:R2:W1:Y:S01]  /*55f0*/  SHFL.DOWN PT, R12, R9, 0x10, 0x1f ;  /* 0x0a001f00090c7f89 */ /* 0x00046200000e0000 */
[----:B------:R-:W-:Y:S05]  /*5600*/  @P0 BRA `(.L_x_447) ;  /* 0x0000000000500947 */ /* 0x000fea0003800000 */
[----:B0-----:R-:W-:Y:S01]  /*5610*/  DSETP.GEU.AND P0, PT, |R6|, |R4|, PT ;  /* 0x400000040600722a */ /* 0x001fe20003f0e200 */
[----:B---3--:R-:W-:Y:S02]  /*5620*/  IMAD.MOV.U32 R14, RZ, RZ, R11 ;  /* 0x000000ffff0e7224 */ /* 0x008fe400078e000b */
[----:B-1----:R-:W-:Y:S02]  /*5630*/  IMAD.MOV.U32 R15, RZ, RZ, R12 ;  /* 0x000000ffff0f7224 */ /* 0x002fe400078e000c */
        /* <DEDUP_REMOVED lines=17> */
.L_x_447:
[----:B------:R-:W-:Y:S05]  /*5750*/  BSYNC.RECONVERGENT B1 ;  /* 0x0000000000017941 */ /* 0x000fea0003800200 */
.L_x_446:
        /* <DEDUP_REMOVED lines=11> */
.L_x_449:
[----:B------:R-:W-:Y:S05]  /*5810*/  BSYNC.RECONVERGENT B1 ;  /* 0x0000000000017941 */ /* 0x000fea0003800200 */
.L_x_448:
        /* <DEDUP_REMOVED lines=8> */
[----:B--2---:R-:W2:Y:S04]  /*58a0*/  LDS.128 R4, [R0+0x20] ;  /* 0x0000200000047984 */ /* 0x004ea80000000c00 */
[----:B-1--4-:R1:W4:Y:S04]  /*58b0*/  LDS.64 R12, [R0+0x80] ;  /* 0x00008000000c7984 */ /* 0x0123280000000a00 */
[----:B---3--:R1:W3:Y:S01]  /*58c0*/  LDS.128 R8, [R0+0x30] ;  /* 0x0000300000087984 */ /* 0x0082e20000000c00 */
[----:B0-----:R-:W-:Y:S01]  /*58d0*/  DSETP.GEU.AND P0, PT, |R2|, |R16|, PT ;  /* 0x400000100200722a */ /* 0x001fe20003f0e200 */
[----:B------:R-:W-:-:S02]  /*58e0*/  IMAD.MOV.U32 R24, RZ, RZ, R16 ;  /* 0x000000ffff187224 */ /* 0x000fc400078e0010 */
[----:B------:R-:W-:Y:S02]  /*58f0*/  IMAD.MOV.U32 R25, RZ, RZ, R17 ;  /* 0x000000ffff197224 */ /* 0x000fe400078e0011 */
[----:B--2---:R-:W-:Y:S02]  /*5900*/  IMAD.MOV.U32 R27, RZ, RZ, R4 ;  /* 0x000000ffff1b7224 */ /* 0x004fe400078e0004 */
[----:B------:R-:W-:-:S07]  /*5910*/  IMAD.MOV.U32 R29, RZ, RZ, R5 ;  /* 0x000000ffff1d7224 */ /* 0x000fce00078e0005 */
[----:B-1-34-:R-:W-:Y:S05]  /*5920*/  @!P0 BRA `(.L_x_451) ;  /* 0x0000000000388947 */ /* 0x01afea0003800000 */
        /* <DEDUP_REMOVED lines=14> */
.L_x_451:
[----:B------:R-:W-:Y:S05]  /*5a10*/  BSYNC.RECONVERGENT B1 ;  /* 0x0000000000017941 */ /* 0x000fea0003800200 */
.L_x_450:
        /* <DEDUP_REMOVED lines=23> */
.L_x_453:
[----:B------:R-:W-:Y:S05]  /*5b90*/  BSYNC.RECONVERGENT B1 ;  /* 0x0000000000017941 */ /* 0x000fea0003800200 */
.L_x_452:
        /* <DEDUP_REMOVED lines=21> */
.L_x_455:
[----:B------:R-:W-:Y:S05]  /*5cf0*/  BSYNC.RECONVERGENT B1 ;  /* 0x0000000000017941 */ /* 0x000fea0003800200 */
.L_x_454:
        /* <DEDUP_REMOVED lines=23> */
.L_x_457:
[----:B------:R-:W-:Y:S05]  /*5e70*/  BSYNC.RECONVERGENT B1 ;  /* 0x0000000000017941 */ /* 0x000fea0003800200 */
.L_x_456:
[----:B------:R-:W-:Y:S01]  /*5e80*/  DSETP.GEU.AND P0, PT, |R14|, |R22|, PT ;  /* 0x400000160e00722a */ /* 0x000fe20003f0e200 */
[----:B------:R-:W-:Y:S01]  /*5e90*/  BSSY.RECONVERGENT B1, `(.L_x_458) ;  /* 0x0000014000017945 */ /* 0x000fe20003800200 */
[----:B------:R-:W-:Y:S01]  /*5ea0*/  MOV R2, R22 ;  /* 0x0000001600027202 */ /* 0x000fe20000000f00 */
[----:B------:R-:W-:Y:S02]  /*5eb0*/  IMAD.MOV.U32 R3, RZ, RZ, R23 ;  /* 0x000000ffff037224 */ /* 0x000fe400078e0017 */
[----:B-1----:R-:W-:Y:S02]  /*5ec0*/  IMAD.MOV.U32 R19, RZ, RZ, R8 ;  /* 0x000000ffff137224 */ /* 0x002fe400078e0008 */
        /* <DEDUP_REMOVED lines=16> */
.L_x_459:
[----:B------:R-:W-:Y:S05]  /*5fd0*/  BSYNC.RECONVERGENT B1 ;  /* 0x0000000000017941 */ /* 0x000fea0003800200 */
.L_x_458:
        /* <DEDUP_REMOVED lines=21> */
.L_x_461:
[----:B------:R-:W-:Y:S05]  /*6130*/  BSYNC.RECONVERGENT B1 ;  /* 0x0000000000017941 */ /* 0x000fea0003800200 */
.L_x_460:
        /* <DEDUP_REMOVED lines=20> */
.L_x_383:
[----:B------:R-:W-:Y:S05]  /*6280*/  BSYNC.RECONVERGENT B0 ;  /* 0x0000000000007941 */ /* 0x000fea0003800200 */
.L_x_350:
[----:B------:R-:W-:Y:S05]  /*6290*/  @P1 EXIT ;  /* 0x000000000000194d */ /* 0x000fea0003800000 */
[----:B01----:R-:W0:Y:S02]  /*62a0*/  LDC.64 R4, c[0x0][0x388] ;  /* 0x0000e200ff047b82 */ /* 0x003e240000000a00 */
[----:B0-----:R-:W-:Y:S04]  /*62b0*/  STG.E.64 desc[UR6][R4.64], R2 ;  /* 0x0000000204007986 */ /* 0x001fe8000c101b06 */
[----:B------:R-:W-:Y:S01]  /*62c0*/  STG.E.64 desc[UR6][R4.64+0x8], R14 ;  /* 0x0000080e04007986 */ /* 0x000fe2000c101b06 */
[----:B------:R-:W-:Y:S05]  /*62d0*/  EXIT ;  /* 0x000000000000794d */ /* 0x000fea0003800000 */
.L_x_462:
        /* <DEDUP_REMOVED lines=10> */
.L_x_770:


//--------------------- .text._ZN6thrust24THRUST_300001_SM_1000_NS8cuda_cub4core6detail13_kernel_agentINS1_8__reduce10DrainAgentIiEEJN3cub18CUB_300001_SM_10009GridQueueIjEEiEEEvDpT0_ --------------------------
	.section	.text._ZN6thrust24THRUST_300001_SM_1000_NS8cuda_cub4core6detail13_kernel_agentINS1_8__reduce10DrainAgentIiEEJN3cub18CUB_300001_SM_10009GridQueueIjEEiEEEvDpT0_,"ax",@progbits
	.align	128
        .global         _ZN6thrust24THRUST_300001_SM_1000_NS8cuda_cub4core6detail13_kernel_agentINS1_8__reduce10DrainAgentIiEEJN3cub18CUB_300001_SM_10009GridQueueIjEEiEEEvDpT0_
        .type           _ZN6thrust24THRUST_300001_SM_1000_NS8cuda_cub4core6detail13_kernel_agentINS1_8__reduce10DrainAgentIiEEJN3cub18CUB_300001_SM_10009GridQueueIjEEiEEEvDpT0_,@function
        .size           _ZN6thrust24THRUST_300001_SM_1000_NS8cuda_cub4core6detail13_kernel_agentINS1_8__reduce10DrainAgentIiEEJN3cub18CUB_300001_SM_10009GridQueueIjEEiEEEvDpT0_,(.L_x_771 - _ZN6thrust24THRUST_300001_SM_1000_NS8cuda_cub4core6detail13_kernel_agentINS1_8__reduce10DrainAgentIiEEJN3cub18CUB_300001_SM_10009GridQueueIjEEiEEEvDpT0_)
        .other          _ZN6thrust24THRUST_300001_SM_1000_NS8cuda_cub4core6detail13_kernel_agentINS1_8__reduce10DrainAgentIiEEJN3cub18CUB_300001_SM_10009GridQueueIjEEiEEEvDpT0_,@"STO_CUDA_ENTRY STV_DEFAULT"
_ZN6thrust24THRUST_300001_SM_1000_NS8cuda_cub4core6detail13_kernel_agentINS1_8__reduce10DrainAgentIiEEJN3cub18CUB_300001_SM_10009GridQueueIjEEiEEEvDpT0_:
.text._ZN6thrust24THRUST_300001_SM_1000_NS8cuda_cub4core6detail13_kernel_agentINS1_8__reduce10DrainAgentIiEEJN3cub18CUB_300001_SM_10009GridQueueIjEEiEEEvDpT0_:
[----:B------:R-:W-:Y:S08]  /*0000*/  LDC R1, c[0x0][0x37c] ;  /* 0x0000df00ff017b82 */ /* 0x000ff00000000800 */
[----:B------:R-:W0:Y:S01]  /*0010*/  LDC.64 R2, c[0x0][0x380] ;  /* 0x0000e000ff027b82 */ /* 0x000e220000000a00 */
[----:B------:R-:W0:Y:S07]  /*0020*/  LDCU.64 UR4, c[0x0][0x358] ;  /* 0x00006b00ff0477ac */ /* 0x000e2e0008000a00 */
[----:B------:R-:W1:Y:S01]  /*0030*/  LDC R5, c[0x0][0x388] ;  /* 0x0000e200ff057b82 */ /* 0x000e620000000800 */
[----:B0-----:R-:W-:Y:S04]  /*0040*/  STG.E desc[UR4][R2.64+0x4], RZ ;  /* 0x000004ff02007986 */ /* 0x001fe8000c101904 */
[----:B-1----:R-:W-:Y:S01]  /*0050*/  STG.E desc[UR4][R2.64], R5 ;  /* 0x0000000502007986 */ /* 0x002fe2000c101904 */
[----:B------:R-:W-:Y:S05]  /*0060*/  EXIT ;  /* 0x000000000000794d */ /* 0x000fea0003800000 */
.L_x_463:
        /* <DEDUP_REMOVED lines=9> */
.L_x_771:


//--------------------- .text._ZN6thrust24THRUST_300001_SM_1000_NS8cuda_cub4core6detail13_kernel_agentINS1_8__reduce11ReduceAgentINS0_12zip_iteratorIN4cuda3std3__45tupleIJNS0_10device_ptrIdEENS0_17counting_iteratorIlNS0_11use_defaultESF_SF_EEEEEEEPNSB_IJdlEEESJ_iNS1_9__extrema9arg_max_fIdl7CompareEEEEJSI_SK_iN3cub18CUB_300001_SM_100013GridEvenShareIiEENSR_9GridQueueIjEESO_EEEvDpT0_ --------------------------
	.section	.text._ZN6thrust24THRUST_300001_SM_1000_NS8cuda_cub4core6detail13_kernel_agentINS1_8__reduce11ReduceAgentINS0_12zip_iteratorIN4cuda3std3__45tupleIJNS0_10device_ptrIdEENS0_17counting_iteratorIlNS0_11use_defaultESF_SF_EEEEEEEPNSB_IJdlEEESJ_iNS1_9__extrema9arg_max_fIdl7CompareEEEEJSI_SK_iN3cub18CUB_300001_SM_100013GridEvenShareIiEENSR_9GridQueueIjEESO_EEEvDpT0_,"ax",@progbits
	.align	128
        .global         _ZN6thrust24THRUST_300001_SM_1000_NS8cuda_cub4core6detail13_kernel_agentINS1_8__reduce11ReduceAgentINS0_12zip_iteratorIN4cuda3std3__45tupleIJNS0_10device_ptrIdEENS0_17counting_iteratorIlNS0_11use_defaultESF_SF_EEEEEEEPNSB_IJdlEEESJ_iNS1_9__extrema9arg_max_fIdl7CompareEEEEJSI_SK_iN3cub18CUB_300001_SM_100013GridEvenShareIiEENSR_9GridQueueIjEESO_EEEvDpT0_
        .type           _ZN6thrust24THRUST_300001_SM_1000_NS8cuda_cub4core6detail13_kernel_agentINS1_8__reduce11ReduceAgentINS0_12zip_iteratorIN4cuda3std3__45tupleIJNS0_10device_ptrIdEENS0_17counting_iteratorIlNS0_11use_defaultESF_SF_EEEEEEEPNSB_IJdlEEESJ_iNS1_9__extrema9arg_max_fIdl7CompareEEEEJSI_SK_iN3cub18CUB_300001_SM_100013GridEvenShareIiEENSR_9GridQueueIjEESO_EEEvDpT0_,@function
        .size           _ZN6thrust24THRUST_300001_SM_1000_NS8cuda_cub4core6detail13_kernel_agentINS1_8__reduce11ReduceAgentINS0_12zip_iteratorIN4cuda3std3__45tupleIJNS0_10device_ptrIdEENS0_17counting_iteratorIlNS0_11use_defaultESF_SF_EEEEEEEPNSB_IJdlEEESJ_iNS1_9__extrema9arg_max_fIdl7CompareEEEEJSI_SK_iN3cub18CUB_300001_SM_100013GridEvenShareIiEENSR_9GridQueueIjEESO_EEEvDpT0_,(.L_x_772 - _ZN6thrust24THRUST_300001_SM_1000_NS8cuda_cub4core6detail13_kernel_agentINS1_8__reduce11ReduceAgentINS0_12zip_iteratorIN4cuda3std3__45tupleIJNS0_10device_ptrIdEENS0_17counting_iteratorIlNS0_11use_defaultESF_SF_EEEEEEEPNSB_IJdlEEESJ_iNS1_9__extrema9arg_max_fIdl7CompareEEEEJSI_SK_iN3cub18CUB_300001_SM_100013GridEvenShareIiEENSR_9GridQueueIjEESO_EEEvDpT0_)
        .other          _ZN6thrust24THRUST_300001_SM_1000_NS8cuda_cub4core6detail13_kernel_agentINS1_8__reduce11ReduceAgentINS0_12zip_iteratorIN4cuda3std3__45tupleIJNS0_10device_ptrIdEENS0_17counting_iteratorIlNS0_11use_defaultESF_SF_EEEEEEEPNSB_IJdlEEESJ_iNS1_9__extrema9arg_max_fIdl7CompareEEEEJSI_SK_iN3cub18CUB_300001_SM_100013GridEvenShareIiEENSR_9GridQueueIjEESO_EEEvDpT0_,@"STO_CUDA_ENTRY STV_DEFAULT"
_ZN6thrust24THRUST_300001_SM_1000_NS8cuda_cub4core6detail13_kernel_agentINS1_8__reduce11ReduceAgentINS0_12zip_iteratorIN4cuda3std3__45tupleIJNS0_10device_ptrIdEENS0_17counting_iteratorIlNS0_11use_defaultESF_SF_EEEEEEEPNSB_IJdlEEESJ_iNS1_9__extrema9arg_max_fIdl7CompareEEEEJSI_SK_iN3cub18CUB_300001_SM_100013GridEvenShareIiEENSR_9GridQueueIjEESO_EEEvDpT0_:
.text._ZN6thrust24THRUST_300001_SM_1000_NS8cuda_cub4core6detail13_kernel_agentINS1_8__reduce11ReduceAgentINS0_12zip_iteratorIN4cuda3std3__45tupleIJNS0_10device_ptrIdEENS0_17counting_iteratorIlNS0_11use_defaultESF_SF_EEEEEEEPNSB_IJdlEEESJ_iNS1_9__extrema9arg_max_fIdl7CompareEEEEJSI_SK_iN3cub18CUB_300001_SM_100013GridEvenShareIiEENSR_9GridQueueIjEESO_EEEvDpT0_:
[----:B------:R-:W-:Y:S01]  /*0000*/  LDC R1, c[0x0][0x37c] ;  /* 0x0000df00ff017b82 */ /* 0x000fe20000000800 */
[----:B------:R-:W0:Y:S01]  /*0010*/  S2R R0, SR_CTAID.X ;  /* 0x0000000000007919 */ /* 0x000e220000002500 */
[----:B------:R-:W1:Y:S01]  /*0020*/  LDCU UR4, c[0x0][0x398] ;  /* 0x00007300ff0477ac */ /* 0x000e620008000800 */
[----:B------:R-:W-:Y:S01]  /*0030*/  BSSY.RECONVERGENT B0, `(.L_x_464) ;  /* 0x000066d000007945 */ /* 0x000fe20003800200 */
[----:B------:R-:W2:Y:S01]  /*0040*/  LDCU UR6, c[0x0][0x370] ;  /* 0x00006e00ff0677ac */ /* 0x000ea20008000800 */
[----:B------:R-:W3:Y:S01]  /*0050*/  LDCU.64 UR10, c[0x0][0x358] ;  /* 0x00006b00ff0a77ac */ /* 0x000ee20008000a00 */
[----:B-1----:R-:W-:Y:S01]  /*0060*/  IMAD.U32 R7, RZ, RZ, UR4 ;  /* 0x00000004ff077e24 */ /* 0x002fe2000f8e00ff */
[----:B--2---:R-:W-:Y:S01]  /*0070*/  UIMAD UR6, UR6, 0x500, URZ ;  /* 0x00000500060678a4 */ /* 0x004fe2000f8e02ff */
[----:B0-----:R-:W-:-:S04]  /*0080*/  IMAD R10, R0, 0x500, RZ ;  /* 0x00000500000a7824 */ /* 0x001fc800078e02ff */
[----:B------:R-:W-:-:S05]  /*0090*/  VIADD R2, R10, 0x500 ;  /* 0x000005000a027836 */ /* 0x000fca0000000000 */
[----:B------:R-:W-:-:S13]  /*00a0*/  ISETP.GT.AND P0, PT, R2, R7, PT ;  /* 0x000000070200720c */ /* 0x000fda0003f04270 */
[----:B---3--:R-:W-:Y:S05]  /*00b0*/  @!P0 BRA `(.L_x_465) ;  /* 0x0000003800d08947 */ /* 0x008fea0003800000 */
[----:B------:R-:W0:Y:S01]  /*00c0*/  S2R R5, SR_TID.X ;  /* 0x0000000000057919 */ /* 0x000e220000002100 */
[----:B------:R-:W-:Y:S01]  /*00d0*/  IMAD.IADD R4, R7, 0x1, -R10 ;  /* 0x0000000107047824 */ /* 0x000fe200078e0a0a */
[----:B------:R-:W1:Y:S01]  /*00e0*/  LDCU.64 UR6, c[0x0][0x388] ;  /* 0x00007100ff0677ac */ /* 0x000e620008000a00 */
[----:B------:R-:W-:Y:S01]  /*00f0*/  BSSY.RECONVERGENT B1, `(.L_x_466) ;  /* 0x0000010000017945 */ /* 0x000fe20003800200 */
[----:B------:R-:W-:Y:S01]  /*0100*/  IMAD.MOV.U32 R8, RZ, RZ, RZ ;  /* 0x000000ffff087224 */ /* 0x000fe200078e00ff */
[----:B------:R-:W-:Y:S01]  /*0110*/  CS2R R2, SRZ ;  /* 0x0000000000027805 */ /* 0x000fe2000001ff00 */
[----:B------:R-:W2:Y:S01]  /*0120*/  LDCU.64 UR8, c[0x0][0x388] ;  /* 0x00007100ff0877ac */ /* 0x000ea20008000a00 */
[----:B------:R-:W-:Y:S01]  /*0130*/  IMAD.MOV.U32 R6, RZ, RZ, RZ ;  /* 0x000000ffff067224 */ /* 0x000fe200078e00ff */
[----:B0-----:R-:W-:Y:S01]  /*0140*/  ISETP.GE.AND P0, PT, R5, R4, PT ;  /* 0x000000040500720c */ /* 0x001fe20003f06270 */
[----:B------:R-:W-:-:S12]  /*0150*/  IMAD.MOV.U32 R9, RZ, RZ, R5 ;  /* 0x000000ffff097224 */ /* 0x000fd800078e0005 */
[----:B-12---:R-:W-:Y:S05]  /*0160*/  @P0 BRA `(.L_x_467) ;  /* 0x0000000000200947 */ /* 0x006fea0003800000 */
[----:B------:R-:W0:Y:S01]  /*0170*/  LDC.64 R2, c[0x0][0x380] ;  /* 0x0000e000ff027b82 */ /* 0x000e220000000a00 */
[----:B------:R-:W-:Y:S01]  /*0180*/  IMAD.IADD R11, R10, 0x1, R5 ;  /* 0x000000010a0b7824 */ /* 0x000fe200078e0205 */
[----:B------:R-:W1:Y:S03]  /*0190*/  LDCU.64 UR4, c[0x0][0x388] ;  /* 0x00007100ff0477ac */ /* 0x000e660008000a00 */
[----:B0-----:R-:W-:-:S06]  /*01a0*/  IMAD.WIDE R2, R11, 0x8, R2 ;  /* 0x000000080b027825 */ /* 0x001fcc00078e0202 */
[----:B------:R-:W5:Y:S01]  /*01b0*/  LDG.E.64 R2, desc[UR10][R2.64] ;  /* 0x0000000a02027981 */ /* 0x000f62000c1e1b00 */
[----:B-1----:R-:W-:Y:S01]  /*01c0*/  IADD3 R8, P0, PT, R11, UR4, RZ ;  /* 0x000000040b087c10 */ /* 0x002fe2000ff1e0ff */
[----:B------:R-:W-:-:S03]  /*01d0*/  VIADD R9, R5, 0x100 ;  /* 0x0000010005097836 */ /* 0x000fc60000000000 */
[----:B------:R-:W-:-:S09]  /*01e0*/  LEA.HI.X.SX32 R6, R11, UR5, 0x1, P0 ;  /* 0x000000050b067c11 */ /* 0x000fd200080f0eff */
.L_x_467:
[----:B------:R-:W-:Y:S05]  /*01f0*/  BSYNC.RECONVERGENT B1 ;  /* 0x0000000000017941 */ /* 0x000fea0003800200 */
.L_x_466:
        /* <DEDUP_REMOVED lines=9> */
[----:B------:R-:W0:Y:S01]  /*0290*/  LDC.64 R12, c[0x0][0x380] ;  /* 0x0000e000ff0c7b82 */ /* 0x000e220000000a00 */
[----:B------:R-:W-:Y:S01]  /*02a0*/  LEA.HI R7, R18, 0x1, RZ, 0x18 ;  /* 0x0000000112077811 */ /* 0x000fe200078fc0ff */
[----:B------:R-:W-:-:S03]  /*02b0*/  IMAD.IADD R11, R10, 0x1, R9 ;  /* 0x000000010a0b7824 */ /* 0x000fc600078e0209 */
[----:B------:R-:W-:-:S05]  /*02c0*/  LOP3.LUT R7, R7, 0x3, RZ, 0xc0, !PT ;  /* 0x0000000307077812 */ /* 0x000fca00078ec0ff */
[----:B------:R-:W-:-:S07]  /*02d0*/  IMAD.MOV R7, RZ, RZ, -R7 ;  /* 0x000000ffff077224 */ /* 0x000fce00078e0a07 */
.L_x_474:
[----:B0-----:R-:W-:-:S06]  /*02e0*/  IMAD.WIDE R14, R11, 0x8, R12 ;  /* 0x000000080b0e7825 */ /* 0x001fcc00078e020c */
[----:B------:R-:W2:Y:S01]  /*02f0*/  LDG.E.64 R14, desc[UR10][R14.64] ;  /* 0x0000000a0e0e7981 */ /* 0x000ea2000c1e1b00 */
[----:B------:R-:W-:Y:S01]  /*0300*/  IADD3 R22, P1, PT, R11, UR6, RZ ;  /* 0x000000060b167c10 */ /* 0x000fe2000ff3e0ff */
[----:B------:R-:W-:Y:S01]  /*0310*/  VIADD R7, R7, 0x1 ;  /* 0x0000000107077836 */ /* 0x000fe20000000000 */
[----:B------:R-:W-:Y:S01]  /*0320*/  BSSY.RECONVERGENT B3, `(.L_x_472) ;  /* 0x000001b000037945 */ /* 0x000fe20003800200 */
[----:B------:R-:W-:Y:S01]  /*0330*/  IMAD.MOV.U32 R19, RZ, RZ, R8 ;  /* 0x000000ffff137224 */ /* 0x000fe200078e0008 */
[----:B------:R-:W-:Y:S01]  /*0340*/  LEA.HI.X.SX32 R21, R11, UR7, 0x1, P1 ;  /* 0x000000070b157c11 */ /* 0x000fe200088f0eff */
[----:B------:R-:W-:Y:S01]  /*0350*/  IMAD.MOV.U32 R20, RZ, RZ, R6 ;  /* 0x000000ffff147224 */ /* 0x000fe200078e0006 */
[----:B------:R-:W-:Y:S01]  /*0360*/  ISETP.NE.AND P2, PT, R7, RZ, PT ;  /* 0x000000ff0700720c */ /* 0x000fe20003f45270 */
[----:B-----5:R-:W-:Y:S02]  /*0370*/  IMAD.MOV.U32 R16, RZ, RZ, R2 ;  /* 0x000000ffff107224 */ /* 0x020fe400078e0002 */
[----:B------:R-:W-:-:S02]  /*0380*/  IMAD.MOV.U32 R17, RZ, RZ, R3 ;  /* 0x000000ffff117224 */ /* 0x000fc400078e0003 */
[----:B------:R-:W-:Y:S02]  /*0390*/  IMAD.MOV.U32 R8, RZ, RZ, R22 ;  /* 0x000000ffff087224 */ /* 0x000fe400078e0016 */
        /* <DEDUP_REMOVED lines=19> */
.L_x_473:
[----:B------:R-:W-:Y:S05]  /*04d0*/  BSYNC.RECONVERGENT B3 ;  /* 0x0000000000037941 */ /* 0x000fea0003800200 */
.L_x_472:
[----:B------:R-:W-:Y:S02]  /*04e0*/  VIADD R9, R9, 0x100 ;  /* 0x0000010009097836 */ /* 0x000fe40000000000 */
[----:B------:R-:W-:Y:S01]  /*04f0*/  VIADD R11, R11, 0x100 ;  /* 0x000001000b0b7836 */ /* 0x000fe20000000000 */
[----:B------:R-:W-:Y:S06]  /*0500*/  @P2 BRA `(.L_x_474) ;  /* 0xfffffffc00742947 */ /* 0x000fec000383ffff */
.L_x_471:
[----:B------:R-:W-:Y:S05]  /*0510*/  BSYNC.RECONVERGENT B2 ;  /* 0x0000000000027941 */ /* 0x000fea0003800200 */
.L_x_470:
[----:B------:R-:W-:-:S13]  /*0520*/  ISETP.GE.U32.AND P0, PT, R18, 0x300, PT ;  /* 0x000003001200780c */ /* 0x000fda0003f06070 */
[----:B------:R-:W-:Y:S05]  /*0530*/  @!P0 BRA `(.L_x_469) ;  /* 0x0000000400cc8947 */ /* 0x000fea0003800000 */
[----:B------:R-:W0:Y:S01]  /*0540*/  LDC.64 R12, c[0x0][0x380] ;  /* 0x0000e000ff0c7b82 */ /* 0x000e220000000a00 */
[----:B------:R-:W-:-:S04]  /*0550*/  IMAD.IADD R7, R10, 0x1, R9 ;  /* 0x000000010a077824 */ /* 0x000fc800078e0209 */
[C---:B------:R-:W-:Y:S02]  /*0560*/  VIADD R27, R7.reuse, 0x100 ;  /* 0x00000100071b7836 */ /* 0x040fe40000000000 */
[C---:B------:R-:W-:Y:S02]  /*0570*/  VIADD R26, R7.reuse, 0x200 ;  /* 0x00000200071a7836 */ /* 0x040fe40000000000 */
[----:B------:R-:W-:Y:S01]  /*0580*/  VIADD R25, R7, 0x300 ;  /* 0x0000030007197836 */ /* 0x000fe20000000000 */
[----:B0-----:R-:W-:-:S05]  /*0590*/  IADD3 R10, P0, PT, R12, 0x1000, RZ ;  /* 0x000010000c0a7810 */ /* 0x001fca0007f1e0ff */
[----:B------:R-:W-:-:S08]  /*05a0*/  IMAD.X R11, RZ, RZ, R13, P0 ;  /* 0x000000ffff0b7224 */ /* 0x000fd000000e060d */
.L_x_483:
[----:B------:R-:W-:-:S05]  /*05b0*/  IMAD.WIDE R22, R7, 0x8, R10 ;  /* 0x0000000807167825 */ /* 0x000fca00078e020a */
[----:B------:R-:W2:Y:S04]  /*05c0*/  LDG.E.64 R20, desc[UR10][R22.64+-0x1000] ;  /* 0xfff0000a16147981 */ /* 0x000ea8000c1e1b00 */
[----:B-----5:R0:W5:Y:S04]  /*05d0*/  LDG.E.64 R16, desc[UR10][R22.64+-0x800] ;  /* 0xfff8000a16107981 */ /* 0x020168000c1e1b00 */
[----:B------:R0:W5:Y:S04]  /*05e0*/  LDG.E.64 R14, desc[UR10][R22.64] ;  /* 0x0000000a160e7981 */ /* 0x000168000c1e1b00 */
[----:B------:R0:W5:Y:S01]  /*05f0*/  LDG.E.64 R12, desc[UR10][R22.64+0x800] ;  /* 0x0008000a160c7981 */ /* 0x000162000c1e1b00 */
[C---:B------:R-:W-:Y:S01]  /*0600*/  IADD3 R29, P1, PT, R7.reuse, UR8, RZ ;  /* 0x00000008071d7c10 */ /* 0x040fe2000ff3e0ff */
[----:B------:R-:W-:Y:S03]  /*0610*/  BSSY.RECONVERGENT B2, `(.L_x_475) ;  /* 0x0000016000027945 */ /* 0x000fe60003800200 */
[----:B------:R-:W-:Y:S01]  /*0620*/  LEA.HI.X.SX32 R31, R7, UR9, 0x1, P1 ;  /* 0x00000009071f7c11 */ /* 0x000fe200088f0eff */
[----:B------:R-:W-:-:S03]  /*0630*/  IMAD.MOV.U32 R24, RZ, RZ, R29 ;  /* 0x000000ffff187224 */ /* 0x000fc600078e001d */
[----:B------:R-:W-:Y:S01]  /*0640*/  MOV R28, R31 ;  /* 0x0000001f001c7202 */ /* 0x000fe20000000f00 */
        /* <DEDUP_REMOVED lines=18> */
.L_x_476:
[----:B------:R-:W-:Y:S05]  /*0770*/  BSYNC.RECONVERGENT B2 ;  /* 0x0000000000027941 */ /* 0x000fea0003800200 */
.L_x_475:
[----:B-----5:R-:W-:Y:S01]  /*0780*/  DSETP.GEU.AND P0, PT, |R18|, |R16|, PT ;  /* 0x400000101200722a */ /* 0x020fe20003f0e200 */
[C---:B------:R-:W-:Y:S01]  /*0790*/  IADD3 R21, P1, PT, R27.reuse, UR8, RZ ;  /* 0x000000081b157c10 */ /* 0x040fe2000ff3e0ff */
[----:B------:R-:W-:Y:S01]  /*07a0*/  BSSY.RECONVERGENT B2, `(.L_x_477) ;  /* 0x0000015000027945 */ /* 0x000fe20003800200 */
[----:B------:R-:W-:Y:S02]  /*07b0*/  IMAD.MOV.U32 R2, RZ, RZ, R16 ;  /* 0x000000ffff027224 */ /* 0x000fe400078e0010 */
[----:B------:R-:W-:Y:S01]  /*07c0*/  LEA.HI.X.SX32 R23, R27, UR9, 0x1, P1 ;  /* 0x000000091b177c11 */ /* 0x000fe200088f0eff */
[----:B------:R-:W-:Y:S02]  /*07d0*/  IMAD.MOV.U32 R6, RZ, RZ, R21 ;  /* 0x000000ffff067224 */ /* 0x000fe400078e0015 */
[----:B------:R-:W-:Y:S02]  /*07e0*/  IMAD.MOV.U32 R3, RZ, RZ, R17 ;  /* 0x000000ffff037224 */ /* 0x000fe400078e0011 */
[----:B------:R-:W-:-:S04]  /*07f0*/  IMAD.MOV.U32 R8, RZ, RZ, R23 ;  /* 0x000000ffff087224 */ /* 0x000fc800078e0017 */
        /* <DEDUP_REMOVED lines=15> */
.L_x_478:
[----:B------:R-:W-:Y:S05]  /*08f0*/  BSYNC.RECONVERGENT B2 ;  /* 0x0000000000027941 */ /* 0x000fea0003800200 */
.L_x_477:
[----:B------:R-:W-:Y:S01]  /*0900*/  DSETP.GEU.AND P0, PT, |R2|, |R14|, PT ;  /* 0x4000000e0200722a */ /* 0x000fe20003f0e200 */
[C---:B------:R-:W-:Y:S01]  /*0910*/  IADD3 R21, P1, PT, R26.reuse, UR8, RZ ;  /* 0x000000081a157c10 */ /* 0x040fe2000ff3e0ff */
[----:B------:R-:W-:Y:S01]  /*0920*/  BSSY.RECONVERGENT B2, `(.L_x_479) ;  /* 0x0000016000027945 */ /* 0x000fe20003800200 */
[----:B------:R-:W-:Y:S01]  /*0930*/  IADD3 R29, P2, PT, R25, UR8, RZ ;  /* 0x00000008191d7c10 */ /* 0x000fe2000ff5e0ff */
[----:B------:R-:W-:Y:S01]  /*0940*/  IMAD.MOV.U32 R16, RZ, RZ, R14 ;  /* 0x000000ffff107224 */ /* 0x000fe200078e000e */
        /* <DEDUP_REMOVED lines=19> */
.L_x_480:
[----:B------:R-:W-:Y:S05]  /*0a80*/  BSYNC.RECONVERGENT B2 ;  /* 0x0000000000027941 */ /* 0x000fea0003800200 */
.L_x_479:
[----:B------:R-:W-:Y:S01]  /*0a90*/  DSETP.GEU.AND P0, PT, |R16|, |R12|, PT ;  /* 0x4000000c1000722a */ /* 0x000fe20003f0e200 */
[----:B------:R-:W-:Y:S01]  /*0aa0*/  LEA.HI.X.SX32 R14, R25, UR9, 0x1, P2 ;  /* 0x00000009190e7c11 */ /* 0x000fe200090f0eff */
[----:B------:R-:W-:Y:S01]  /*0ab0*/  BSSY.RECONVERGENT B2, `(.L_x_481) ;  /* 0x0000014000027945 */ /* 0x000fe20003800200 */
[----:B------:R-:W-:Y:S02]  /*0ac0*/  IMAD.MOV.U32 R8, RZ, RZ, R29 ;  /* 0x000000ffff087224 */ /* 0x000fe400078e001d */
[----:B------:R-:W-:Y:S02]  /*0ad0*/  IMAD.MOV.U32 R2, RZ, RZ, R12 ;  /* 0x000000ffff027224 */ /* 0x000fe400078e000c */
[----:B------:R-:W-:Y:S02]  /*0ae0*/  IMAD.MOV.U32 R6, RZ, RZ, R14 ;  /* 0x000000ffff067224 */ /* 0x000fe400078e000e */
[----:B------:R-:W-:-:S05]  /*0af0*/  IMAD.MOV.U32 R3, RZ, RZ, R13 ;  /* 0x000000ffff037224 */ /* 0x000fca00078e000d */
        /* <DEDUP_REMOVED lines=15> */
.L_x_482:
[----:B------:R-:W-:Y:S05]  /*0bf0*/  BSYNC.RECONVERGENT B2 ;  /* 0x0000000000027941 */ /* 0x000fea0003800200 */
.L_x_481:
[----:B------:R-:W-:Y:S02]  /*0c00*/  VIADD R9, R9, 0x400 ;  /* 0x0000040009097836 */ /* 0x000fe40000000000 */
[----:B------:R-:W-:Y:S02]  /*0c10*/  VIADD R27, R27, 0x400 ;  /* 0x000004001b1b7836 */ /* 0x000fe40000000000 */
[----:B------:R-:W-:Y:S01]  /*0c20*/  VIADD R26, R26, 0x400 ;  /* 0x000004001a1a7836 */ /* 0x000fe20000000000 */
[----:B------:R-:W-:Y:S01]  /*0c30*/  ISETP.GE.AND P0, PT, R9, R4, PT ;  /* 0x000000040900720c */ /* 0x000fe20003f06270 */
[----:B------:R-:W-:Y:S02]  /*0c40*/  VIADD R25, R25, 0x400 ;  /* 0x0000040019197836 */ /* 0x000fe40000000000 */
[----:B------:R-:W-:-:S10]  /*0c50*/  VIADD R7, R7, 0x400 ;  /* 0x0000040007077836 */ /* 0x000fd40000000000 */
[----:B------:R-:W-:Y:S05]  /*0c60*/  @!P0 BRA `(.L_x_483) ;  /* 0xfffffff800508947 */ /* 0x000fea000383ffff */
.L_x_469:
[----:B------:R-:W-:Y:S05]  /*0c70*/  BSYNC.RECONVERGENT B1 ;  /* 0x0000000000017941 */ /* 0x000fea0003800200 */
.L_x_468:
        /* <DEDUP_REMOVED lines=34> */
.L_x_486:
[----:B------:R-:W-:Y:S05]  /*0ea0*/  BSYNC.RECONVERGENT B1 ;  /* 0x0000000000017941 */ /* 0x000fea0003800200 */
.L_x_485:
        /* <DEDUP_REMOVED lines=31> */
.L_x_488:
[----:B------:R-:W-:Y:S05]  /*10a0*/  BSYNC.RECONVERGENT B1 ;  /* 0x0000000000017941 */ /* 0x000fea0003800200 */
.L_x_487:
[----:B------:R-:W-:Y:S01]  /*10b0*/  ISETP.GT.AND P0, PT, R15, 0x1b, PT ;  /* 0x0000001b0f00780c */ /* 0x000fe20003f04270 */
[----:B---3--:R3:W3:Y:S01]  /*10c0*/  SHFL.DOWN PT, R8, R2, 0x4, 0x1f ;  /* 0x08801f0002087f89 */ /* 0x0086e200000e0000 */
[----:B------:R-:W-:Y:S01]  /*10d0*/  BSSY.RECONVERGENT B1, `(.L_x_489) ;  /* 0x000001d000017945 */ /* 0x000fe20003800200 */
[----:B0-----:R-:W-:Y:S01]  /*10e0*/  MOV R11, R4 ;  /* 0x00000004000b7202 */ /* 0x001fe20000000f00 */
[----:B------:R-:W-:Y:S01]  /*10f0*/  IMAD.MOV.U32 R12, RZ, RZ, R13 ;  /* 0x000000ffff0c7224 */ /* 0x000fe200078e000d */
[----:B------:R0:W0:Y:S01]  /*1100*/  SHFL.DOWN PT, R9, R3, 0x4, 0x1f ;  /* 0x08801f0003097f89 */ /* 0x00002200000e0000 */
[----:B-1----:R-:W-:Y:S02]  /*1110*/  IMAD.MOV.U32 R6, RZ, RZ, R2 ;  /* 0x000000ffff067224 */ /* 0x002fe400078e0002 */
[----:B--2---:R-:W-:Y:S01]  /*1120*/  IMAD.MOV.U32 R7, RZ, RZ, R3 ;  /* 0x000000ffff077224 */ /* 0x004fe200078e0003 */
[----:B----4-:R1:W2:Y:S04]  /*1130*/  SHFL.DOWN PT, R17, R4, 0x4, 0x1f ;  /* 0x08801f0004117f89 */ /* 0x0102a800000e0000 */
[----:B------:R1:W4:Y:S01]  /*1140*/  SHFL.DOWN PT, R10, R13, 0x4, 0x1f ;  /* 0x08801f000d0a7f89 */ /* 0x00032200000e0000 */
        /* <DEDUP_REMOVED lines=21> */
.L_x_490:
[----:B------:R-:W-:Y:S05]  /*12a0*/  BSYNC.RECONVERGENT B1 ;  /* 0x0000000000017941 */ /* 0x000fea0003800200 */
.L_x_489:
[----:B------:R-:W-:Y:S01]  /*12b0*/  ISETP.GT.AND P0, PT, R15, 0x17, PT ;  /* 0x000000170f00780c */ /* 0x000fe20003f04270 */
[----:B---3--:R3:W2:Y:S01]  /*12c0*/  SHFL.DOWN PT, R8, R6, 0x8, 0x1f ;  /* 0x09001f0006087f89 */ /* 0x0086a200000e0000 */
[----:B------:R-:W-:Y:S01]  /*12d0*/  BSSY.RECONVERGENT B1, `(.L_x_491) ;  /* 0x000001d000017945 */ /* 0x000fe20003800200 */
[----:B-1----:R-:W-:Y:S02]  /*12e0*/  IMAD.MOV.U32 R4, RZ, RZ, R11 ;  /* 0x000000ffff047224 */ /* 0x002fe400078e000b */
[----:B0-----:R3:W0:Y:S01]  /*12f0*/  SHFL.DOWN PT, R9, R7, 0x8, 0x1f ;  /* 0x09001f0007097f89 */ /* 0x00162200000e0000 */
[----:B----4-:R-:W-:Y:S02]  /*1300*/  IMAD.MOV.U32 R10, RZ, RZ, R12 ;  /* 0x000000ffff0a7224 */ /* 0x010fe400078e000c */
[----:B------:R-:W-:Y:S01]  /*1310*/  IMAD.MOV.U32 R2, RZ, RZ, R6 ;  /* 0x000000ffff027224 */ /* 0x000fe200078e0006 */
[----:B------:R3:W1:Y:S01]  /*1320*/  SHFL.DOWN PT, R14, R11, 0x8, 0x1f ;  /* 0x09001f000b0e7f89 */ /* 0x00066200000e0000 */
[----:B------:R-:W-:-:S03]  /*1330*/  IMAD.MOV.U32 R3, RZ, RZ, R7 ;  /* 0x000000ffff037224 */ /* 0x000fc600078e0007 */
[----:B------:R3:W4:Y:S01]  /*1340*/  SHFL.DOWN PT, R13, R12, 0x8, 0x1f ;  /* 0x09001f000c0d7f89 */ /* 0x00072200000e0000 */
[----:B------:R-:W-:Y:S05]  /*1350*/  @P0 BRA `(.L_x_492) ;  /* 0x0000000000500947 */ /* 0x000fea0003800000 */
[----:B0-2---:R-:W-:Y:S01]  /*1360*/  DSETP.GEU.AND P0, PT, |R6|, |R8|, PT ;  /* 0x400000080600722a */ /* 0x005fe20003f0e200 */
[----:B-1----:R-:W-:Y:S02]  /*1370*/  IMAD.MOV.U32 R4, RZ, RZ, R14 ;  /* 0x000000ffff047224 */ /* 0x002fe400078e000e */
        /* <DEDUP_REMOVED lines=18> */
.L_x_492:
[----:B------:R-:W-:Y:S05]  /*14a0*/  BSYNC.RECONVERGENT B1 ;  /* 0x0000000000017941 */ /* 0x000fea0003800200 */
.L_x_491:
[----:B------:R-:W-:Y:S01]  /*14b0*/  ISETP.GT.AND P0, PT, R15, 0xf, PT ;  /* 0x0000000f0f00780c */ /* 0x000fe20003f04270 */
[----:B---3--:R3:W1:Y:S01]  /*14c0*/  SHFL.DOWN PT, R6, R2, 0x10, 0x1f ;  /* 0x0a001f0002067f89 */ /* 0x00866200000e0000 */
[----:B------:R-:W-:Y:S01]  /*14d0*/  BSSY.RECONVERGENT B1, `(.L_x_493) ;  /* 0x000001d000017945 */ /* 0x000fe20003800200 */
[----:B--2---:R-:W-:Y:S02]  /*14e0*/  IMAD.MOV.U32 R17, RZ, RZ, R4 ;  /* 0x000000ffff117224 */ /* 0x004fe400078e0004 */
[----:B------:R3:W2:Y:S01]  /*14f0*/  SHFL.DOWN PT, R7, R3, 0x10, 0x1f ;  /* 0x0a001f0003077f89 */ /* 0x0006a200000e0000 */
[----:B------:R-:W-:Y:S02]  /*1500*/  IMAD.MOV.U32 R19, RZ, RZ, R10 ;  /* 0x000000ffff137224 */ /* 0x000fe400078e000a */
[----:B------:R-:W-:Y:S01]  /*1510*/  IMAD.MOV.U32 R12, RZ, RZ, R2 ;  /* 0x000000ffff0c7224 */ /* 0x000fe200078e0002 */
[----:B0-----:R3:W0:Y:S01]  /*1520*/  SHFL.DOWN PT, R9, R4, 0x10, 0x1f ;  /* 0x0a001f0004097f89 */ /* 0x00162200000e0000 */
[----:B----4-:R-:W-:-:S03]  /*1530*/  IMAD.MOV.U32 R13, RZ, RZ, R3 ;  /* 0x000000ffff0d7224 */ /* 0x010fc600078e0003 */
[----:B------:R3:W4:Y:S01]  /*1540*/  SHFL.DOWN PT, R11, R10, 0x10, 0x1f ;  /* 0x0a001f000a0b7f89 */ /* 0x00072200000e0000 */
[----:B------:R-:W-:Y:S05]  /*1550*/  @P0 BRA `(.L_x_494) ;  /* 0x0000000000500947 */ /* 0x000fea0003800000 */
[----:B-12---:R-:W-:Y:S01]  /*1560*/  DSETP.GEU.AND P0, PT, |R2|, |R6|, PT ;  /* 0x400000060200722a */ /* 0x006fe20003f0e200 */
[----:B0-----:R-:W-:Y:S01]  /*1570*/  IMAD.MOV.U32 R17, RZ, RZ, R9 ;  /* 0x000000ffff117224 */ /* 0x001fe200078e0009 */
        /* <DEDUP_REMOVED lines=18> */
.L_x_494:
[----:B------:R-:W-:Y:S05]  /*16a0*/  BSYNC.RECONVERGENT B1 ;  /* 0x0000000000017941 */ /* 0x000fea0003800200 */
.L_x_493:
[----:B------:R-:W-:Y:S01]  /*16b0*/  ISETP.NE.AND P0, PT, R15, RZ, PT ;  /* 0x000000ff0f00720c */ /* 0x000fe20003f05270 */
[----:B------:R-:W-:-:S12]  /*16c0*/  BSSY.RECONVERGENT B1, `(.L_x_495) ;  /* 0x000000b000017945 */ /* 0x000fd80003800200 */
[----:B------:R-:W-:Y:S05]  /*16d0*/  @P0 BRA `(.L_x_496) ;  /* 0x0000000000240947 */ /* 0x000fea0003800000 */
[----:B---3--:R-:W3:Y:S01]  /*16e0*/  S2R R4, SR_CgaCtaId ;  /* 0x0000000000047919 */ /* 0x008ee20000008800 */
[----:B------:R-:W-:Y:S01]  /*16f0*/  MOV R3, 0x400 ;  /* 0x0000040000037802 */ /* 0x000fe20000000f00 */
[----:B------:R-:W-:Y:S01]  /*1700*/  IMAD.MOV.U32 R18, RZ, RZ, R17 ;  /* 0x000000ffff127224 */ /* 0x000fe200078e0011 */
[----:B------:R-:W-:-:S04]  /*1710*/  SHF.R.U32.HI R2, RZ, 0x1, R5 ;  /* 0x00000001ff027819 */ /* 0x000fc80000011605 */
[----:B------:R-:W-:Y:S02]  /*1720*/  LOP3.LUT R2, R2, 0x1f0, RZ, 0xc0, !PT ;  /* 0x000001f002027812 */ /* 0x000fe400078ec0ff */
[----:B---3--:R-:W-:-:S05]  /*1730*/  LEA R3, R4, R3, 0x18 ;  /* 0x0000000304037211 */ /* 0x008fca00078ec0ff */
[----:B------:R-:W-:-:S05]  /*1740*/  IMAD.IADD R3, R2, 0x1, R3 ;  /* 0x0000000102037824 */ /* 0x000fca00078e0203 */
[----:B------:R3:W-:Y:S04]  /*1750*/  STS.64 [R3+0x10], R18 ;  /* 0x0000101203007388 */ /* 0x0007e80000000a00 */
[----:B------:R3:W-:Y:S02]  /*1760*/  STS.64 [R3+0x8], R12 ;  /* 0x0000080c03007388 */ /* 0x0007e40000000a00 */
.L_x_496:
[----:B------:R-:W-:Y:S05]  /*1770*/  BSYNC.RECONVERGENT B1 ;  /* 0x0000000000017941 */ /* 0x000fea0003800200 */
.L_x_495:
[----:B------:R-:W-:Y:S01]  /*1780*/  BAR.SYNC.DEFER_BLOCKING 0x0 ;  /* 0x0000000000007b1d */ /* 0x000fe20000010000 */
[----:B------:R-:W-:-:S13]  /*1790*/  ISETP.NE.AND P1, PT, R5, RZ, PT ;  /* 0x000000ff0500720c */ /* 0x000fda0003f25270 */
[----:B------:R-:W-:Y:S05]  /*17a0*/  @P1 BRA `(.L_x_497) ;  /* 0x0000004c00d41947 */ /* 0x000fea0003800000 */
[----:B---3--:R-:W3:Y:S01]  /*17b0*/  S2R R3, SR_CgaCtaId ;  /* 0x0000000000037919 */ /* 0x008ee20000008800 */
[----:B------:R-:W-:Y:S01]  /*17c0*/  MOV R2, 0x400 ;  /* 0x0000040000027802 */ /* 0x000fe20000000f00 */
[----:B------:R-:W-:Y:S03]  /*17d0*/  BSSY.RECONVERGENT B1, `(.L_x_498) ;  /* 0x000001a000017945 */ /* 0x000fe60003800200 */
[----:B---3--:R-:W-:-:S05]  /*17e0*/  LEA R32, R3, R2, 0x18 ;  /* 0x0000000203207211 */ /* 0x008fca00078ec0ff */
[----:B-1----:R-:W1:Y:S04]  /*17f0*/  LDS.64 R14, [R32+0x18] ;  /* 0x00001800200e7984 */ /* 0x002e680000000a00 */
[----:B0---4-:R-:W0:Y:S04]  /*1800*/  LDS.128 R8, [R32+0x20] ;  /* 0x0000200020087984 */ /* 0x011e280000000c00 */
[----:B------:R3:W4:Y:S04]  /*1810*/  LDS.64 R2, [R32+0x80] ;  /* 0x0000800020027984 */ /* 0x0007280000000a00 */
[----:B--2---:R3:W2:Y:S01]  /*1820*/  LDS.128 R4, [R32+0x30] ;  /* 0x0000300020047984 */ /* 0x0046a20000000c00 */
        /* <DEDUP_REMOVED lines=20> */
.L_x_499:
[----:B------:R-:W-:Y:S05]  /*1970*/  BSYNC.RECONVERGENT B1 ;  /* 0x0000000000017941 */ /* 0x000fea0003800200 */
.L_x_498:
[----:B------:R0:W1:Y:S01]  /*1980*/  LDS.128 R12, [R32+0x40] ;  /* 0x00004000200c7984 */ /* 0x0000620000000c00 */
[----:B------:R-:W-:Y:S01]  /*1990*/  DSETP.GEU.AND P0, PT, |R28|, |R10|, PT ;  /* 0x4000000a1c00722a */ /* 0x000fe20003f0e200 */
[----:B------:R-:W-:Y:S01]  /*19a0*/  BSSY.RECONVERGENT B1, `(.L_x_500) ;  /* 0x0000017000017945 */ /* 0x000fe20003800200 */
[----:B------:R-:W-:Y:S01]  /*19b0*/  IMAD.MOV.U32 R33, RZ, RZ, R4 ;  /* 0x000000ffff217224 */ /* 0x000fe200078e0004 */
[----:B------:R0:W2:Y:S01]  /*19c0*/  LDS.128 R16, [R32+0x50] ;  /* 0x0000500020107984 */ /* 0x0000a20000000c00 */
[----:B------:R-:W-:Y:S02]  /*19d0*/  IMAD.MOV.U32 R35, RZ, RZ, R5 ;  /* 0x000000ffff237224 */ /* 0x000fe400078e0005 */
[----:B------:R-:W-:Y:S01]  /*19e0*/  IMAD.MOV.U32 R8, RZ, RZ, R10 ;  /* 0x000000ffff087224 */ /* 0x000fe200078e000a */
[----:B------:R0:W3:Y:S01]  /*19f0*/  LDS.128 R20, [R32+0x60] ;  /* 0x0000600020147984 */ /* 0x0000e20000000c00 */
[----:B------:R-:W-:-:S03]  /*1a00*/  IMAD.MOV.U32 R9, RZ, RZ, R11 ;  /* 0x000000ffff097224 */ /* 0x000fc600078e000b */
[----:B------:R0:W4:Y:S03]  /*1a10*/  LDS.128 R24, [R32+0x70] ;  /* 0x0000700020187984 */ /* 0x0001260000000c00 */
        /* <DEDUP_REMOVED lines=15> */
.L_x_501:
[----:B------:R-:W-:Y:S05]  /*1b10*/  BSYNC.RECONVERGENT B1 ;  /* 0x0000000000017941 */ /* 0x000fea0003800200 */
.L_x_500:
        /* <DEDUP_REMOVED lines=21> */
.L_x_503:
[----:B------:R-:W-:Y:S05]  /*1c70*/  BSYNC.RECONVERGENT B1 ;  /* 0x0000000000017941 */ /* 0x000fea0003800200 */
.L_x_502:
[----:B------:R-:W-:Y:S01]  /*1c80*/  DSETP.GEU.AND P0, PT, |R4|, |R14|, PT ;  /* 0x4000000e0400722a */ /* 0x000fe20003f0e200 */
[----:B------:R-:W-:Y:S01]  /*1c90*/  BSSY.RECONVERGENT B1, `(.L_x_504) ;  /* 0x0000014000017945 */ /* 0x000fe20003800200 */
[----:B------:R-:W-:Y:S02]  /*1ca0*/  IMAD.MOV.U32 R6, RZ, RZ, R14 ;  /* 0x000000ffff067224 */ /* 0x000fe400078e000e */
[----:B------:R-:W-:Y:S02]  /*1cb0*/  IMAD.MOV.U32 R7, RZ, RZ, R15 ;  /* 0x000000ffff077224 */ /* 0x000fe400078e000f */
[----:B--2---:R-:W-:Y:S02]  /*1cc0*/  IMAD.MOV.U32 R9, RZ, RZ, R16 ;  /* 0x000000ffff097224 */ /* 0x004fe400078e0010 */
        /* <DEDUP_REMOVED lines=16> */
.L_x_505:
[----:B------:R-:W-:Y:S05]  /*1dd0*/  BSYNC.RECONVERGENT B1 ;  /* 0x0000000000017941 */ /* 0x000fea0003800200 */
.L_x_504:
        /* <DEDUP_REMOVED lines=21> */
.L_x_507:
[----:B------:R-:W-:Y:S05]  /*1f30*/  BSYNC.RECONVERGENT B1 ;  /* 0x0000000000017941 */ /* 0x000fea0003800200 */
.L_x_506:
[----:B------:R-:W-:Y:S01]  /*1f40*/  DSETP.GEU.AND P0, PT, |R4|, |R22|, PT ;  /* 0x400000160400722a */ /* 0x000fe20003f0e200 */
[----:B------:R-:W-:Y:S01]  /*1f50*/  BSSY.RECONVERGENT B1, `(.L_x_508) ;  /* 0x0000014000017945 */ /* 0x000fe20003800200 */
[----:B------:R-:W-:Y:S02]  /*1f60*/  IMAD.MOV.U32 R6, RZ, RZ, R22 ;  /* 0x000000ffff067224 */ /* 0x000fe400078e0016 */
[----:B------:R-:W-:Y:S02]  /*1f70*/  IMAD.MOV.U32 R7, RZ, RZ, R23 ;  /* 0x000000ffff077224 */ /* 0x000fe400078e0017 */
[----:B----4-:R-:W-:Y:S02]  /*1f80*/  IMAD.MOV.U32 R9, RZ, RZ, R24 ;  /* 0x000000ffff097224 */ /* 0x010fe400078e0018 */
        /* <DEDUP_REMOVED lines=16> */
.L_x_509:
[----:B------:R-:W-:Y:S05]  /*2090*/  BSYNC.RECONVERGENT B1 ;  /* 0x0000000000017941 */ /* 0x000fea0003800200 */
.L_x_508:
[----:B------:R-:W-:Y:S01]  /*20a0*/  DSETP.GEU.AND P0, PT, |R6|, |R26|, PT ;  /* 0x4000001a0600722a */ /* 0x000fe20003f0e200 */
[----:B------:R-:W-:Y:S02]  /*20b0*/  IMAD.MOV.U32 R12, RZ, RZ, R26 ;  /* 0x000000ffff0c7224 */ /* 0x000fe400078e001a */
[----:B------:R-:W-:Y:S02]  /*20c0*/  IMAD.MOV.U32 R13, RZ, RZ, R27 ;  /* 0x000000ffff0d7224 */ /* 0x000fe400078e001b */
        /* <DEDUP_REMOVED lines=18> */
.L_x_484:
        /* <DEDUP_REMOVED lines=8> */
[----:B------:R-:W-:Y:S01]  /*2270*/  ISETP.GT.AND P0, PT, R11, R4, PT ;  /* 0x000000040b00720c */ /* 0x000fe20003f04270 */
[----:B------:R-:W-:Y:S02]  /*2280*/  IMAD.IADD R9, R4, 0x1, R9 ;  /* 0x0000000104097824 */ /* 0x000fe400078e0209 */
[----:B------:R-:W-:-:S03]  /*2290*/  IMAD.MOV.U32 R11, RZ, RZ, R3 ;  /* 0x000000ffff0b7224 */ /* 0x000fc600078e0003 */
        /* <DEDUP_REMOVED lines=27> */
.L_x_511:
[----:B------:R-:W-:Y:S05]  /*2450*/  BSYNC.RECONVERGENT B1 ;  /* 0x0000000000017941 */ /* 0x000fea0003800200 */
.L_x_510:
[----:B------:R-:W-:Y:S01]  /*2460*/  VIADD R2, R7, 0x2 ;  /* 0x0000000207027836 */ /* 0x000fe20000000000 */
[----:B--2---:R1:W2:Y:S01]  /*2470*/  SHFL.DOWN PT, R12, R10, 0x2, R9 ;  /* 0x084000000a0c7989 */ /* 0x0042a200000e0009 */
[----:B------:R-:W-:Y:S01]  /*2480*/  BSSY.RECONVERGENT B1, `(.L_x_512) ;  /* 0x000001e000017945 */ /* 0x000fe20003800200 */
[----:B------:R-:W-:Y:S02]  /*2490*/  IMAD.MOV.U32 R8, RZ, RZ, R16 ;  /* 0x000000ffff087224 */ /* 0x000fe400078e0010 */
[----:B------:R-:W-:Y:S01]  /*24a0*/  ISETP.GT.AND P0, PT, R2, R9, PT ;  /* 0x000000090200720c */ /* 0x000fe20003f04270 */
[----:B---3--:R1:W3:Y:S01]  /*24b0*/  SHFL.DOWN PT, R13, R11, 0x2, R9 ;  /* 0x084000000b0d7989 */ /* 0x0082e200000e0009 */
[----:B------:R-:W-:Y:S02]  /*24c0*/  IMAD.MOV.U32 R14, RZ, RZ, R18 ;  /* 0x000000ffff0e7224 */ /* 0x000fe400078e0012 */
[----:B------:R-:W-:Y:S01]  /*24d0*/  IMAD.MOV.U32 R2, RZ, RZ, R10 ;  /* 0x000000ffff027224 */ /* 0x000fe200078e000a */
[----:B----4-:R1:W4:Y:S01]  /*24e0*/  SHFL.DOWN PT, R15, R16, 0x2, R9 ;  /* 0x08400000100f7989 */ /* 0x01032200000e0009 */
[----:B------:R-:W-:-:S03]  /*24f0*/  IMAD.MOV.U32 R3, RZ, RZ, R11 ;  /* 0x000000ffff037224 */ /* 0x000fc600078e000b */
[----:B0-----:R1:W0:Y:S04]  /*2500*/  SHFL.DOWN PT, R17, R18, 0x2, R9 ;  /* 0x0840000012117989 */ /* 0x00122800000e0009 */
[----:B------:R-:W-:Y:S05]  /*2510*/  @P0 BRA `(.L_x_513) ;  /* 0x0000000000500947 */ /* 0x000fea0003800000 */
[----:B--23--:R-:W-:Y:S01]  /*2520*/  DSETP.GEU.AND P0, PT, |R10|, |R12|, PT ;  /* 0x4000000c0a00722a */ /* 0x00cfe20003f0e200 */
[----:B----4-:R-:W-:Y:S02]  /*2530*/  IMAD.MOV.U32 R8, RZ, RZ, R15 ;  /* 0x000000ffff087224 */ /* 0x010fe400078e000f */
[----:B0-----:R-:W-:Y:S02]  /*2540*/  IMAD.MOV.U32 R14, RZ, RZ, R17 ;  /* 0x000000ffff0e7224 */ /* 0x001fe400078e0011 */
        /* <DEDUP_REMOVED lines=17> */
.L_x_513:
[----:B------:R-:W-:Y:S05]  /*2660*/  BSYNC.RECONVERGENT B1 ;  /* 0x0000000000017941 */ /* 0x000fea0003800200 */
.L_x_512:
[----:B------:R-:W-:Y:S01]  /*2670*/  VIADD R6, R7, 0x4 ;  /* 0x0000000407067836 */ /* 0x000fe20000000000 */
[----:B--2---:R2:W2:Y:S01]  /*2680*/  SHFL.DOWN PT, R12, R2, 0x4, R9 ;  /* 0x08800000020c7989 */ /* 0x0044a200000e0009 */
[----:B------:R-:W-:Y:S01]  /*2690*/  BSSY.RECONVERGENT B1, `(.L_x_514) ;  /* 0x000001e000017945 */ /* 0x000fe20003800200 */
[----:B-1----:R-:W-:Y:S02]  /*26a0*/  IMAD.MOV.U32 R16, RZ, RZ, R14 ;  /* 0x000000ffff107224 */ /* 0x002fe400078e000e */
        /* <DEDUP_REMOVED lines=28> */
.L_x_515:
[----:B------:R-:W-:Y:S05]  /*2870*/  BSYNC.RECONVERGENT B1 ;  /* 0x0000000000017941 */ /* 0x000fea0003800200 */
.L_x_514:
[----:B--2---:R-:W-:Y:S01]  /*2880*/  VIADD R2, R7, 0x8 ;  /* 0x0000000807027836 */ /* 0x004fe20000000000 */
[----:B------:R2:W2:Y:S01]  /*2890*/  SHFL.DOWN PT, R12, R10, 0x8, R9 ;  /* 0x090000000a0c7989 */ /* 0x0004a200000e0009 */
        /* <DEDUP_REMOVED lines=30> */
.L_x_517:
[----:B------:R-:W-:Y:S05]  /*2a80*/  BSYNC.RECONVERGENT B1 ;  /* 0x0000000000017941 */ /* 0x000fea0003800200 */
.L_x_516:
[----:B-1----:R-:W-:Y:S01]  /*2a90*/  VIADD R6, R7, 0x10 ;  /* 0x0000001007067836 */ /* 0x002fe20000000000 */
[----:B--2---:R1:W2:Y:S01]  /*2aa0*/  SHFL.DOWN PT, R10, R2, 0x10, R9 ;  /* 0x0a000000020a7989 */ /* 0x0042a200000e0009 */
[----:B------:R-:W-:Y:S01]  /*2ab0*/  BSSY.RECONVERGENT B1, `(.L_x_518) ;  /* 0x000001e000017945 */ /* 0x000fe20003800200 */
[----:B0-----:R-:W-:Y:S01]  /*2ac0*/  IMAD.MOV.U32 R17, RZ, RZ, R8 ;  /* 0x000000ffff117224 */ /* 0x001fe200078e0008 */
[----:B------:R-:W-:Y:S01]  /*2ad0*/  MOV R19, R14 ;  /* 0x0000000e00137202 */ /* 0x000fe20000000f00 */
[----:B------:R1:W0:Y:S01]  /*2ae0*/  SHFL.DOWN PT, R11, R3, 0x10, R9 ;  /* 0x0a000000030b7989 */ /* 0x00022200000e0009 */
[----:B------:R-:W-:Y:S01]  /*2af0*/  ISETP.GT.AND P0, PT, R6, R9, PT ;  /* 0x000000090600720c */ /* 0x000fe20003f04270 */
[----:B------:R-:W-:Y:S02]  /*2b00*/  IMAD.MOV.U32 R12, RZ, RZ, R2 ;  /* 0x000000ffff0c7224 */ /* 0x000fe400078e0002 */
[----:B----4-:R1:W4:Y:S01]  /*2b10*/  SHFL.DOWN PT, R15, R8, 0x10, R9 ;  /* 0x0a000000080f7989 */ /* 0x01032200000e0009 */
[----:B---3--:R-:W-:-:S03]  /*2b20*/  IMAD.MOV.U32 R13, RZ, RZ, R3 ;  /* 0x000000ffff0d7224 */ /* 0x008fc600078e0003 */
[----:B------:R1:W3:Y:S06]  /*2b30*/  SHFL.DOWN PT, R21, R14, 0x10, R9 ;  /* 0x0a0000000e157989 */ /* 0x0002ec00000e0009 */
[----:B------:R-:W-:Y:S05]  /*2b40*/  @P0 BRA `(.L_x_519) ;  /* 0x0000000000500947 */ /* 0x000fea0003800000 */
[----:B0-2---:R-:W-:Y:S01]  /*2b50*/  DSETP.GEU.AND P0, PT, |R2|, |R10|, PT ;  /* 0x4000000a0200722a */ /* 0x005fe20003f0e200 */
        /* <DEDUP_REMOVED lines=19> */
.L_x_519:
[----:B------:R-:W-:Y:S05]  /*2c90*/  BSYNC.RECONVERGENT B1 ;  /* 0x0000000000017941 */ /* 0x000fea0003800200 */
.L_x_518:
[----:B------:R-:W-:Y:S01]  /*2ca0*/  ISETP.NE.AND P0, PT, R7, RZ, PT ;  /* 0x000000ff0700720c */ /* 0x000fe20003f05270 */
[----:B------:R-:W-:-:S12]  /*2cb0*/  BSSY.RECONVERGENT B1, `(.L_x_520) ;  /* 0x000000b000017945 */ /* 0x000fd80003800200 */
[----:B------:R-:W-:Y:S05]  /*2cc0*/  @P0 BRA `(.L_x_521) ;  /* 0x0000000000240947 */ /* 0x000fea0003800000 */
[----:B------:R-:W5:Y:S01]  /*2cd0*/  S2R R6, SR_CgaCtaId ;  /* 0x0000000000067919 */ /* 0x000f620000008800 */
[----:B-1----:R-:W-:Y:S01]  /*2ce0*/  MOV R3, 0x400 ;  /* 0x0000040000037802 */ /* 0x002fe20000000f00 */
[----:B------:R-:W-:Y:S01]  /*2cf0*/  IMAD.MOV.U32 R18, RZ, RZ, R17 ;  /* 0x000000ffff127224 */ /* 0x000fe200078e0011 */
[----:B------:R-:W-:-:S04]  /*2d00*/  SHF.R.U32.HI R2, RZ, 0x1, R5 ;  /* 0x00000001ff027819 */ /* 0x000fc80000011605 */
[----:B------:R-:W-:Y:S02]  /*2d10*/  LOP3.LUT R2, R2, 0x1f0, RZ, 0xc0, !PT ;  /* 0x000001f002027812 */ /* 0x000fe400078ec0ff */
[----:B-----5:R-:W-:-:S05]  /*2d20*/  LEA R3, R6, R3, 0x18 ;  /* 0x0000000306037211 */ /* 0x020fca00078ec0ff */
[----:B------:R-:W-:-:S05]  /*2d30*/  IMAD.IADD R3, R2, 0x1, R3 ;  /* 0x0000000102037824 */ /* 0x000fca00078e0203 */
[----:B------:R1:W-:Y:S04]  /*2d40*/  STS.64 [R3+0x10], R18 ;  /* 0x0000101203007388 */ /* 0x0003e80000000a00 */
[----:B------:R1:W-:Y:S02]  /*2d50*/  STS.64 [R3+0x8], R12 ;  /* 0x0000080c03007388 */ /* 0x0003e40000000a00 */
.L_x_521:
[----:B------:R-:W-:Y:S05]  /*2d60*/  BSYNC.RECONVERGENT B1 ;  /* 0x0000000000017941 */ /* 0x000fea0003800200 */
.L_x_520:
[----:B------:R-:W-:Y:S01]  /*2d70*/  BAR.SYNC.DEFER_BLOCKING 0x0 ;  /* 0x0000000000007b1d */ /* 0x000fe20000010000 */
[----:B------:R-:W-:-:S13]  /*2d80*/  ISETP.NE.AND P1, PT, R5, RZ, PT ;  /* 0x000000ff0500720c */ /* 0x000fda0003f25270 */
[----:B------:R-:W-:Y:S05]  /*2d90*/  @P1 BRA `(.L_x_497) ;  /* 0x0000003800581947 */ /* 0x000fea0003800000 */
[----:B------:R-:W-:Y:S01]  /*2da0*/  ISETP.GE.AND P0, PT, R4, 0x21, PT ;  /* 0x000000210400780c */ /* 0x000fe20003f06270 */
[----:B0-----:R-:W-:Y:S02]  /*2db0*/  IMAD.MOV.U32 R11, RZ, RZ, R17 ;  /* 0x000000ffff0b7224 */ /* 0x001fe400078e0011 */
[----:B-1----:R-:W-:Y:S02]  /*2dc0*/  IMAD.MOV.U32 R14, RZ, RZ, R19 ;  /* 0x000000ffff0e7224 */ /* 0x002fe400078e0013 */
        /* <DEDUP_REMOVED lines=29> */
.L_x_523:
[----:B------:R-:W-:Y:S05]  /*2fa0*/  BSYNC.RECONVERGENT B1 ;  /* 0x0000000000017941 */ /* 0x000fea0003800200 */
.L_x_522:
[----:B------:R-:W-:Y:S01]  /*2fb0*/  ISETP.GE.AND P0, PT, R4, 0x41, PT ;  /* 0x000000410400780c */ /* 0x000fe20003f06270 */
[----:B------:R-:W-:Y:S02]  /*2fc0*/  IMAD.MOV.U32 R5, RZ, RZ, R11 ;  /* 0x000000ffff057224 */ /* 0x000fe400078e000b */
[----:B--2---:R-:W-:Y:S02]  /*2fd0*/  IMAD.MOV.U32 R10, RZ, RZ, R14 ;  /* 0x000000ffff0a7224 */ /* 0x004fe400078e000e */
        /* <DEDUP_REMOVED lines=29> */
.L_x_525:
[----:B------:R-:W-:Y:S05]  /*31b0*/  BSYNC.RECONVERGENT B1 ;  /* 0x0000000000017941 */ /* 0x000fea0003800200 */
.L_x_524:
        /* <DEDUP_REMOVED lines=32> */
.L_x_527:
[----:B------:R-:W-:Y:S05]  /*33c0*/  BSYNC.RECONVERGENT B1 ;  /* 0x0000000000017941 */ /* 0x000fea0003800200 */
.L_x_526:
        /* <DEDUP_REMOVED lines=32> */
.L_x_529:
[----:B------:R-:W-:Y:S05]  /*35d0*/  BSYNC.RECONVERGENT B1 ;  /* 0x0000000000017941 */ /* 0x000fea0003800200 */
.L_x_528:
        /* <DEDUP_REMOVED lines=32> */
.L_x_531:
[----:B------:R-:W-:Y:S05]  /*37e0*/  BSYNC.RECONVERGENT B1 ;  /* 0x0000000000017941 */ /* 0x000fea0003800200 */
.L_x_530:
        /* <DEDUP_REMOVED lines=32> */
.L_x_533:
[----:B------:R-:W-:Y:S05]  /*39f0*/  BSYNC.RECONVERGENT B1 ;  /* 0x0000000000017941 */ /* 0x000fea0003800200 */
.L_x_532:
        /* <DEDUP_REMOVED lines=32> */
.L_x_465:
[----:B------:R-:W0:Y:S01]  /*3c00*/  S2R R4, SR_TID.X ;  /* 0x0000000000047919 */ /* 0x000e220000002100 */
[----:B------:R-:W1:Y:S01]  /*3c10*/  LDCU.128 UR12, c[0x0][0x380] ;  /* 0x00007000ff0c77ac */ /* 0x000e620008000c00 */
[----:B------:R-:W-:Y:S02]  /*3c20*/  SHF.R.S32.HI R5, RZ, 0x1f, R10 ;  /* 0x0000001fff057819 */ /* 0x000fe4000001140a */
[----:B0-----:R-:W-:-:S04]  /*3c30*/  IADD3 R2, P0, PT, R10, R4, RZ ;  /* 0x000000040a027210 */ /* 0x001fc80007f1e0ff */
[----:B-1----:R-:W-:Y:S01]  /*3c40*/  LEA R8, P1, R2, UR12, 0x3 ;  /* 0x0000000c02087c11 */ /* 0x002fe2000f8218ff */
[----:B------:R-:W-:-:S05]  /*3c50*/  IMAD.X R3, RZ, RZ, R5, P0 ;  /* 0x000000ffff037224 */ /* 0x000fca00000e0605 */
[----:B------:R-:W-:-:S05]  /*3c60*/  LEA.HI.X R9, R2, UR13, R3, 0x3, P1 ;  /* 0x0000000d02097c11 */ /* 0x000fca00088f1c03 */
[----:B------:R-:W2:Y:S04]  /*3c70*/  LDG.E.64 R12, desc[UR10][R8.64] ;  /* 0x0000000a080c7981 */ /* 0x000ea8000c1e1b00 */
[----:B------:R-:W2:Y:S04]  /*3c80*/  LDG.E.64 R14, desc[UR10][R8.64+0x800] ;  /* 0x0008000a080e7981 */ /* 0x000ea8000c1e1b00 */
[----:B------:R-:W3:Y:S04]  /*3c90*/  LDG.E.64 R16, desc[UR10][R8.64+0x1000] ;  /* 0x0010000a08107981 */ /* 0x000ee8000c1e1b00 */
[----:B------:R-:W4:Y:S04]  /*3ca0*/  LDG.E.64 R18, desc[UR10][R8.64+0x1800] ;  /* 0x0018000a08127981 */ /* 0x000f28000c1e1b00 */
[----:B------:R0:W5:Y:S01]  /*3cb0*/  LDG.E.64 R2, desc[UR10][R8.64+0x2000] ;  /* 0x0020000a08027981 */ /* 0x000162000c1e1b00 */
[----:B------:R-:W-:Y:S01]  /*3cc0*/  BSSY.RECONVERGENT B1, `(.L_x_534) ;  /* 0x000001f000017945 */ /* 0x000fe20003800200 */
[C---:B0-----:R-:W-:Y:S01]  /*3cd0*/  LOP3.LUT R8, R4.reuse, 0x400, RZ, 0xfc, !PT ;  /* 0x0000040004087812 */ /* 0x041fe200078efcff */
[----:B------:R-:W-:Y:S01]  /*3ce0*/  VIADD R9, R4, 0x200 ;  /* 0x0000020004097836 */ /* 0x000fe20000000000 */
[----:B--2---:R-:W-:-:S06]  /*3cf0*/  DSETP.GEU.AND P0, PT, |R12|, |R14|, PT ;  /* 0x4000000e0c00722a */ /* 0x004fcc0003f0e200 */
[----:B------:R-:W-:Y:S02]  /*3d00*/  FSEL R12, R12, R14, P0 ;  /* 0x0000000e0c0c7208 */ /* 0x000fe40000000000 */
[----:B------:R-:W-:Y:S02]  /*3d10*/  FSEL R13, R13, R15, P0 ;  /* 0x0000000f0d0d7208 */ /* 0x000fe40000000000 */
[----:B------:R-:W-:-:S04]  /*3d20*/  IADD3 R14, P1, PT, R10, UR14, RZ ;  /* 0x0000000e0a0e7c10 */ /* 0x000fc8000ff3e0ff */
[----:B---3--:R-:W-:Y:S01]  /*3d30*/  DSETP.GEU.AND P2, PT, |R12|, |R16|, PT ;  /* 0x400000100c00722a */ /* 0x008fe20003f4e200 */
[----:B------:R-:W-:-:S05]  /*3d40*/  IADD3 R6, P5, PT, R8, R14, RZ ;  /* 0x0000000e08067210 */ /* 0x000fca0007fbe0ff */
[----:B------:R-:W-:Y:S02]  /*3d50*/  FSEL R12, R12, R16, P2 ;  /* 0x000000100c0c7208 */ /* 0x000fe40001000000 */
[----:B------:R-:W-:-:S06]  /*3d60*/  FSEL R13, R13, R17, P2 ;  /* 0x000000110d0d7208 */ /* 0x000fcc0001000000 */
[----:B----4-:R-:W-:-:S06]  /*3d70*/  DSETP.GEU.AND P3, PT, |R12|, |R18|, PT ;  /* 0x400000120c00722a */ /* 0x010fcc0003f6e200 */
[----:B------:R-:W-:Y:S02]  /*3d80*/  FSEL R10, R12, R18, P3 ;  /* 0x000000120c0a7208 */ /* 0x000fe40001800000 */
[----:B------:R-:W-:Y:S02]  /*3d90*/  FSEL R11, R13, R19, P3 ;  /* 0x000000130d0b7208 */ /* 0x000fe40001800000 */
[----:B------:R-:W-:Y:S01]  /*3da0*/  IADD3.X R12, PT, PT, R5, UR15, RZ, P1, !PT ;  /* 0x0000000f050c7c10 */ /* 0x000fe20008ffe4ff */
[C---:B------:R-:W-:Y:S01]  /*3db0*/  VIADD R5, R4.reuse, 0x100 ;  /* 0x0000010004057836 */ /* 0x040fe20000000000 */
[----:B------:R-:W-:Y:S02]  /*3dc0*/  ISETP.LE.AND P1, PT, R7, UR6, PT ;  /* 0x0000000607007c0c */ /* 0x000fe4000bf23270 */
[----:B-----5:R-:W-:Y:S02]  /*3dd0*/  DSETP.GEU.AND P4, PT, |R10|, |R2|, PT ;  /* 0x400000020a00722a */ /* 0x020fe40003f8e200 */
[----:B------:R-:W-:Y:S01]  /*3de0*/  @P2 SEL R9, R4, R5, P0 ;  /* 0x0000000504092207 */ /* 0x000fe20000000000 */
[----:B------:R-:W-:-:S02]  /*3df0*/  IMAD.X R5, RZ, RZ, R12, P5 ;  /* 0x000000ffff057224 */ /* 0x000fc400028e060c */
[----:B------:R-:W-:-:S09]  /*3e00*/  @!P3 VIADD R9, R4, 0x300 ;  /* 0x000003000409b836 */ /* 0x000fd20000000000 */
        /* <DEDUP_REMOVED lines=10> */
.L_x_535:
[----:B------:R-:W-:Y:S05]  /*3eb0*/  BSYNC.RECONVERGENT B1 ;  /* 0x0000000000017941 */ /* 0x000fea0003800200 */
.L_x_534:
        /* <DEDUP_REMOVED lines=12> */
[----:B------:R-:W-:-:S05]  /*3f80*/  IMAD.MOV.U32 R11, RZ, RZ, 0x500 ;  /* 0x00000500ff0b7424 */ /* 0x000fca00078e00ff */
[----:B------:R-:W2:Y:S01]  /*3f90*/  ATOMG.E.ADD.STRONG.GPU PT, R10, desc[UR10][R8.64], R11 ;  /* 0x8000000b080a79a8 */ /* 0x000ea200081ef10a */
[----:B------:R-:W0:Y:S01]  /*3fa0*/  S2UR UR5, SR_CgaCtaId ;  /* 0x00000000000579c3 */ /* 0x000e220000008800 */
[----:B------:R-:W-:Y:S02]  /*3fb0*/  UMOV UR4, 0x400 ;  /* 0x0000040000047882 */ /* 0x000fe40000000000 */
[----:B0-----:R-:W-:Y:S01]  /*3fc0*/  ULEA UR4, UR5, UR4, 0x18 ;  /* 0x0000000405047291 */ /* 0x001fe2000f8ec0ff */
[----:B--2---:R-:W-:-:S08]  /*3fd0*/  VIADD R10, R10, UR6 ;  /* 0x000000060a0a7c36 */ /* 0x004fd00008000000 */
[----:B------:R0:W-:Y:S03]  /*3fe0*/  STS [UR4+0x98], R10 ;  /* 0x0000980aff007988 */ /* 0x0001e60008000804 */
.L_x_538:
[----:B------:R-:W-:Y:S05]  /*3ff0*/  BSYNC.RECONVERGENT B1 ;  /* 0x0000000000017941 */ /* 0x000fea0003800200 */
.L_x_537:
[----:B------:R-:W1:Y:S08]  /*4000*/  S2UR UR5, SR_CgaCtaId ;  /* 0x00000000000579c3 */ /* 0x000e700000008800 */
[----:B------:R-:W-:Y:S06]  /*4010*/  BAR.SYNC.DEFER_BLOCKING 0x0 ;  /* 0x0000000000007b1d */ /* 0x000fec0000010000 */
[----:B------:R-:W-:-:S02]  /*4020*/  UMOV UR4, 0x400 ;  /* 0x0000040000047882 */ /* 0x000fc40000000000 */
[----:B-1----:R-:W-:-:S06]  /*4030*/  ULEA UR4, UR5, UR4, 0x18 ;  /* 0x0000000405047291 */ /* 0x002fcc000f8ec0ff */
[----:B------:R-:W-:-:S05]  /*4040*/  IMAD.U32 R14, RZ, RZ, UR4 ;  /* 0x00000004ff0e7e24 */ /* 0x000fca000f8e00ff */
[----:B------:R-:W0:Y:S02]  /*4050*/  LDS R12, [R14+0x98] ;  /* 0x000098000e0c7984 */ /* 0x000e240000000800 */
[----:B0-----:R-:W-:-:S05]  /*4060*/  VIADD R10, R12, 0x500 ;  /* 0x000005000c0a7836 */ /* 0x001fca0000000000 */
[----:B------:R-:W-:-:S13]  /*4070*/  ISETP.GT.AND P0, PT, R10, R7, PT ;  /* 0x000000070a00720c */ /* 0x000fda0003f04270 */
[----:B------:R-:W-:Y:S05]  /*4080*/  @P0 BRA `(.L_x_539) ;  /* 0x0000000400900947 */ /* 0x000fea0003800000 */
[----:B------:R-:W-:Y:S01]  /*4090*/  BSSY.RECONVERGENT B1, `(.L_x_539) ;  /* 0x0000063000017945 */ /* 0x000fe20003800200 */
[----:B------:R-:W-:Y:S01]  /*40a0*/  IMAD.MOV.U32 R20, RZ, RZ, R2 ;  /* 0x000000ffff147224 */ /* 0x000fe200078e0002 */
[----:B------:R-:W0:Y:S01]  /*40b0*/  LDCU UR7, c[0x0][0x398] ;  /* 0x00007300ff0777ac */ /* 0x000e220008000800 */
[----:B------:R-:W-:Y:S02]  /*40c0*/  IMAD.MOV.U32 R21, RZ, RZ, R3 ;  /* 0x000000ffff157224 */ /* 0x000fe400078e0003 */
[----:B------:R-:W-:Y:S01]  /*40d0*/  IMAD.MOV.U32 R27, RZ, RZ, R6 ;  /* 0x000000ffff1b7224 */ /* 0x000fe200078e0006 */
[----:B------:R-:W1:Y:S01]  /*40e0*/  LDCU.128 UR12, c[0x0][0x380] ;  /* 0x00007000ff0c77ac */ /* 0x000e620008000c00 */
[----:B------:R-:W-:-:S07]  /*40f0*/  IMAD.MOV.U32 R22, RZ, RZ, R5 ;  /* 0x000000ffff167224 */ /* 0x000fce00078e0005 */
.L_x_542:
[----:B------:R-:W-:-:S04]  /*4100*/  IADD3 R28, P0, PT, R4, R12, RZ ;  /* 0x0000000c041c7210 */ /* 0x000fc80007f1e0ff */
[----:B------:R-:W-:Y:S02]  /*4110*/  LEA.HI.X.SX32 R25, R12, RZ, 0x1, P0 ;  /* 0x000000ff0c197211 */ /* 0x000fe400000f0eff */
[----:B-1----:R-:W-:-:S04]  /*4120*/  LEA R6, P0, R28, UR12, 0x3 ;  /* 0x0000000c1c067c11 */ /* 0x002fc8000f8018ff */
[----:B------:R-:W-:-:S05]  /*4130*/  LEA.HI.X R7, R28, UR13, R25, 0x3, P0 ;  /* 0x0000000d1c077c11 */ /* 0x000fca00080f1c19 */
[----:B------:R-:W2:Y:S04]  /*4140*/  LDG.E.64 R18, desc[UR10][R6.64] ;  /* 0x0000000a06127981 */ /* 0x000ea8000c1e1b00 */
[----:B------:R-:W3:Y:S04]  /*4150*/  LDG.E.64 R16, desc[UR10][R6.64+0x800] ;  /* 0x0008000a06107981 */ /* 0x000ee8000c1e1b00 */
[----:B------:R-:W4:Y:S04]  /*4160*/  LDG.E.64 R12, desc[UR10][R6.64+0x1000] ;  /* 0x0010000a060c7981 */ /* 0x000f28000c1e1b00 */
[----:B------:R-:W4:Y:S01]  /*4170*/  LDG.E.64 R10, desc[UR10][R6.64+0x1800] ;  /* 0x0018000a060a7981 */ /* 0x000f22000c1e1b00 */
[----:B------:R-:W-:-:S03]  /*4180*/  IADD3 R28, P0, PT, R28, UR14, RZ ;  /* 0x0000000e1c1c7c10 */ /* 0x000fc6000ff1e0ff */
[----:B------:R1:W5:Y:S01]  /*4190*/  LDG.E.64 R2, desc[UR10][R6.64+0x2000] ;  /* 0x0020000a06027981 */ /* 0x000362000c1e1b00 */
[----:B------:R-:W-:Y:S01]  /*41a0*/  IADD3.X R25, PT, PT, R25, UR15, RZ, P0, !PT ;  /* 0x0000000f19197c10 */ /* 0x000fe200087fe4ff */
[----:B------:R-:W-:Y:S01]  /*41b0*/  BSSY.RECONVERGENT B2, `(.L_x_540) ;  /* 0x0000038000027945 */ /* 0x000fe20003800200 */
[----:B------:R-:W-:Y:S01]  /*41c0*/  BAR.SYNC.DEFER_BLOCKING 0x0 ;  /* 0x0000000000007b1d */ /* 0x000fe20000010000 */
[C---:B------:R-:W-:Y:S02]  /*41d0*/  IADD3 R24, P4, PT, R28.reuse, 0x200, RZ ;  /* 0x000002001c187810 */ /* 0x040fe40007f9e0ff */
[C---:B------:R-:W-:Y:S02]  /*41e0*/  IADD3 R15, P5, PT, R28.reuse, 0x300, RZ ;  /* 0x000003001c0f7810 */ /* 0x040fe40007fbe0ff */
[C---:B------:R-:W-:Y:S02]  /*41f0*/  IADD3 R23, P3, PT, R28.reuse, 0x100, RZ ;  /* 0x000001001c177810 */ /* 0x040fe40007f7e0ff */
[----:B-1----:R-:W-:-:S02]  /*4200*/  IADD3 R6, P6, PT, R28, 0x400, RZ ;  /* 0x000004001c067810 */ /* 0x002fc40007fde0ff */
[----:B------:R-:W-:Y:S01]  /*4210*/  IADD3.X R26, PT, PT, RZ, R25, RZ, P3, !PT ;  /* 0x00000019ff1a7210 */ /* 0x000fe20001ffe4ff */
[----:B--2---:R-:W-:-:S14]  /*4220*/  DSETP.GEU.AND P2, PT, |R20|, |R18|, PT ;  /* 0x400000121400722a */ /* 0x004fdc0003f4e200 */
[----:B------:R-:W-:-:S04]  /*4230*/  @P2 ISETP.GE.U32.AND P0, PT, R27, R28, PT ;  /* 0x0000001c1b00220c */ /* 0x000fc80003f06070 */
[----:B------:R-:W-:-:S13]  /*4240*/  @P2 ISETP.GE.AND.EX P0, PT, R22, R25, PT, P0 ;  /* 0x000000191600220c */ /* 0x000fda0003f06300 */
[----:B------:R-:W-:-:S06]  /*4250*/  @P2 DSETP.LT.OR P0, PT, |R18|, |R20|, !P0 ;  /* 0x400000141200222a */ /* 0x000fcc0004701600 */
[----:B------:R-:W-:Y:S02]  /*4260*/  @P2 FSEL R5, R20, R18, P0 ;  /* 0x0000001214052208 */ /* 0x000fe40000000000 */
[----:B------:R-:W-:Y:S01]  /*4270*/  @P2 FSEL R20, R21, R19, P0 ;  /* 0x0000001315142208 */ /* 0x000fe20000000000 */
[----:B------:R-:W-:Y:S01]  /*4280*/  IMAD.X R21, RZ, RZ, R25, P4 ;  /* 0x000000ffff157224 */ /* 0x000fe200020e0619 */
[----:B------:R-:W-:Y:S01]  /*4290*/  @P2 SEL R28, R27, R28, P0 ;  /* 0x0000001c1b1c2207 */ /* 0x000fe20000000000 */
[----:B------:R-:W-:Y:S02]  /*42a0*/  @P2 IMAD.MOV.U32 R18, RZ, RZ, R5 ;  /* 0x000000ffff122224 */ /* 0x000fe400078e0005 */
[----:B------:R-:W-:Y:S02]  /*42b0*/  @P2 IMAD.MOV.U32 R19, RZ, RZ, R20 ;  /* 0x000000ffff132224 */ /* 0x000fe400078e0014 */
[--C-:B------:R-:W-:Y:S02]  /*42c0*/  IMAD.X R20, RZ, RZ, R25.reuse, P5 ;  /* 0x000000ffff147224 */ /* 0x100fe400028e0619 */
[----:B------:R-:W-:Y:S01]  /*42d0*/  IMAD.X R5, RZ, RZ, R25, P6 ;  /* 0x000000ffff057224 */ /* 0x000fe200030e0619 */
[----:B------:R-:W-:Y:S01]  /*42e0*/  @P2 SEL R25, R22, R25, P0 ;  /* 0x0000001916192207 */ /* 0x000fe20000000000 */
        /* <DEDUP_REMOVED lines=20> */
[----:B------:R-:W-:-:S05]  /*4430*/  ISETP.NE.AND P2, PT, R4, RZ, PT ;  /* 0x000000ff0400720c */ /* 0x000fca0003f45270 */
[----:B------:R-:W-:-:S14]  /*4440*/  DSETP.GEU.AND P1, PT, |R12|, |R10|, PT ;  /* 0x4000000a0c00722a */ /* 0x000fdc0003f2e200 */
[----:B------:R-:W-:-:S04]  /*4450*/  @P1 ISETP.GE.U32.AND P0, PT, R24, R15, PT ;  /* 0x0000000f1800120c */ /* 0x000fc80003f06070 */
[----:B------:R-:W-:-:S13]  /*4460*/  @P1 ISETP.GE.AND.EX P0, PT, R21, R20, PT, P0 ;  /* 0x000000141500120c */ /* 0x000fda0003f06300 */
[----:B------:R-:W-:-:S06]  /*4470*/  @P1 DSETP.LT.OR P0, PT, |R10|, |R12|, !P0 ;  /* 0x4000000c0a00122a */ /* 0x000fcc0004701600 */
[----:B------:R-:W-:Y:S02]  /*4480*/  @P1 FSEL R16, R12, R10, P0 ;  /* 0x0000000a0c101208 */ /* 0x000fe40000000000 */
[----:B------:R-:W-:Y:S01]  /*4490*/  @P1 FSEL R13, R13, R11, P0 ;  /* 0x0000000b0d0d1208 */ /* 0x000fe20000000000 */
[----:B------:R-:W-:Y:S06]  /*44a0*/  @P2 BRA `(.L_x_541) ;  /* 0x0000000000202947 */ /* 0x000fec0003800000 */
[----:B------:R-:W-:-:S05]  /*44b0*/  IMAD.MOV.U32 R17, RZ, RZ, 0x500 ;  /* 0x00000500ff117424 */ /* 0x000fca00078e00ff */
[----:B------:R-:W2:Y:S01]  /*44c0*/  ATOMG.E.ADD.STRONG.GPU PT, R7, desc[UR10][R8.64], R17 ;  /* 0x80000011080779a8 */ /* 0x000ea200081ef10a */
[----:B------:R-:W1:Y:S01]  /*44d0*/  S2UR UR5, SR_CgaCtaId ;  /* 0x00000000000579c3 */ /* 0x000e620000008800 */
[----:B------:R-:W-:Y:S02]  /*44e0*/  UMOV UR4, 0x400 ;  /* 0x0000040000047882 */ /* 0x000fe40000000000 */
[----:B-1----:R-:W-:-:S06]  /*44f0*/  ULEA UR4, UR5, UR4, 0x18 ;  /* 0x0000000405047291 */ /* 0x002fcc000f8ec0ff */
[----:B------:R-:W-:Y:S02]  /*4500*/  IMAD.U32 R14, RZ, RZ, UR4 ;  /* 0x00000004ff0e7e24 */ /* 0x000fe4000f8e00ff */
[----:B--2---:R-:W-:-:S05]  /*4510*/  VIADD R7, R7, UR6 ;  /* 0x0000000607077c36 */ /* 0x004fca0008000000 */
[----:B------:R1:W-:Y:S02]  /*4520*/  STS [R14+0x98], R7 ;  /* 0x000098070e007388 */ /* 0x0003e40000000800 */
.L_x_541:
[----:B0-----:R-:W-:Y:S05]  /*4530*/  BSYNC.RECONVERGENT B2 ;  /* 0x0000000000027941 */ /* 0x001fea0003800200 */
.L_x_540:
[----:B------:R-:W-:Y:S01]  /*4540*/  BAR.SYNC.DEFER_BLOCKING 0x0 ;  /* 0x0000000000007b1d */ /* 0x000fe20000010000 */
[----:B------:R-:W-:Y:S01]  /*4550*/  @P1 IMAD.MOV.U32 R10, RZ, RZ, R16 ;  /* 0x000000ffff0a1224 */ /* 0x000fe200078e0010 */
[----:B------:R-:W-:Y:S01]  /*4560*/  @P1 SEL R15, R24, R15, P0 ;  /* 0x0000000f180f1207 */ /* 0x000fe20000000000 */
[----:B------:R-:W-:Y:S01]  /*4570*/  @P1 IMAD.MOV.U32 R11, RZ, RZ, R13 ;  /* 0x000000ffff0b1224 */ /* 0x000fe200078e000d */
[----:B------:R-:W-:Y:S01]  /*4580*/  @P1 SEL R20, R21, R20, P0 ;  /* 0x0000001415141207 */ /* 0x000fe20000000000 */
[----:B-1----:R-:W-:-:S04]  /*4590*/  IMAD.U32 R7, RZ, RZ, UR7 ;  /* 0x00000007ff077e24 */ /* 0x002fc8000f8e00ff */
[----:B-----5:R-:W-:-:S14]  /*45a0*/  DSETP.GEU.AND P2, PT, |R10|, |R2|, PT ;  /* 0x400000020a00722a */ /* 0x020fdc0003f4e200 */
[----:B------:R-:W-:Y:S01]  /*45b0*/  @P2 ISETP.GE.U32.AND P0, PT, R15, R6, PT ;  /* 0x000000060f00220c */ /* 0x000fe20003f06070 */
[----:B------:R-:W0:Y:S03]  /*45c0*/  LDS R12, [R14+0x98] ;  /* 0x000098000e0c7984 */ /* 0x000e260000000800 */
        /* <DEDUP_REMOVED lines=9> */
[----:B------:R-:W-:-:S02]  /*4660*/  IMAD.MOV.U32 R22, RZ, RZ, R5 ;  /* 0x000000ffff167224 */ /* 0x000fc400078e0005 */
[----:B------:R-:W-:Y:S02]  /*4670*/  IMAD.MOV.U32 R20, RZ, RZ, R2 ;  /* 0x000000ffff147224 */ /* 0x000fe400078e0002 */
[----:B------:R-:W-:Y:S02]  /*4680*/  IMAD.MOV.U32 R21, RZ, RZ, R3 ;  /* 0x000000ffff157224 */ /* 0x000fe400078e0003 */
[----:B0-----:R-:W-:-:S05]  /*4690*/  VIADD R10, R12, 0x500 ;  /* 0x000005000c0a7836 */ /* 0x001fca0000000000 */
[----:B------:R-:W-:-:S13]  /*46a0*/  ISETP.GT.AND P0, PT, R10, R7, PT ;  /* 0x000000070a00720c */ /* 0x000fda0003f04270 */
[----:B------:R-:W-:Y:S05]  /*46b0*/  @!P0 BRA `(.L_x_542) ;  /* 0xfffffff800908947 */ /* 0x000fea000383ffff */
[----:B------:R-:W-:Y:S05]  /*46c0*/  BSYNC.RECONVERGENT B1 ;  /* 0x0000000000017941 */ /* 0x000fea0003800200 */
.L_x_539:
[----:B------:R-:W-:Y:S01]  /*46d0*/  ISETP.GE.AND P0, PT, R12, R7, PT ;  /* 0x000000070c00720c */ /* 0x000fe20003f06270 */
[----:B------:R-:W0:Y:S01]  /*46e0*/  LDCU.64 UR6, c[0x0][0x388] ;  /* 0x00007100ff0677ac */ /* 0x000e220008000a00 */
[----:B------:R-:W-:Y:S01]  /*46f0*/  BSSY.RECONVERGENT B1, `(.L_x_536) ;  /* 0x00000ac000017945 */ /* 0x000fe20003800200 */
[----:B------:R-:W1:Y:S10]  /*4700*/  LDCU.64 UR4, c[0x0][0x388] ;  /* 0x00007100ff0477ac */ /* 0x000e740008000a00 */
[----:B------:R-:W-:Y:S05]  /*4710*/  @P0 BRA `(.L_x_543) ;  /* 0x0000000800a40947 */ /* 0x000fea0003800000 */
[----:B------:R-:W-:-:S05]  /*4720*/  IMAD.IADD R9, R7, 0x1, -R12 ;  /* 0x0000000107097824 */ /* 0x000fca00078e0a0c */
[----:B------:R-:W-:-:S13]  /*4730*/  ISETP.GE.AND P0, PT, R4, R9, PT ;  /* 0x000000090400720c */ /* 0x000fda0003f06270 */
[----:B------:R-:W-:Y:S05]  /*4740*/  @P0 BRA `(.L_x_543) ;  /* 0x0000000800980947 */ /* 0x000fea0003800000 */
[----:B------:R-:W-:Y:S01]  /*4750*/  LOP3.LUT R8, RZ, R4, RZ, 0x33, !PT ;  /* 0x00000004ff087212 */ /* 0x000fe200078e33ff */
[----:B------:R-:W-:Y:S03]  /*4760*/  BSSY.RECONVERGENT B2, `(.L_x_544) ;  /* 0x000002f000027945 */ /* 0x000fe60003800200 */
[----:B------:R-:W-:Y:S01]  /*4770*/  IADD3 R18, PT, PT, -R12, R7, R8 ;  /* 0x000000070c127210 */ /* 0x000fe20007ffe108 */
[----:B------:R-:W-:-:S03]  /*4780*/  IMAD.MOV.U32 R8, RZ, RZ, R4 ;  /* 0x000000ffff087224 */ /* 0x000fc600078e0004 */
[----:B------:R-:W-:-:S04]  /*4790*/  LOP3.LUT R7, R18, 0x300, RZ, 0xc0, !PT ;  /* 0x0000030012077812 */ /* 0x000fc800078ec0ff */
[----:B------:R-:W-:-:S13]  /*47a0*/  ISETP.NE.AND P0, PT, R7, 0x300, PT ;  /* 0x000003000700780c */ /* 0x000fda0003f05270 */
[----:B------:R-:W-:Y:S05]  /*47b0*/  @!P0 BRA `(.L_x_545) ;  /* 0x0000000000a48947 */ /* 0x000fea0003800000 */
[----:B------:R-:W2:Y:S01]  /*47c0*/  LDC.64 R10, c[0x0][0x380] ;  /* 0x0000e000ff0a7b82 */ /* 0x000ea20000000a00 */
[----:B------:R-:W-:Y:S01]  /*47d0*/  LEA.HI R7, R18, 0x1, RZ, 0x18 ;  /* 0x0000000112077811 */ /* 0x000fe200078fc0ff */
[----:B------:R-:W-:Y:S02]  /*47e0*/  IMAD.IADD R13, R4, 0x1, R12 ;  /* 0x00000001040d7824 */ /* 0x000fe400078e020c */
[----:B------:R-:W-:Y:S01]  /*47f0*/  IMAD.MOV.U32 R8, RZ, RZ, R4 ;  /* 0x000000ffff087224 */ /* 0x000fe200078e0004 */
[----:B------:R-:W-:-:S05]  /*4800*/  LOP3.LUT R7, R7, 0x3, RZ, 0xc0, !PT ;  /* 0x0000000307077812 */ /* 0x000fca00078ec0ff */
[----:B------:R-:W-:-:S07]  /*4810*/  IMAD.MOV R7, RZ, RZ, -R7 ;  /* 0x000000ffff077224 */ /* 0x000fce00078e0a07 */
.L_x_548:
[----:B--2---:R-:W-:-:S06]  /*4820*/  IMAD.WIDE R14, R13, 0x8, R10 ;  /* 0x000000080d0e7825 */ /* 0x004fcc00078e020a */
[----:B------:R-:W2:Y:S01]  /*4830*/  LDG.E.64 R14, desc[UR10][R14.64] ;  /* 0x0000000a0e0e7981 */ /* 0x000ea2000c1e1b00 */
[----:B-1----:R-:W-:Y:S01]  /*4840*/  IADD3 R22, P1, PT, R13, UR4, RZ ;  /* 0x000000040d167c10 */ /* 0x002fe2000ff3e0ff */
[----:B------:R-:W-:Y:S01]  /*4850*/  VIADD R7, R7, 0x1 ;  /* 0x0000000107077836 */ /* 0x000fe20000000000 */
[----:B------:R-:W-:Y:S01]  /*4860*/  BSSY.RECONVERGENT B3, `(.L_x_546) ;  /* 0x000001b000037945 */ /* 0x000fe20003800200 */
[----:B------:R-:W-:Y:S01]  /*4870*/  IMAD.MOV.U32 R19, RZ, RZ, R6 ;  /* 0x000000ffff137224 */ /* 0x000fe200078e0006 */
[----:B------:R-:W-:Y:S01]  /*4880*/  LEA.HI.X.SX32 R21, R13, UR5, 0x1, P1 ;  /* 0x000000050d157c11 */ /* 0x000fe200088f0eff */
[----:B------:R-:W-:Y:S01]  /*4890*/  IMAD.MOV.U32 R20, RZ, RZ, R5 ;  /* 0x000000ffff147224 */ /* 0x000fe200078e0005 */
[----:B------:R-:W-:Y:S01]  /*48a0*/  MOV R16, R2 ;  /* 0x0000000200107202 */ /* 0x000fe20000000f00 */
[----:B------:R-:W-:Y:S01]  /*48b0*/  IMAD.MOV.U32 R17, RZ, RZ, R3 ;  /* 0x000000ffff117224 */ /* 0x000fe200078e0003 */
[----:B------:R-:W-:Y:S01]  /*48c0*/  ISETP.NE.AND P2, PT, R7, RZ, PT ;  /* 0x000000ff0700720c */ /* 0x000fe20003f45270 */
        /* <DEDUP_REMOVED lines=20> */
.L_x_547:
[----:B0-----:R-:W-:Y:S05]  /*4a10*/  BSYNC.RECONVERGENT B3 ;  /* 0x0000000000037941 */ /* 0x001fea0003800200 */
.L_x_546:
[----:B------:R-:W-:Y:S02]  /*4a20*/  VIADD R8, R8, 0x100 ;  /* 0x0000010008087836 */ /* 0x000fe40000000000 */
[----:B------:R-:W-:Y:S01]  /*4a30*/  VIADD R13, R13, 0x100 ;  /* 0x000001000d0d7836 */ /* 0x000fe20000000000 */
[----:B------:R-:W-:Y:S06]  /*4a40*/  @P2 BRA `(.L_x_548) ;  /* 0xfffffffc00742947 */ /* 0x000fec000383ffff */
.L_x_545:
[----:B01----:R-:W-:Y:S05]  /*4a50*/  BSYNC.RECONVERGENT B2 ;  /* 0x0000000000027941 */ /* 0x003fea0003800200 */
.L_x_544:
        /* <DEDUP_REMOVED lines=9> */
.L_x_557:
[----:B------:R-:W-:-:S05]  /*4af0*/  IMAD.WIDE R22, R7, 0x8, R10 ;  /* 0x0000000807167825 */ /* 0x000fca00078e020a */
[----:B------:R-:W2:Y:S04]  /*4b00*/  LDG.E.64 R20, desc[UR10][R22.64+-0x1000] ;  /* 0xfff0000a16147981 */ /* 0x000ea8000c1e1b00 */
[----:B------:R0:W5:Y:S04]  /*4b10*/  LDG.E.64 R16, desc[UR10][R22.64+-0x800] ;  /* 0xfff8000a16107981 */ /* 0x000168000c1e1b00 */
[----:B------:R0:W5:Y:S04]  /*4b20*/  LDG.E.64 R14, desc[UR10][R22.64] ;  /* 0x0000000a160e7981 */ /* 0x000168000c1e1b00 */
[----:B------:R0:W5:Y:S01]  /*4b30*/  LDG.E.64 R12, desc[UR10][R22.64+0x800] ;  /* 0x0008000a160c7981 */ /* 0x000162000c1e1b00 */
[C---:B------:R-:W-:Y:S01]  /*4b40*/  IADD3 R29, P1, PT, R7.reuse, UR6, RZ ;  /* 0x00000006071d7c10 */ /* 0x040fe2000ff3e0ff */
[----:B------:R-:W-:Y:S03]  /*4b50*/  BSSY.RECONVERGENT B2, `(.L_x_549) ;  /* 0x0000016000027945 */ /* 0x000fe60003800200 */
[----:B------:R-:W-:Y:S01]  /*4b60*/  LEA.HI.X.SX32 R30, R7, UR7, 0x1, P1 ;  /* 0x00000007071e7c11 */ /* 0x000fe200088f0eff */
        /* <DEDUP_REMOVED lines=20> */
.L_x_550:
[----:B------:R-:W-:Y:S05]  /*4cb0*/  BSYNC.RECONVERGENT B2 ;  /* 0x0000000000027941 */ /* 0x000fea0003800200 */
.L_x_549:
        /* <DEDUP_REMOVED lines=23> */
.L_x_552:
[----:B------:R-:W-:Y:S05]  /*4e30*/  BSYNC.RECONVERGENT B2 ;  /* 0x0000000000027941 */ /* 0x000fea0003800200 */
.L_x_551:
        /* <DEDUP_REMOVED lines=24> */
.L_x_554:
[----:B------:R-:W-:Y:S05]  /*4fc0*/  BSYNC.RECONVERGENT B2 ;  /* 0x0000000000027941 */ /* 0x000fea0003800200 */
.L_x_553:
        /* <DEDUP_REMOVED lines=22> */
.L_x_556:
[----:B------:R-:W-:Y:S05]  /*5130*/  BSYNC.RECONVERGENT B2 ;  /* 0x0000000000027941 */ /* 0x000fea0003800200 */
.L_x_555:
[----:B------:R-:W-:Y:S02]  /*5140*/  VIADD R8, R8, 0x400 ;  /* 0x0000040008087836 */ /* 0x000fe40000000000 */
[----:B------:R-:W-:Y:S02]  /*5150*/  VIADD R27, R27, 0x400 ;  /* 0x000004001b1b7836 */ /* 0x000fe40000000000 */
[----:B------:R-:W-:Y:S01]  /*5160*/  VIADD R26, R26, 0x400 ;  /* 0x000004001a1a7836 */ /* 0x000fe20000000000 */
[----:B------:R-:W-:Y:S01]  /*5170*/  ISETP.GE.AND P0, PT, R8, R9, PT ;  /* 0x000000090800720c */ /* 0x000fe20003f06270 */
[----:B------:R-:W-:Y:S02]  /*5180*/  VIADD R25, R25, 0x400 ;  /* 0x0000040019197836 */ /* 0x000fe40000000000 */
[----:B------:R-:W-:-:S10]  /*5190*/  VIADD R7, R7, 0x400 ;  /* 0x0000040007077836 */ /* 0x000fd40000000000 */
[----:B------:R-:W-:Y:S05]  /*51a0*/  @!P0 BRA `(.L_x_557) ;  /* 0xfffffff800508947 */ /* 0x000fea000383ffff */
.L_x_543:
[----:B01----:R-:W-:Y:S05]  /*51b0*/  BSYNC.RECONVERGENT B1 ;  /* 0x0000000000017941 */ /* 0x003fea0003800200 */
.L_x_536:
        /* <DEDUP_REMOVED lines=13> */
[----:B------:R-:W-:Y:S01]  /*5290*/  MOV R12, R7 ;  /* 0x00000007000c7202 */ /* 0x000fe20000000f00 */
[----:B------:R-:W-:Y:S02]  /*52a0*/  IMAD.MOV.U32 R13, RZ, RZ, R16 ;  /* 0x000000ffff0d7224 */ /* 0x000fe400078e0010 */
        /* <DEDUP_REMOVED lines=17> */
.L_x_559:
[----:B------:R-:W-:Y:S05]  /*53c0*/  BSYNC.RECONVERGENT B1 ;  /* 0x0000000000017941 */ /* 0x000fea0003800200 */
.L_x_558:
        /* <DEDUP_REMOVED lines=31> */
.L_x_561:
[----:B------:R-:W-:Y:S05]  /*55c0*/  BSYNC.RECONVERGENT B1 ;  /* 0x0000000000017941 */ /* 0x000fea0003800200 */
.L_x_560:
[----:B------:R-:W-:Y:S01]  /*55d0*/  ISETP.GT.AND P0, PT, R14, 0x1b, PT ;  /* 0x0000001b0e00780c */ /* 0x000fe20003f04270 */
[----:B0-----:R0:W0:Y:S01]  /*55e0*/  SHFL.DOWN PT, R8, R2, 0x4, 0x1f ;  /* 0x08801f0002087f89 */ /* 0x00102200000e0000 */
[----:B------:R-:W-:Y:S01]  /*55f0*/  BSSY.RECONVERGENT B1, `(.L_x_562) ;  /* 0x000001d000017945 */ /* 0x000fe20003800200 */
[----:B---3--:R-:W-:Y:S02]  /*5600*/  IMAD.MOV.U32 R11, RZ, RZ, R5 ;  /* 0x000000ffff0b7224 */ /* 0x008fe400078e0005 */
[----:B------:R3:W0:Y:S01]  /*5610*/  SHFL.DOWN PT, R9, R3, 0x4, 0x1f ;  /* 0x08801f0003097f89 */ /* 0x00062200000e0000 */
[----:B------:R-:W-:Y:S02]  /*5620*/  IMAD.MOV.U32 R12, RZ, RZ, R10 ;  /* 0x000000ffff0c7224 */ /* 0x000fe400078e000a */
[----:B-1----:R-:W-:Y:S01]  /*5630*/  IMAD.MOV.U32 R6, RZ, RZ, R2 ;  /* 0x000000ffff067224 */ /* 0x002fe200078e0002 */
[----:B----4-:R3:W1:Y:S01]  /*5640*/  SHFL.DOWN PT, R16, R5, 0x4, 0x1f ;  /* 0x08801f0005107f89 */ /* 0x01066200000e0000 */
[----:B--2---:R-:W-:-:S03]  /*5650*/  IMAD.MOV.U32 R7, RZ, RZ, R3 ;  /* 0x000000ffff077224 */ /* 0x004fc600078e0003 */
[----:B------:R3:W2:Y:S01]  /*5660*/  SHFL.DOWN PT, R13, R10, 0x4, 0x1f ;  /* 0x08801f000a0d7f89 */ /* 0x0006a200000e0000 */
[----:B------:R-:W-:Y:S05]  /*5670*/  @P0 BRA `(.L_x_563) ;  /* 0x0000000000500947 */ /* 0x000fea0003800000 */
[----:B0-----:R-:W-:Y:S01]  /*5680*/  DSETP.GEU.AND P0, PT, |R2|, |R8|, PT ;  /* 0x400000080200722a */ /* 0x001fe20003f0e200 */
[----:B-1----:R-:W-:Y:S02]  /*5690*/  IMAD.MOV.U32 R11, RZ, RZ, R16 ;  /* 0x000000ffff0b7224 */ /* 0x002fe400078e0010 */
[----:B--2---:R-:W-:Y:S02]  /*56a0*/  IMAD.MOV.U32 R12, RZ, RZ, R13 ;  /* 0x000000ffff0c7224 */ /* 0x004fe400078e000d */
        /* <DEDUP_REMOVED lines=17> */
.L_x_563:
[----:B------:R-:W-:Y:S05]  /*57c0*/  BSYNC.RECONVERGENT B1 ;  /* 0x0000000000017941 */ /* 0x000fea0003800200 */
.L_x_562:
[----:B------:R-:W-:Y:S01]  /*57d0*/  ISETP.GT.AND P0, PT, R14, 0x17, PT ;  /* 0x000000170e00780c */ /* 0x000fe20003f04270 */
[----:B0-----:R0:W4:Y:S01]  /*57e0*/  SHFL.DOWN PT, R8, R6, 0x8, 0x1f ;  /* 0x09001f0006087f89 */ /* 0x00112200000e0000 */
[----:B------:R-:W-:Y:S01]  /*57f0*/  BSSY.RECONVERGENT B1, `(.L_x_564) ;  /* 0x000001d000017945 */ /* 0x000fe20003800200 */
[----:B---3--:R-:W-:Y:S02]  /*5800*/  IMAD.MOV.U32 R5, RZ, RZ, R11 ;  /* 0x000000ffff057224 */ /* 0x008fe400078e000b */
[----:B------:R0:W3:Y:S01]  /*5810*/  SHFL.DOWN PT, R9, R7, 0x8, 0x1f ;  /* 0x09001f0007097f89 */ /* 0x0000e200000e0000 */
[----:B------:R-:W-:Y:S02]  /*5820*/  IMAD.MOV.U32 R10, RZ, RZ, R12 ;  /* 0x000000ffff0a7224 */ /* 0x000fe400078e000c */
[----:B------:R-:W-:Y:S01]  /*5830*/  IMAD.MOV.U32 R2, RZ, RZ, R6 ;  /* 0x000000ffff027224 */ /* 0x000fe200078e0006 */
[----:B-1----:R0:W1:Y:S01]  /*5840*/  SHFL.DOWN PT, R16, R11, 0x8, 0x1f ;  /* 0x09001f000b107f89 */ /* 0x00206200000e0000 */
[----:B------:R-:W-:-:S03]  /*5850*/  IMAD.MOV.U32 R3, RZ, RZ, R7 ;  /* 0x000000ffff037224 */ /* 0x000fc600078e0007 */
[----:B--2---:R0:W2:Y:S01]  /*5860*/  SHFL.DOWN PT, R13, R12, 0x8, 0x1f ;  /* 0x09001f000c0d7f89 */ /* 0x0040a200000e0000 */
[----:B------:R-:W-:Y:S05]  /*5870*/  @P0 BRA `(.L_x_565) ;  /* 0x0000000000500947 */ /* 0x000fea0003800000 */
[----:B---34-:R-:W-:Y:S01]  /*5880*/  DSETP.GEU.AND P0, PT, |R6|, |R8|, PT ;  /* 0x400000080600722a */ /* 0x018fe20003f0e200 */
[----:B-1----:R-:W-:Y:S02]  /*5890*/  IMAD.MOV.U32 R5, RZ, RZ, R16 ;  /* 0x000000ffff057224 */ /* 0x002fe400078e0010 */
        /* <DEDUP_REMOVED lines=18> */
.L_x_565:
[----:B------:R-:W-:Y:S05]  /*59c0*/  BSYNC.RECONVERGENT B1 ;  /* 0x0000000000017941 */ /* 0x000fea0003800200 */
.L_x_564:
[----:B------:R-:W-:Y:S01]  /*59d0*/  ISETP.GT.AND P0, PT, R14, 0xf, PT ;  /* 0x0000000f0e00780c */ /* 0x000fe20003f04270 */
[----:B0-----:R0:W0:Y:S01]  /*59e0*/  SHFL.DOWN PT, R6, R2, 0x10, 0x1f ;  /* 0x0a001f0002067f89 */ /* 0x00102200000e0000 */
[----:B------:R-:W-:Y:S01]  /*59f0*/  BSSY.RECONVERGENT B1, `(.L_x_566) ;  /* 0x000001d000017945 */ /* 0x000fe20003800200 */
[----:B------:R-:W-:Y:S02]  /*5a00*/  IMAD.MOV.U32 R17, RZ, RZ, R5 ;  /* 0x000000ffff117224 */ /* 0x000fe400078e0005 */
[----:B------:R0:W0:Y:S01]  /*5a10*/  SHFL.DOWN PT, R7, R3, 0x10, 0x1f ;  /* 0x0a001f0003077f89 */ /* 0x00002200000e0000 */
[----:B------:R-:W-:Y:S02]  /*5a20*/  IMAD.MOV.U32 R19, RZ, RZ, R10 ;  /* 0x000000ffff137224 */ /* 0x000fe400078e000a */
[----:B------:R-:W-:Y:S01]  /*5a30*/  IMAD.MOV.U32 R12, RZ, RZ, R2 ;  /* 0x000000ffff0c7224 */ /* 0x000fe200078e0002 */
[----:B----4-:R4:W0:Y:S01]  /*5a40*/  SHFL.DOWN PT, R8, R5, 0x10, 0x1f ;  /* 0x0a001f0005087f89 */ /* 0x01082200000e0000 */
[----:B--2---:R-:W-:-:S03]  /*5a50*/  IMAD.MOV.U32 R13, RZ, RZ, R3 ;  /* 0x000000ffff0d7224 */ /* 0x004fc600078e0003 */
[----:B---3--:R4:W2:Y:S01]  /*5a60*/  SHFL.DOWN PT, R9, R10, 0x10, 0x1f ;  /* 0x0a001f000a097f89 */ /* 0x0088a200000e0000 */
[----:B------:R-:W-:Y:S05]  /*5a70*/  @P0 BRA `(.L_x_567) ;  /* 0x0000000000500947 */ /* 0x000fea0003800000 */
[----:B0-----:R-:W-:Y:S01]  /*5a80*/  DSETP.GEU.AND P0, PT, |R2|, |R6|, PT ;  /* 0x400000060200722a */ /* 0x001fe20003f0e200 */
[----:B------:R-:W-:Y:S02]  /*5a90*/  IMAD.MOV.U32 R17, RZ, RZ, R8 ;  /* 0x000000ffff117224 */ /* 0x000fe400078e0008 */
        /* <DEDUP_REMOVED lines=18> */
.L_x_567:
[----:B------:R-:W-:Y:S05]  /*5bc0*/  BSYNC.RECONVERGENT B1 ;  /* 0x0000000000017941 */ /* 0x000fea0003800200 */
.L_x_566:
[----:B------:R-:W-:Y:S01]  /*5bd0*/  ISETP.NE.AND P0, PT, R14, RZ, PT ;  /* 0x000000ff0e00720c */ /* 0x000fe20003f05270 */
[----:B------:R-:W-:-:S12]  /*5be0*/  BSSY.RECONVERGENT B1, `(.L_x_568) ;  /* 0x000000b000017945 */ /* 0x000fd80003800200 */
[----:B------:R-:W-:Y:S05]  /*5bf0*/  @P0 BRA `(.L_x_569) ;  /* 0x0000000000240947 */ /* 0x000fea0003800000 */
[----:B0-----:R-:W0:Y:S01]  /*5c00*/  S2R R6, SR_CgaCtaId ;  /* 0x0000000000067919 */ /* 0x001e220000008800 */
[----:B------:R-:W-:Y:S01]  /*5c10*/  MOV R3, 0x400 ;  /* 0x0000040000037802 */ /* 0x000fe20000000f00 */
[----:B------:R-:W-:Y:S01]  /*5c20*/  IMAD.MOV.U32 R18, RZ, RZ, R17 ;  /* 0x000000ffff127224 */ /* 0x000fe200078e0011 */
[----:B------:R-:W-:-:S04]  /*5c30*/  SHF.R.U32.HI R2, RZ, 0x1, R4 ;  /* 0x00000001ff027819 */ /* 0x000fc80000011604 */
[----:B------:R-:W-:Y:S02]  /*5c40*/  LOP3.LUT R2, R2, 0x1f0, RZ, 0xc0, !PT ;  /* 0x000001f002027812 */ /* 0x000fe400078ec0ff */
[----:B0-----:R-:W-:-:S05]  /*5c50*/  LEA R3, R6, R3, 0x18 ;  /* 0x0000000306037211 */ /* 0x001fca00078ec0ff */
[----:B------:R-:W-:-:S05]  /*5c60*/  IMAD.IADD R3, R2, 0x1, R3 ;  /* 0x0000000102037824 */ /* 0x000fca00078e0203 */
[----:B------:R3:W-:Y:S04]  /*5c70*/  STS.64 [R3+0x10], R18 ;  /* 0x0000101203007388 */ /* 0x0007e80000000a00 */
[----:B------:R3:W-:Y:S02]  /*5c80*/  STS.64 [R3+0x8], R12 ;  /* 0x0000080c03007388 */ /* 0x0007e40000000a00 */
.L_x_569:
[----:B------:R-:W-:Y:S05]  /*5c90*/  BSYNC.RECONVERGENT B1 ;  /* 0x0000000000017941 */ /* 0x000fea0003800200 */
.L_x_568:
[----:B------:R-:W-:Y:S01]  /*5ca0*/  BAR.SYNC.DEFER_BLOCKING 0x0 ;  /* 0x0000000000007b1d */ /* 0x000fe20000010000 */
[----:B------:R-:W-:-:S13]  /*5cb0*/  ISETP.NE.AND P1, PT, R4, RZ, PT ;  /* 0x000000ff0400720c */ /* 0x000fda0003f25270 */
[----:B------:R-:W-:Y:S05]  /*5cc0*/  @P1 BRA `(.L_x_497) ;  /* 0x00000008008c1947 */ /* 0x000fea0003800000 */
[----:B0--3--:R-:W0:Y:S01]  /*5cd0*/  S2R R3, SR_CgaCtaId ;  /* 0x0000000000037919 */ /* 0x009e220000008800 */
[----:B------:R-:W-:Y:S01]  /*5ce0*/  MOV R2, 0x400 ;  /* 0x0000040000027802 */ /* 0x000fe20000000f00 */
[----:B------:R-:W-:Y:S03]  /*5cf0*/  BSSY.RECONVERGENT B1, `(.L_x_570) ;  /* 0x000001a000017945 */ /* 0x000fe60003800200 */
[----:B0-----:R-:W-:-:S05]  /*5d00*/  LEA R30, R3, R2, 0x18 ;  /* 0x00000002031e7211 */ /* 0x001fca00078ec0ff */
[----:B------:R-:W0:Y:S04]  /*5d10*/  LDS.64 R14, [R30+0x18] ;  /* 0x000018001e0e7984 */ /* 0x000e280000000a00 */
[----:B----4-:R-:W3:Y:S04]  /*5d20*/  LDS.128 R4, [R30+0x20] ;  /* 0x000020001e047984 */ /* 0x010ee80000000c00 */
[----:B------:R4:W1:Y:S04]  /*5d30*/  LDS.64 R28, [R30+0x80] ;  /* 0x000080001e1c7984 */ /* 0x0008680000000a00 */
[----:B--2---:R4:W2:Y:S01]  /*5d40*/  LDS.128 R8, [R30+0x30] ;  /* 0x000030001e087984 */ /* 0x0048a20000000c00 */
[----:B0-----:R-:W-:Y:S01]  /*5d50*/  DSETP.GEU.AND P0, PT, |R12|, |R14|, PT ;  /* 0x4000000e0c00722a */ /* 0x001fe20003f0e200 */
[----:B------:R-:W-:Y:S01]  /*5d60*/  MOV R2, R14 ;  /* 0x0000000e00027202 */ /* 0x000fe20000000f00 */
[----:B------:R-:W-:-:S02]  /*5d70*/  IMAD.MOV.U32 R3, RZ, RZ, R15 ;  /* 0x000000ffff037224 */ /* 0x000fc400078e000f */
[----:B---3--:R-:W-:Y:S02]  /*5d80*/  IMAD.MOV.U32 R31, RZ, RZ, R4 ;  /* 0x000000ffff1f7224 */ /* 0x008fe400078e0004 */
[----:B------:R-:W-:-:S08]  /*5d90*/  IMAD.MOV.U32 R33, RZ, RZ, R5 ;  /* 0x000000ffff217224 */ /* 0x000fd000078e0005 */
[----:B-12-4-:R-:W-:Y:S05]  /*5da0*/  @!P0 BRA `(.L_x_571) ;  /* 0x0000000000388947 */ /* 0x016fea0003800000 */
        /* <DEDUP_REMOVED lines=14> */
.L_x_571:
[----:B------:R-:W-:Y:S05]  /*5e90*/  BSYNC.RECONVERGENT B1 ;  /* 0x0000000000017941 */ /* 0x000fea0003800200 */
.L_x_570:
        /* <DEDUP_REMOVED lines=25> */
.L_x_573:
[----:B------:R-:W-:Y:S05]  /*6030*/  BSYNC.RECONVERGENT B1 ;  /* 0x0000000000017941 */ /* 0x000fea0003800200 */
.L_x_572:
        /* <DEDUP_REMOVED lines=21> */
.L_x_575:
[----:B------:R-:W-:Y:S05]  /*6190*/  BSYNC.RECONVERGENT B1 ;  /* 0x0000000000017941 */ /* 0x000fea0003800200 */
.L_x_574:
        /* <DEDUP_REMOVED lines=21> */
.L_x_577:
[----:B------:R-:W-:Y:S05]  /*62f0*/  BSYNC.RECONVERGENT B1 ;  /* 0x0000000000017941 */ /* 0x000fea0003800200 */
.L_x_576:
        /* <DEDUP_REMOVED lines=21> */
.L_x_579:
[----:B------:R-:W-:Y:S05]  /*6450*/  BSYNC.RECONVERGENT B1 ;  /* 0x0000000000017941 */ /* 0x000fea0003800200 */
.L_x_578:
        /* <DEDUP_REMOVED lines=21> */
.L_x_581:
[----:B------:R-:W-:Y:S05]  /*65b0*/  BSYNC.RECONVERGENT B1 ;  /* 0x0000000000017941 */ /* 0x000fea0003800200 */
.L_x_580:
        /* <DEDUP_REMOVED lines=20> */
.L_x_497:
[----:B------:R-:W-:Y:S05]  /*6700*/  BSYNC.RECONVERGENT B0 ;  /* 0x0000000000007941 */ /* 0x000fea0003800200 */
.L_x_464:
[----:B------:R-:W-:Y:S05]  /*6710*/  @P1 EXIT ;  /* 0x000000000000194d */ /* 0x000fea0003800000 */
[----:B01-3--:R-:W0:Y:S01]  /*6720*/  LDC.64 R2, c[0x0][0x390] ;  /* 0x0000e400ff027b82 */ /* 0x00be220000000a00 */
[----:B------:R-:W-:Y:S02]  /*6730*/  IMAD.MOV.U32 R18, RZ, RZ, R17 ;  /* 0x000000ffff127224 */ /* 0x000fe400078e0011 */
[----:B0-----:R-:W-:-:S05]  /*6740*/  IMAD.WIDE.U32 R2, R0, 0x10, R2 ;  /* 0x0000001000027825 */ /* 0x001fca00078e0002 */
[----:B------:R-:W-:Y:S04]  /*6750*/  STG.E.64 desc[UR10][R2.64], R12 ;  /* 0x0000000c02007986 */ /* 0x000fe8000c101b0a */
[----:B------:R-:W-:Y:S01]  /*6760*/  STG.E.64 desc[UR10][R2.64+0x8], R18 ;  /* 0x0000081202007986 */ /* 0x000fe2000c101b0a */
[----:B------:R-:W-:Y:S05]  /*6770*/  EXIT ;  /* 0x000000000000794d */ /* 0x000fea0003800000 */
.L_x_582:
        /* <DEDUP_REMOVED lines=16> */
.L_x_772:


//--------------------- .text._ZN6thrust24THRUST_300001_SM_1000_NS8cuda_cub4core6detail13_kernel_agentINS1_8__reduce11ReduceAgentINS0_12zip_iteratorIN4cuda3std3__45tupleIJNS0_10device_ptrIdEENS0_17counting_iteratorIlNS0_11use_defaultESF_SF_EEEEEEEPNSB_IJdlEEESJ_iNS1_9__extrema9arg_max_fIdl7CompareEEEEJSI_SK_iSO_EEEvDpT0_ --------------------------
	.section	.text._ZN6thrust24THRUST_300001_SM_1000_NS8cuda_cub4core6detail13_kernel_agentINS1_8__reduce11ReduceAgentINS0_12zip_iteratorIN4cuda3std3__45tupleIJNS0_10device_ptrIdEENS0_17counting_iteratorIlNS0_11use_defaultESF_SF_EEEEEEEPNSB_IJdlEEESJ_iNS1_9__extrema9arg_max_fIdl7CompareEEEEJSI_SK_iSO_EEEvDpT0_,"ax",@progbits
	.align	128
        .global         _ZN6thrust24THRUST_300001_SM_1000_NS8cuda_cub4core6detail13_kernel_agentINS1_8__reduce11ReduceAgentINS0_12zip_iteratorIN4cuda3std3__45tupleIJNS0_10device_ptrIdEENS0_17counting_iteratorIlNS0_11use_defaultESF_SF_EEEEEEEPNSB_IJdlEEESJ_iNS1_9__extrema9arg_max_fIdl7CompareEEEEJSI_SK_iSO_EEEvDpT0_
        .type           _ZN6thrust24THRUST_300001_SM_1000_NS8cuda_cub4core6detail13_kernel_agentINS1_8__reduce11ReduceAgentINS0_12zip_iteratorIN4cuda3std3__45tupleIJNS0_10device_ptrIdEENS0_17counting_iteratorIlNS0_11use_defaultESF_SF_EEEEEEEPNSB_IJdlEEESJ_iNS1_9__extrema9arg_max_fIdl7CompareEEEEJSI_SK_iSO_EEEvDpT0_,@function
        .size           _ZN6thrust24THRUST_300001_SM_1000_NS8cuda_cub4core6detail13_kernel_agentINS1_8__reduce11ReduceAgentINS0_12zip_iteratorIN4cuda3std3__45tupleIJNS0_10device_ptrIdEENS0_17counting_iteratorIlNS0_11use_defaultESF_SF_EEEEEEEPNSB_IJdlEEESJ_iNS1_9__extrema9arg_max_fIdl7CompareEEEEJSI_SK_iSO_EEEvDpT0_,(.L_x_773 - _ZN6thrust24THRUST_300001_SM_1000_NS8cuda_cub4core6detail13_kernel_agentINS1_8__reduce11ReduceAgentINS0_12zip_iteratorIN4cuda3std3__45tupleIJNS0_10device_ptrIdEENS0_17counting_iteratorIlNS0_11use_defaultESF_SF_EEEEEEEPNSB_IJdlEEESJ_iNS1_9__extrema9arg_max_fIdl7CompareEEEEJSI_SK_iSO_EEEvDpT0_)
        .other          _ZN6thrust24THRUST_300001_SM_1000_NS8cuda_cub4core6detail13_kernel_agentINS1_8__reduce11ReduceAgentINS0_12zip_iteratorIN4cuda3std3__45tupleIJNS0_10device_ptrIdEENS0_17counting_iteratorIlNS0_11use_defaultESF_SF_EEEEEEEPNSB_IJdlEEESJ_iNS1_9__extrema9arg_max_fIdl7CompareEEEEJSI_SK_iSO_EEEvDpT0_,@"STO_CUDA_ENTRY STV_DEFAULT"
_ZN6thrust24THRUST_300001_SM_1000_NS8cuda_cub4core6detail13_kernel_agentINS1_8__reduce11ReduceAgentINS0_12zip_iteratorIN4cuda3std3__45tupleIJNS0_10device_ptrIdEENS0_17counting_iteratorIlNS0_11use_defaultESF_SF_EEEEEEEPNSB_IJdlEEESJ_iNS1_9__extrema9arg_max_fIdl7CompareEEEEJSI_SK_iSO_EEEvDpT0_:
.text._ZN6thrust24THRUST_300001_SM_1000_NS8cuda_cub4core6detail13_kernel_agentINS1_8__reduce11ReduceAgentINS0_12zip_iteratorIN4cuda3std3__45tupleIJNS0_10device_ptrIdEENS0_17counting_iteratorIlNS0_11use_defaultESF_SF_EEEEEEEPNSB_IJdlEEESJ_iNS1_9__extrema9arg_max_fIdl7CompareEEEEJSI_SK_iSO_EEEvDpT0_:
        /* <DEDUP_REMOVED lines=23> */
.L_x_586:
[----:B0-----:R-:W-:Y:S05]  /*0170*/  BSYNC.RECONVERGENT B1 ;  /* 0x0000000000017941 */ /* 0x001fea0003800200 */
.L_x_585:
        /* <DEDUP_REMOVED lines=19> */
.L_x_593:
        /* <DEDUP_REMOVED lines=31> */
.L_x_592:
[----:B------:R-:W-:Y:S05]  /*04a0*/  BSYNC.RECONVERGENT B3 ;  /* 0x0000000000037941 */ /* 0x000fea0003800200 */
.L_x_591:
[----:B------:R-:W-:Y:S01]  /*04b0*/  IADD3 R14, P0, PT, R14, 0x100, RZ ;  /* 0x000001000e0e7810 */ /* 0x000fe20007f1e0ff */
[----:B------:R-:W-:Y:S02]  /*04c0*/  VIADD R10, R10, 0x100 ;  /* 0x000001000a0a7836 */ /* 0x000fe40000000000 */
[----:B------:R-:W-:Y:S02]  /*04d0*/  IMAD.X R13, RZ, RZ, R13, P3 ;  /* 0x000000ffff0d7224 */ /* 0x000fe400018e060d */
[----:B------:R-:W-:Y:S01]  /*04e0*/  IMAD.X R15, RZ, RZ, R15, P0 ;  /* 0x000000ffff0f7224 */ /* 0x000fe200000e060f */
[----:B------:R-:W-:Y:S07]  /*04f0*/  @P2 BRA `(.L_x_593) ;  /* 0xfffffffc006c2947 */ /* 0x000fee000383ffff */
.L_x_590:
[----:B------:R-:W-:Y:S05]  /*0500*/  BSYNC.RECONVERGENT B2 ;  /* 0x0000000000027941 */ /* 0x000fea0003800200 */
.L_x_589:
[----:B------:R-:W-:-:S13]  /*0510*/  ISETP.GE.U32.AND P0, PT, R16, 0x300, PT ;  /* 0x000003001000780c */ /* 0x000fda0003f06070 */
[----:B------:R-:W-:Y:S05]  /*0520*/  @!P0 BRA `(.L_x_588) ;  /* 0x0000000400bc8947 */ /* 0x000fea0003800000 */
[----:B------:R-:W0:Y:S01]  /*0530*/  LDC.64 R4, c[0x0][0x380] ;  /* 0x0000e000ff047b82 */ /* 0x000e220000000a00 */
[----:B------:R-:W-:-:S07]  /*0540*/  VIADD R20, R10, 0x200 ;  /* 0x000002000a147836 */ /* 0x000fce0000000000 */
[----:B------:R-:W1:Y:S02]  /*0550*/  LDC.64 R6, c[0x0][0x388] ;  /* 0x0000e200ff067b82 */ /* 0x000e640000000a00 */
.L_x_602:
        /* <DEDUP_REMOVED lines=30> */
.L_x_595:
[----:B------:R-:W-:Y:S05]  /*0740*/  BSYNC.RECONVERGENT B2 ;  /* 0x0000000000027941 */ /* 0x000fea0003800200 */
.L_x_594:
[----:B-----5:R-:W-:Y:S01]  /*0750*/  DSETP.GEU.AND P0, PT, |R16|, |R14|, PT ;  /* 0x4000000e1000722a */ /* 0x020fe20003f0e200 */
[C---:B------:R-:W-:Y:S01]  /*0760*/  IADD3 R19, P1, PT, R23.reuse, R6, RZ ;  /* 0x0000000617137210 */ /* 0x040fe20007f3e0ff */
[----:B------:R-:W-:Y:S01]  /*0770*/  BSSY.RECONVERGENT B2, `(.L_x_596) ;  /* 0x0000015000027945 */ /* 0x000fe20003800200 */
[----:B------:R-:W-:Y:S02]  /*0780*/  IMAD.MOV.U32 R2, RZ, RZ, R14 ;  /* 0x000000ffff027224 */ /* 0x000fe400078e000e */
[----:B------:R-:W-:Y:S01]  /*0790*/  LEA.HI.X.SX32 R18, R23, R7, 0x1, P1 ;  /* 0x0000000717127211 */ /* 0x000fe200008f0eff */
[----:B------:R-:W-:Y:S02]  /*07a0*/  IMAD.MOV.U32 R9, RZ, RZ, R19 ;  /* 0x000000ffff097224 */ /* 0x000fe400078e0013 */
[----:B------:R-:W-:Y:S02]  /*07b0*/  IMAD.MOV.U32 R3, RZ, RZ, R15 ;  /* 0x000000ffff037224 */ /* 0x000fe400078e000f */
[----:B------:R-:W-:-:S04]  /*07c0*/  IMAD.MOV.U32 R8, RZ, RZ, R18 ;  /* 0x000000ffff087224 */ /* 0x000fc800078e0012 */
        /* <DEDUP_REMOVED lines=15> */
.L_x_597:
[----:B------:R-:W-:Y:S05]  /*08c0*/  BSYNC.RECONVERGENT B2 ;  /* 0x0000000000027941 */ /* 0x000fea0003800200 */
.L_x_596:
        /* <DEDUP_REMOVED lines=25> */
.L_x_599:
[----:B------:R-:W-:Y:S05]  /*0a60*/  BSYNC.RECONVERGENT B2 ;  /* 0x0000000000027941 */ /* 0x000fea0003800200 */
.L_x_598:
        /* <DEDUP_REMOVED lines=22> */
.L_x_601:
[----:B------:R-:W-:Y:S05]  /*0bd0*/  BSYNC.RECONVERGENT B2 ;  /* 0x0000000000027941 */ /* 0x000fea0003800200 */
.L_x_600:
[C---:B------:R-:W-:Y:S01]  /*0be0*/  VIADD R10, R20.reuse, 0x200 ;  /* 0x00000200140a7836 */ /* 0x040fe20000000000 */
[----:B------:R-:W-:-:S04]  /*0bf0*/  IADD3 R20, PT, PT, R20, 0x400, RZ ;  /* 0x0000040014147810 */ /* 0x000fc80007ffe0ff */
[----:B------:R-:W-:-:S13]  /*0c00*/  ISETP.GE.AND P0, PT, R10, UR5, PT ;  /* 0x000000050a007c0c */ /* 0x000fda000bf06270 */
[----:B------:R-:W-:Y:S05]  /*0c10*/  @!P0 BRA `(.L_x_602) ;  /* 0xfffffff800508947 */ /* 0x000fea000383ffff */
.L_x_588:
[----:B------:R-:W-:Y:S05]  /*0c20*/  BSYNC.RECONVERGENT B1 ;  /* 0x0000000000017941 */ /* 0x000fea0003800200 */
.L_x_587:
        /* <DEDUP_REMOVED lines=35> */
.L_x_605:
[----:B------:R-:W-:Y:S05]  /*0e60*/  BSYNC.RECONVERGENT B1 ;  /* 0x0000000000017941 */ /* 0x000fea0003800200 */
.L_x_604:
        /* <DEDUP_REMOVED lines=31> */
.L_x_607:
[----:B------:R-:W-:Y:S05]  /*1060*/  BSYNC.RECONVERGENT B1 ;  /* 0x0000000000017941 */ /* 0x000fea0003800200 */
.L_x_606:
        /* <DEDUP_REMOVED lines=31> */
.L_x_609:
[----:B------:R-:W-:Y:S05]  /*1260*/  BSYNC.RECONVERGENT B1 ;  /* 0x0000000000017941 */ /* 0x000fea0003800200 */
.L_x_608:
[----:B------:R-:W-:Y:S01]  /*1270*/  ISETP.GT.AND P0, PT, R10, 0x17, PT ;  /* 0x000000170a00780c */ /* 0x000fe20003f04270 */
[----:B-1----:R1:W1:Y:S01]  /*1280*/  SHFL.DOWN PT, R2, R4, 0x8, 0x1f ;  /* 0x09001f0004027f89 */ /* 0x00226200000e0000 */
[----:B------:R-:W-:Y:S01]  /*1290*/  BSSY.RECONVERGENT B1, `(.L_x_610) ;  /* 0x000001d000017945 */ /* 0x000fe20003800200 */
[----:B0-----:R-:W-:Y:S02]  /*12a0*/  IMAD.MOV.U32 R8, RZ, RZ, R11 ;  /* 0x000000ffff087224 */ /* 0x001fe400078e000b */
[----:B------:R0:W0:Y:S01]  /*12b0*/  SHFL.DOWN PT, R3, R5, 0x8, 0x1f ;  /* 0x09001f0005037f89 */ /* 0x00002200000e0000 */
[----:B------:R-:W-:Y:S02]  /*12c0*/  IMAD.MOV.U32 R9, RZ, RZ, R12 ;  /* 0x000000ffff097224 */ /* 0x000fe400078e000c */
[----:B------:R-:W-:Y:S01]  /*12d0*/  IMAD.MOV.U32 R6, RZ, RZ, R4 ;  /* 0x000000ffff067224 */ /* 0x000fe200078e0004 */
[----:B---3--:R3:W0:Y:S01]  /*12e0*/  SHFL.DOWN PT, R14, R11, 0x8, 0x1f ;  /* 0x09001f000b0e7f89 */ /* 0x00862200000e0000 */
[----:B--2---:R-:W-:-:S03]  /*12f0*/  IMAD.MOV.U32 R7, RZ, RZ, R5 ;  /* 0x000000ffff077224 */ /* 0x004fc600078e0005 */
[----:B----4-:R3:W2:Y:S01]  /*1300*/  SHFL.DOWN PT, R13, R12, 0x8, 0x1f ;  /* 0x09001f000c0d7f89 */ /* 0x0106a200000e0000 */
[----:B------:R-:W-:Y:S05]  /*1310*/  @P0 BRA `(.L_x_611) ;  /* 0x0000000000500947 */ /* 0x000fea0003800000 */
[----:B01----:R-:W-:Y:S01]  /*1320*/  DSETP.GEU.AND P0, PT, |R4|, |R2|, PT ;  /* 0x400000020400722a */ /* 0x003fe20003f0e200 */
[----:B------:R-:W-:Y:S01]  /*1330*/  IMAD.MOV.U32 R8, RZ, RZ, R14 ;  /* 0x000000ffff087224 */ /* 0x000fe200078e000e */
[----:B--2---:R-:W-:Y:S01]  /*1340*/  MOV R9, R13 ;  /* 0x0000000d00097202 */ /* 0x004fe20000000f00 */
        /* <DEDUP_REMOVED lines=17> */
.L_x_611:
[----:B------:R-:W-:Y:S05]  /*1460*/  BSYNC.RECONVERGENT B1 ;  /* 0x0000000000017941 */ /* 0x000fea0003800200 */
.L_x_610:
[----:B------:R-:W-:Y:S01]  /*1470*/  ISETP.GT.AND P0, PT, R10, 0xf, PT ;  /* 0x0000000f0a00780c */ /* 0x000fe20003f04270 */
[----:B-1----:R1:W4:Y:S01]  /*1480*/  SHFL.DOWN PT, R4, R6, 0x10, 0x1f ;  /* 0x0a001f0006047f89 */ /* 0x00232200000e0000 */
[----:B------:R-:W-:Y:S01]  /*1490*/  BSSY.RECONVERGENT B1, `(.L_x_612) ;  /* 0x000001d000017945 */ /* 0x000fe20003800200 */
[----:B0-----:R-:W-:Y:S02]  /*14a0*/  IMAD.MOV.U32 R14, RZ, RZ, R8 ;  /* 0x000000ffff0e7224 */ /* 0x001fe400078e0008 */
[----:B------:R1:W0:Y:S01]  /*14b0*/  SHFL.DOWN PT, R5, R7, 0x10, 0x1f ;  /* 0x0a001f0007057f89 */ /* 0x00022200000e0000 */
[----:B------:R-:W-:Y:S02]  /*14c0*/  IMAD.MOV.U32 R15, RZ, RZ, R9 ;  /* 0x000000ffff0f7224 */ /* 0x000fe400078e0009 */
[----:B------:R-:W-:Y:S01]  /*14d0*/  IMAD.MOV.U32 R2, RZ, RZ, R6 ;  /* 0x000000ffff027224 */ /* 0x000fe200078e0006 */
[----:B---3--:R1:W3:Y:S01]  /*14e0*/  SHFL.DOWN PT, R11, R8, 0x10, 0x1f ;  /* 0x0a001f00080b7f89 */ /* 0x0082e200000e0000 */
[----:B------:R-:W-:-:S03]  /*14f0*/  IMAD.MOV.U32 R3, RZ, RZ, R7 ;  /* 0x000000ffff037224 */ /* 0x000fc600078e0007 */
[----:B------:R1:W0:Y:S01]  /*1500*/  SHFL.DOWN PT, R12, R9, 0x10, 0x1f ;  /* 0x0a001f00090c7f89 */ /* 0x00022200000e0000 */
[----:B------:R-:W-:Y:S05]  /*1510*/  @P0 BRA `(.L_x_613) ;  /* 0x0000000000500947 */ /* 0x000fea0003800000 */
[----:B0---4-:R-:W-:Y:S01]  /*1520*/  DSETP.GEU.AND P0, PT, |R6|, |R4|, PT ;  /* 0x400000040600722a */ /* 0x011fe20003f0e200 */
[----:B---3--:R-:W-:Y:S02]  /*1530*/  IMAD.MOV.U32 R14, RZ, RZ, R11 ;  /* 0x000000ffff0e7224 */ /* 0x008fe400078e000b */
        /* <DEDUP_REMOVED lines=18> */
.L_x_613:
[----:B------:R-:W-:Y:S05]  /*1660*/  BSYNC.RECONVERGENT B1 ;  /* 0x0000000000017941 */ /* 0x000fea0003800200 */
.L_x_612:
[----:B------:R-:W-:Y:S01]  /*1670*/  ISETP.NE.AND P0, PT, R10, RZ, PT ;  /* 0x000000ff0a00720c */ /* 0x000fe20003f05270 */
[----:B------:R-:W-:-:S12]  /*1680*/  BSSY.RECONVERGENT B1, `(.L_x_614) ;  /* 0x000000a000017945 */ /* 0x000fd80003800200 */
[----:B------:R-:W-:Y:S05]  /*1690*/  @P0 BRA `(.L_x_615) ;  /* 0x0000000000200947 */ /* 0x000fea0003800000 */
[----:B-1----:R-:W1:Y:S01]  /*16a0*/  S2R R6, SR_CgaCtaId ;  /* 0x0000000000067919 */ /* 0x002e620000008800 */
[----:B0-----:R-:W-:Y:S02]  /*16b0*/  MOV R5, 0x400 ;  /* 0x0000040000057802 */ /* 0x001fe40000000f00 */
[----:B----4-:R-:W-:-:S04]  /*16c0*/  SHF.R.U32.HI R4, RZ, 0x1, R0 ;  /* 0x00000001ff047819 */ /* 0x010fc80000011600 */
[----:B------:R-:W-:Y:S02]  /*16d0*/  LOP3.LUT R4, R4, 0x1f0, RZ, 0xc0, !PT ;  /* 0x000001f004047812 */ /* 0x000fe400078ec0ff */
[----:B-1----:R-:W-:-:S05]  /*16e0*/  LEA R5, R6, R5, 0x18 ;  /* 0x0000000506057211 */ /* 0x002fca00078ec0ff */
[----:B------:R-:W-:-:S05]  /*16f0*/  IMAD.IADD R5, R4, 0x1, R5 ;  /* 0x0000000104057824 */ /* 0x000fca00078e0205 */
[----:B------:R0:W-:Y:S04]  /*1700*/  STS.64 [R5+0x10], R14 ;  /* 0x0000100e05007388 */ /* 0x0001e80000000a00 */
[----:B------:R0:W-:Y:S02]  /*1710*/  STS.64 [R5+0x8], R2 ;  /* 0x0000080205007388 */ /* 0x0001e40000000a00 */
.L_x_615:
[----:B------:R-:W-:Y:S05]  /*1720*/  BSYNC.RECONVERGENT B1 ;  /* 0x0000000000017941 */ /* 0x000fea0003800200 */
.L_x_614:
        /* <DEDUP_REMOVED lines=8> */
[----:B-1--4-:R-:W1:Y:S04]  /*17b0*/  LDS.128 R4, [R0+0x20] ;  /* 0x0000200000047984 */ /* 0x012e680000000c00 */
[----:B--2---:R2:W4:Y:S04]  /*17c0*/  LDS.64 R12, [R0+0x80] ;  /* 0x00008000000c7984 */ /* 0x0045280000000a00 */
[----:B---3--:R2:W3:Y:S01]  /*17d0*/  LDS.128 R8, [R0+0x30] ;  /* 0x0000300000087984 */ /* 0x0084e20000000c00 */
[----:B0-----:R-:W-:Y:S01]  /*17e0*/  DSETP.GEU.AND P0, PT, |R2|, |R16|, PT ;  /* 0x400000100200722a */ /* 0x001fe20003f0e200 */
[----:B------:R-:W-:Y:S01]  /*17f0*/  IMAD.MOV.U32 R24, RZ, RZ, R16 ;  /* 0x000000ffff187224 */ /* 0x000fe200078e0010 */
[----:B------:R-:W-:Y:S01]  /*1800*/  MOV R25, R17 ;  /* 0x0000001100197202 */ /* 0x000fe20000000f00 */
[----:B-1----:R-:W-:-:S02]  /*1810*/  IMAD.MOV.U32 R26, RZ, RZ, R4 ;  /* 0x000000ffff1a7224 */ /* 0x002fc400078e0004 */
[----:B------:R-:W-:-:S09]  /*1820*/  IMAD.MOV.U32 R27, RZ, RZ, R5 ;  /* 0x000000ffff1b7224 */ /* 0x000fd200078e0005 */
        /* <DEDUP_REMOVED lines=15> */
.L_x_618:
[----:B------:R-:W-:Y:S05]  /*1920*/  BSYNC.RECONVERGENT B1 ;  /* 0x0000000000017941 */ /* 0x000fea0003800200 */
.L_x_617:
        /* <DEDUP_REMOVED lines=23> */
.L_x_620:
[----:B------:R-:W-:Y:S05]  /*1aa0*/  BSYNC.RECONVERGENT B1 ;  /* 0x0000000000017941 */ /* 0x000fea0003800200 */
.L_x_619:
        /* <DEDUP_REMOVED lines=21> */
.L_x_622:
[----:B------:R-:W-:Y:S05]  /*1c00*/  BSYNC.RECONVERGENT B1 ;  /* 0x0000000000017941 */ /* 0x000fea0003800200 */
.L_x_621:
        /* <DEDUP_REMOVED lines=23> */
.L_x_624:
[----:B------:R-:W-:Y:S05]  /*1d80*/  BSYNC.RECONVERGENT B1 ;  /* 0x0000000000017941 */ /* 0x000fea0003800200 */
.L_x_623:
        /* <DEDUP_REMOVED lines=21> */
.L_x_626:
[----:B------:R-:W-:Y:S05]  /*1ee0*/  BSYNC.RECONVERGENT B1 ;  /* 0x0000000000017941 */ /* 0x000fea0003800200 */
.L_x_625:
[----:B------:R-:W-:Y:S01]  /*1ef0*/  DSETP.GEU.AND P0, PT, |R2|, |R10|, PT ;  /* 0x4000000a0200722a */ /* 0x000fe20003f0e200 */
[----:B------:R-:W-:Y:S01]  /*1f00*/  BSSY.RECONVERGENT B1, `(.L_x_627) ;  /* 0x0000014000017945 */ /* 0x000fe20003800200 */
[----:B------:R-:W-:Y:S01]  /*1f10*/  IMAD.MOV.U32 R8, RZ, RZ, R10 ;  /* 0x000000ffff087224 */ /* 0x000fe200078e000a */
[----:B---3--:R-:W-:Y:S01]  /*1f20*/  MOV R0, R5 ;  /* 0x0000000500007202 */ /* 0x008fe20000000f00 */
        /* <DEDUP_REMOVED lines=17> */
.L_x_628:
[----:B------:R-:W-:Y:S05]  /*2040*/  BSYNC.RECONVERGENT B1 ;  /* 0x0000000000017941 */ /* 0x000fea0003800200 */
.L_x_627:
        /* <DEDUP_REMOVED lines=21> */
.L_x_603:
        /* <DEDUP_REMOVED lines=9> */
[----:B------:R-:W-:Y:S02]  /*2230*/  VIADD R5, R5, UR6 ;  /* 0x0000000605057c36 */ /* 0x000fe40008000000 */
        /* <DEDUP_REMOVED lines=9> */
[----:B----4-:R-:W-:Y:S01]  /*22d0*/  IMAD.MOV.U32 R14, RZ, RZ, R12 ;  /* 0x000000ffff0e7224 */ /* 0x010fe200078e000c */
[----:B------:R-:W-:Y:S01]  /*22e0*/  MOV R6, R10 ;  /* 0x0000000a00067202 */ /* 0x000fe20000000f00 */
[----:B0-----:R-:W-:Y:S02]  /*22f0*/  IMAD.MOV.U32 R16, RZ, RZ, R13 ;  /* 0x000000ffff107224 */ /* 0x001fe400078e000d */
        /* <DEDUP_REMOVED lines=16> */
.L_x_630:
[----:B------:R-:W-:Y:S05]  /*2400*/  BSYNC.RECONVERGENT B1 ;  /* 0x0000000000017941 */ /* 0x000fea0003800200 */
.L_x_629:
        /* <DEDUP_REMOVED lines=32> */
.L_x_632:
[----:B------:R-:W-:Y:S05]  /*2610*/  BSYNC.RECONVERGENT B1 ;  /* 0x0000000000017941 */ /* 0x000fea0003800200 */
.L_x_631:
[----:B-1----:R-:W-:Y:S01]  /*2620*/  VIADD R2, R4, 0x4 ;  /* 0x0000000404027836 */ /* 0x002fe20000000000 */
[----:B------:R1:W4:Y:S01]  /*2630*/  SHFL.DOWN PT, R6, R8, 0x4, R5 ;  /* 0x0880000008067989 */ /* 0x00032200000e0005 */
[----:B------:R-:W-:Y:S01]  /*2640*/  BSSY.RECONVERGENT B1, `(.L_x_633) ;  /* 0x000001e000017945 */ /* 0x000fe20003800200 */
[----:B--2---:R-:W-:Y:S01]  /*2650*/  IMAD.MOV.U32 R14, RZ, RZ, R10 ;  /* 0x000000ffff0e7224 */ /* 0x004fe200078e000a */
[----:B------:R-:W-:Y:S01]  /*2660*/  MOV R16, R12 ;  /* 0x0000000c00107202 */ /* 0x000fe20000000f00 */
[----:B------:R1:W2:Y:S01]  /*2670*/  SHFL.DOWN PT, R7, R9, 0x4, R5 ;  /* 0x0880000009077989 */ /* 0x0002a200000e0005 */
[----:B------:R-:W-:Y:S01]  /*2680*/  ISETP.GT.AND P0, PT, R2, R5, PT ;  /* 0x000000050200720c */ /* 0x000fe20003f04270 */
[----:B------:R-:W-:Y:S02]  /*2690*/  IMAD.MOV.U32 R2, RZ, RZ, R8 ;  /* 0x000000ffff027224 */ /* 0x000fe400078e0008 */
[----:B---3--:R1:W3:Y:S01]  /*26a0*/  SHFL.DOWN PT, R11, R10, 0x4, R5 ;  /* 0x088000000a0b7989 */ /* 0x0082e200000e0005 */
[----:B------:R-:W-:-:S03]  /*26b0*/  IMAD.MOV.U32 R3, RZ, RZ, R9 ;  /* 0x000000ffff037224 */ /* 0x000fc600078e0009 */
[----:B0-----:R1:W0:Y:S06]  /*26c0*/  SHFL.DOWN PT, R13, R12, 0x4, R5 ;  /* 0x088000000c0d7989 */ /* 0x00122c00000e0005 */
        /* <DEDUP_REMOVED lines=21> */
.L_x_634:
[----:B------:R-:W-:Y:S05]  /*2820*/  BSYNC.RECONVERGENT B1 ;  /* 0x0000000000017941 */ /* 0x000fea0003800200 */
.L_x_633:
        /* <DEDUP_REMOVED lines=8> */
[----:B---3--:R3:W1:Y:S01]  /*28b0*/  SHFL.DOWN PT, R11, R14, 0x8, R5 ;  /* 0x090000000e0b7989 */ /* 0x00866200000e0005 */
[----:B--2---:R-:W-:-:S03]  /*28c0*/  IMAD.MOV.U32 R7, RZ, RZ, R3 ;  /* 0x000000ffff077224 */ /* 0x004fc600078e0003 */
[----:B0-----:R3:W0:Y:S04]  /*28d0*/  SHFL.DOWN PT, R13, R16, 0x8, R5 ;  /* 0x09000000100d7989 */ /* 0x00162800000e0005 */
        /* <DEDUP_REMOVED lines=21> */
.L_x_636:
[----:B------:R-:W-:Y:S05]  /*2a30*/  BSYNC.RECONVERGENT B1 ;  /* 0x0000000000017941 */ /* 0x000fea0003800200 */
.L_x_635:
[----:B-1----:R-:W-:Y:S01]  /*2a40*/  VIADD R2, R4, 0x10 ;  /* 0x0000001004027836 */ /* 0x002fe20000000000 */
[----:B----4-:R1:W2:Y:S01]  /*2a50*/  SHFL.DOWN PT, R8, R6, 0x10, R5 ;  /* 0x0a00000006087989 */ /* 0x0102a200000e0005 */
[----:B------:R-:W-:Y:S01]  /*2a60*/  BSSY.RECONVERGENT B1, `(.L_x_637) ;  /* 0x000001e000017945 */ /* 0x000fe20003800200 */
[----:B---3--:R-:W-:Y:S02]  /*2a70*/  IMAD.MOV.U32 R14, RZ, RZ, R10 ;  /* 0x000000ffff0e7224 */ /* 0x008fe400078e000a */
[----:B------:R-:W-:Y:S01]  /*2a80*/  ISETP.GT.AND P0, PT, R2, R5, PT ;  /* 0x000000050200720c */ /* 0x000fe20003f04270 */
[----:B------:R1:W3:Y:S01]  /*2a90*/  SHFL.DOWN PT, R9, R7, 0x10, R5 ;  /* 0x0a00000007097989 */ /* 0x0002e200000e0005 */
[----:B------:R-:W-:Y:S02]  /*2aa0*/  IMAD.MOV.U32 R15, RZ, RZ, R12 ;  /* 0x000000ffff0f7224 */ /* 0x000fe400078e000c */
[----:B------:R-:W-:Y:S01]  /*2ab0*/  IMAD.MOV.U32 R2, RZ, RZ, R6 ;  /* 0x000000ffff027224 */ /* 0x000fe200078e0006 */
[----:B------:R1:W4:Y:S01]  /*2ac0*/  SHFL.DOWN PT, R11, R10, 0x10, R5 ;  /* 0x0a0000000a0b7989 */ /* 0x00032200000e0005 */
        /* <DEDUP_REMOVED lines=23> */
.L_x_638:
[----:B------:R-:W-:Y:S05]  /*2c40*/  BSYNC.RECONVERGENT B1 ;  /* 0x0000000000017941 */ /* 0x000fea0003800200 */
.L_x_637:
        /* <DEDUP_REMOVED lines=11> */
.L_x_640:
[----:B------:R-:W-:Y:S05]  /*2d00*/  BSYNC.RECONVERGENT B1 ;  /* 0x0000000000017941 */ /* 0x000fea0003800200 */
.L_x_639:
[----:B------:R-:W-:Y:S01]  /*2d10*/  BAR.SYNC.DEFER_BLOCKING 0x0 ;  /* 0x0000000000007b1d */ /* 0x000fe20000010000 */
[----:B------:R-:W-:-:S13]  /*2d20*/  ISETP.NE.AND P1, PT, R0, RZ, PT ;  /* 0x000000ff0000720c */ /* 0x000fda0003f25270 */
[----:B------:R-:W-:Y:S05]  /*2d30*/  @P1 BRA `(.L_x_616) ;  /* 0x0000003400d41947 */ /* 0x000fea0003800000 */
[----:B------:R-:W-:Y:S01]  /*2d40*/  UISETP.GE.AND UP0, UPT, UR6, 0x21, UPT ;  /* 0x000000210600788c */ /* 0x000fe2000bf06270 */
[----:B----4-:R-:W-:Y:S02]  /*2d50*/  IMAD.MOV.U32 R11, RZ, RZ, R14 ;  /* 0x000000ffff0b7224 */ /* 0x010fe400078e000e */
[----:B--2---:R-:W-:Y:S02]  /*2d60*/  IMAD.MOV.U32 R8, RZ, RZ, R15 ;  /* 0x000000ffff087224 */ /* 0x004fe400078e000f */
        /* <DEDUP_REMOVED lines=8> */
[----:B0-----:R-:W0:Y:S01]  /*2df0*/  LDS.64 R12, [UR4+0x20] ;  /* 0x00002004ff0c7984 */ /* 0x001e220008000a00 */
[----:B-1----:R-:W-:Y:S01]  /*2e00*/  DSETP.GEU.AND P0, PT, |R2|, |R6|, PT ;  /* 0x400000060200722a */ /* 0x002fe20003f0e200 */
[----:B------:R-:W-:Y:S01]  /*2e10*/  MOV R4, R6 ;  /* 0x0000000600047202 */ /* 0x000fe20000000f00 */
[----:B------:R-:W-:Y:S02]  /*2e20*/  IMAD.MOV.U32 R5, RZ, RZ, R7 ;  /* 0x000000ffff057224 */ /* 0x000fe400078e0007 */
[----:B0-----:R-:W-:Y:S02]  /*2e30*/  IMAD.MOV.U32 R11, RZ, RZ, R12 ;  /* 0x000000ffff0b7224 */ /* 0x001fe400078e000c */
        /* <DEDUP_REMOVED lines=16> */
.L_x_642:
[----:B------:R-:W-:Y:S05]  /*2f40*/  BSYNC.RECONVERGENT B1 ;  /* 0x0000000000017941 */ /* 0x000fea0003800200 */
.L_x_641:
[----:B------:R-:W-:Y:S01]  /*2f50*/  UISETP.GE.AND UP0, UPT, UR6, 0x41, UPT ;  /* 0x000000410600788c */ /* 0x000fe2000bf06270 */
[----:B---3--:R-:W-:Y:S02]  /*2f60*/  IMAD.MOV.U32 R9, RZ, RZ, R11 ;  /* 0x000000ffff097224 */ /* 0x008fe400078e000b */
[----:B------:R-:W-:Y:S02]  /*2f70*/  IMAD.MOV.U32 R0, RZ, RZ, R8 ;  /* 0x000000ffff007224 */ /* 0x000fe400078e0008 */
[----:B------:R-:W-:Y:S02]  /*2f80*/  IMAD.MOV.U32 R2, RZ, RZ, R4 ;  /* 0x000000ffff027224 */ /* 0x000fe400078e0004 */
[----:B------:R-:W-:Y:S02]  /*2f90*/  IMAD.MOV.U32 R3, RZ, RZ, R5 ;  /* 0x000000ffff037224 */ /* 0x000fe400078e0005 */
        /* <DEDUP_REMOVED lines=8> */
[----:B------:R-:W-:Y:S02]  /*3020*/  IMAD.MOV.U32 R2, RZ, RZ, R6 ;  /* 0x000000ffff027224 */ /* 0x000fe400078e0006 */
[----:B------:R-:W-:Y:S02]  /*3030*/  IMAD.MOV.U32 R3, RZ, RZ, R7 ;  /* 0x000000ffff037224 */ /* 0x000fe400078e0007 */
[----:B0-----:R-:W-:-:S02]  /*3040*/  IMAD.MOV.U32 R9, RZ, RZ, R12 ;  /* 0x000000ffff097224 */ /* 0x001fc400078e000c */
        /* <DEDUP_REMOVED lines=16> */
.L_x_644:
[----:B------:R-:W-:Y:S05]  /*3150*/  BSYNC.RECONVERGENT B1 ;  /* 0x0000000000017941 */ /* 0x000fea0003800200 */
.L_x_643:
[----:B------:R-:W-:Y:S01]  /*3160*/  UISETP.GE.AND UP0, UPT, UR6, 0x61, UPT ;  /* 0x000000610600788c */ /* 0x000fe2000bf06270 */
[----:B------:R-:W-:Y:S01]  /*3170*/  IMAD.MOV.U32 R11, RZ, RZ, R9 ;  /* 0x000000ffff0b7224 */ /* 0x000fe200078e0009 */
[----:B------:R-:W-:Y:S01]  /*3180*/  MOV R8, R0 ;  /* 0x0000000000087202 */ /* 0x000fe20000000f00 */
[----:B------:R-:W-:Y:S02]  /*3190*/  IMAD.MOV.U32 R4, RZ, RZ, R2 ;  /* 0x000000ffff047224 */ /* 0x000fe400078e0002 */
[----:B------:R-:W-:-:S04]  /*31a0*/  IMAD.MOV.U32 R5, RZ, RZ, R3 ;  /* 0x000000ffff057224 */ /* 0x000fc800078e0003 */
        /* <DEDUP_REMOVED lines=27> */
.L_x_646:
[----:B------:R-:W-:Y:S05]  /*3360*/  BSYNC.RECONVERGENT B1 ;  /* 0x0000000000017941 */ /* 0x000fea0003800200 */
.L_x_645:
[----:B------:R-:W-:Y:S01]  /*3370*/  UISETP.GE.AND UP0, UPT, UR6, 0x81, UPT ;  /* 0x000000810600788c */ /* 0x000fe2000bf06270 */
[----:B------:R-:W-:Y:S02]  /*3380*/  IMAD.MOV.U32 R9, RZ, RZ, R11 ;  /* 0x000000ffff097224 */ /* 0x000fe400078e000b */
        /* <DEDUP_REMOVED lines=30> */
.L_x_648:
[----:B------:R-:W-:Y:S05]  /*3570*/  BSYNC.RECONVERGENT B1 ;  /* 0x0000000000017941 */ /* 0x000fea0003800200 */
.L_x_647:
        /* <DEDUP_REMOVED lines=32> */
.L_x_650:
[----:B------:R-:W-:Y:S05]  /*3780*/  BSYNC.RECONVERGENT B1 ;  /* 0x0000000000017941 */ /* 0x000fea0003800200 */
.L_x_649:
        /* <DEDUP_REMOVED lines=14> */
[----:B------:R-:W-:Y:S01]  /*3870*/  IMAD.MOV.U32 R7, RZ, RZ, R3 ;  /* 0x000000ffff077224 */ /* 0x000fe200078e0003 */
[----:B0-----:R-:W-:Y:S01]  /*3880*/  MOV R0, R13 ;  /* 0x0000000d00007202 */ /* 0x001fe20000000f00 */
        /* <DEDUP_REMOVED lines=16> */
.L_x_652:
[----:B------:R-:W-:Y:S05]  /*3990*/  BSYNC.RECONVERGENT B1 ;  /* 0x0000000000017941 */ /* 0x000fea0003800200 */
.L_x_651:
[----:B------:R-:W-:Y:S01]  /*39a0*/  UISETP.GE.AND UP0, UPT, UR6, 0xe1, UPT ;  /* 0x000000e10600788c */ /* 0x000fe2000bf06270 */
[----:B------:R-:W-:Y:S02]  /*39b0*/  IMAD.MOV.U32 R14, RZ, RZ, R9 ;  /* 0x000000ffff0e7224 */ /* 0x000fe400078e0009 */
[----:B------:R-:W-:Y:S02]  /*39c0*/  IMAD.MOV.U32 R15, RZ, RZ, R0 ;  /* 0x000000ffff0f7224 */ /* 0x000fe400078e0000 */
[----:B------:R-:W-:Y:S02]  /*39d0*/  IMAD.MOV.U32 R2, RZ, RZ, R6 ;  /* 0x000000ffff027224 */ /* 0x000fe400078e0006 */
[----:B------:R-:W-:Y:S02]  /*39e0*/  IMAD.MOV.U32 R3, RZ, RZ, R7 ;  /* 0x000000ffff037224 */ /* 0x000fe400078e0007 */
[----:B------:R-:W-:Y:S05]  /*39f0*/  BRA.U !UP0, `(.L_x_616) ;  /* 0x0000002908a47547 */ /* 0x000fea000b800000 */
[----:B------:R-:W1:Y:S01]  /*3a00*/  S2UR UR5, SR_CgaCtaId ;  /* 0x00000000000579c3 */ /* 0x000e620000008800 */
[----:B------:R-:W-:Y:S02]  /*3a10*/  UMOV UR4, 0x400 ;  /* 0x0000040000047882 */ /* 0x000fe40000000000 */
[----:B-1----:R-:W-:-:S09]  /*3a20*/  ULEA UR4, UR5, UR4, 0x18 ;  /* 0x0000000405047291 */ /* 0x002fd2000f8ec0ff */
[----:B------:R-:W1:Y:S04]  /*3a30*/  LDS.64 R4, [UR4+0x78] ;  /* 0x00007804ff047984 */ /* 0x000e680008000a00 */
[----:B------:R-:W2:Y:S01]  /*3a40*/  LDS.64 R10, [UR4+0x80] ;  /* 0x00008004ff0a7984 */ /* 0x000ea20008000a00 */
        /* <DEDUP_REMOVED lines=21> */
.L_x_584:
        /* <DEDUP_REMOVED lines=30> */
[----:B------:R-:W-:Y:S02]  /*3d80*/  ISETP.GE.U32.AND.EX P0, PT, RZ, RZ, PT, P0 ;  /* 0x000000ffff00720c */ /* 0x000fe40003f06100 */
[----:B------:R-:W-:-:S11]  /*3d90*/  IADD3.X R7, PT, PT, RZ, UR7, RZ, P1, !PT ;  /* 0x00000007ff077c10 */ /* 0x000fd60008ffe4ff */
[----:B------:R-:W-:-:S06]  /*3da0*/  DSETP.LT.OR P0, PT, |R8|, |R4|, !P0 ;  /* 0x400000040800722a */ /* 0x000fcc0004701600 */
[----:B------:R-:W-:Y:S02]  /*3db0*/  FSEL R8, R4, R8, P0 ;  /* 0x0000000804087208 */ /* 0x000fe40000000000 */
[----:B------:R-:W-:Y:S02]  /*3dc0*/  FSEL R9, R5, R9, P0 ;  /* 0x0000000905097208 */ /* 0x000fe40000000000 */
[----:B------:R-:W-:Y:S02]  /*3dd0*/  SEL R23, R6, R23, P0 ;  /* 0x0000001706177207 */ /* 0x000fe40000000000 */
[----:B------:R-:W-:-:S07]  /*3de0*/  SEL R24, R7, R24, P0 ;  /* 0x0000001807187207 */ /* 0x000fce0000000000 */
.L_x_654:
[----:B------:R-:W-:Y:S05]  /*3df0*/  BSYNC.RECONVERGENT B1 ;  /* 0x0000000000017941 */ /* 0x000fea0003800200 */
.L_x_653:
[----:B------:R-:W-:Y:S01]  /*3e00*/  UISETP.GE.U32.AND UP0, UPT, UR4, 0xa00, UPT ;  /* 0x00000a000400788c */ /* 0x000fe2000bf06070 */
[----:B------:R-:W-:-:S08]  /*3e10*/  IMAD.MOV.U32 R5, RZ, RZ, 0x500 ;  /* 0x00000500ff057424 */ /* 0x000fd000078e00ff */
[----:B------:R-:W-:Y:S05]  /*3e20*/  BRA.U !UP0, `(.L_x_655) ;  /* 0x00000005084c7547 */ /* 0x000fea000b800000 */
[----:B------:R-:W-:Y:S01]  /*3e30*/  IMAD.MOV.U32 R12, RZ, RZ, R8 ;  /* 0x000000ffff0c7224 */ /* 0x000fe200078e0008 */
[----:B------:R-:W0:Y:S01]  /*3e40*/  LDCU UR4, c[0x0][0x398] ;  /* 0x00007300ff0477ac */ /* 0x000e220008000800 */
[----:B------:R-:W-:Y:S02]  /*3e50*/  IMAD.MOV.U32 R13, RZ, RZ, R9 ;  /* 0x000000ffff0d7224 */ /* 0x000fe400078e0009 */
[----:B------:R-:W-:Y:S01]  /*3e60*/  IMAD.MOV.U32 R17, RZ, RZ, 0x500 ;  /* 0x00000500ff117424 */ /* 0x000fe200078e00ff */
[----:B------:R-:W1:Y:S01]  /*3e70*/  LDCU.64 UR6, c[0x0][0x388] ;  /* 0x00007100ff0677ac */ /* 0x000e620008000a00 */
[----:B------:R-:W-:-:S05]  /*3e80*/  NOP ;  /* 0x0000000000007918 */ /* 0x000fca0000000000 */
.L_x_656:
[----:B------:R-:W-:-:S05]  /*3e90*/  IMAD.WIDE.U32 R26, R17, 0x8, R2 ;  /* 0x00000008111a7825 */ /* 0x000fca00078e0002 */
[----:B------:R-:W2:Y:S04]  /*3ea0*/  LDG.E.64 R14, desc[UR8][R26.64] ;  /* 0x000000081a0e7981 */ /* 0x000ea8000c1e1b00 */
[----:B------:R-:W3:Y:S04]  /*3eb0*/  LDG.E.64 R4, desc[UR8][R26.64+0x800] ;  /* 0x000800081a047981 */ /* 0x000ee8000c1e1b00 */
[----:B------:R-:W4:Y:S04]  /*3ec0*/  LDG.E.64 R6, desc[UR8][R26.64+0x1000] ;  /* 0x001000081a067981 */ /* 0x000f28000c1e1b00 */
[----:B------:R-:W5:Y:S04]  /*3ed0*/  LDG.E.64 R10, desc[UR8][R26.64+0x1800] ;  /* 0x001800081a0a7981 */ /* 0x000f68000c1e1b00 */
[----:B------:R-:W5:Y:S01]  /*3ee0*/  LDG.E.64 R8, desc[UR8][R26.64+0x2000] ;  /* 0x002000081a087981 */ /* 0x000f62000c1e1b00 */
[----:B-1----:R-:W-:-:S04]  /*3ef0*/  IADD3 R18, P0, P1, R0, UR6, R17 ;  /* 0x0000000600127c10 */ /* 0x002fc8000f91e011 */
[----:B------:R-:W-:Y:S01]  /*3f00*/  IADD3.X R16, PT, PT, RZ, UR7, RZ, P0, P1 ;  /* 0x00000007ff107c10 */ /* 0x000fe200087e24ff */
[----:B------:R-:W-:Y:S01]  /*3f10*/  IMAD.MOV.U32 R20, RZ, RZ, R18 ;  /* 0x000000ffff147224 */ /* 0x000fe200078e0012 */
[----:B------:R-:W-:-:S03]  /*3f20*/  IADD3 R22, P3, PT, R18, 0x100, RZ ;  /* 0x0000010012167810 */ /* 0x000fc60007f7e0ff */
        /* <DEDUP_REMOVED lines=11> */
[----:B------:R-:W-:Y:S01]  /*3fe0*/  IMAD.X R24, RZ, RZ, R16, P3 ;  /* 0x000000ffff187224 */ /* 0x000fe200018e0610 */
[----:B------:R-:W-:-:S03]  /*3ff0*/  IADD3 R13, P3, PT, R18, 0x200, RZ ;  /* 0x00000200120d7810 */ /* 0x000fc60007f7e0ff */
[----:B---3--:R-:W-:-:S14]  /*4000*/  DSETP.GEU.AND P1, PT, |R14|, |R4|, PT ;  /* 0x400000040e00722a */ /* 0x008fdc0003f2e200 */
[----:B------:R-:W-:-:S04]  /*4010*/  @P1 ISETP.GE.U32.AND P0, PT, R20, R22, PT ;  /* 0x000000161400120c */ /* 0x000fc80003f06070 */
[----:B------:R-:W-:-:S13]  /*4020*/  @P1 ISETP.GE.AND.EX P0, PT, R19, R24, PT, P0 ;  /* 0x000000181300120c */ /* 0x000fda0003f06300 */
[----:B------:R-:W-:-:S06]  /*4030*/  @P1 DSETP.LT.OR P0, PT, |R4|, |R14|, !P0 ;  /* 0x4000000e0400122a */ /* 0x000fcc0004701600 */
[----:B------:R-:W-:Y:S01]  /*4040*/  @P1 FSEL R12, R14, R4, P0 ;  /* 0x000000040e0c1208 */ /* 0x000fe20000000000 */
[----:B------:R-:W-:Y:S01]  /*4050*/  IMAD.X R14, RZ, RZ, R16, P3 ;  /* 0x000000ffff0e7224 */ /* 0x000fe200018e0610 */
[----:B------:R-:W-:Y:S02]  /*4060*/  @P1 FSEL R15, R15, R5, P0 ;  /* 0x000000050f0f1208 */ /* 0x000fe40000000000 */
[----:B------:R-:W-:Y:S01]  /*4070*/  @P1 SEL R22, R20, R22, P0 ;  /* 0x0000001614161207 */ /* 0x000fe20000000000 */
[----:B------:R-:W-:Y:S01]  /*4080*/  @P1 IMAD.MOV.U32 R4, RZ, RZ, R12 ;  /* 0x000000ffff041224 */ /* 0x000fe200078e000c */
[----:B------:R-:W-:Y:S01]  /*4090*/  IADD3 R12, P3, PT, R18, 0x300, RZ ;  /* 0x00000300120c7810 */ /* 0x000fe20007f7e0ff */
[----:B------:R-:W-:Y:S02]  /*40a0*/  @P1 IMAD.MOV.U32 R5, RZ, RZ, R15 ;  /* 0x000000ffff051224 */ /* 0x000fe400078e000f */
[----:B------:R-:W-:Y:S01]  /*40b0*/  IMAD.MOV.U32 R15, RZ, RZ, R24 ;  /* 0x000000ffff0f7224 */ /* 0x000fe200078e0018 */
[----:B------:R-:W-:-:S03]  /*40c0*/  @P1 SEL R15, R19, R24, P0 ;  /* 0x00000018130f1207 */ /* 0x000fc60000000000 */
[----:B----4-:R-:W-:-:S14]  /*40d0*/  DSETP.GEU.AND P2, PT, |R4|, |R6|, PT ;  /* 0x400000060400722a */ /* 0x010fdc0003f4e200 */
[----:B------:R-:W-:-:S04]  /*40e0*/  @P2 ISETP.GE.U32.AND P0, PT, R22, R13, PT ;  /* 0x0000000d1600220c */ /* 0x000fc80003f06070 */
[----:B------:R-:W-:-:S13]  /*40f0*/  @P2 ISETP.GE.AND.EX P0, PT, R15, R14, PT, P0 ;  /* 0x0000000e0f00220c */ /* 0x000fda0003f06300 */
[----:B------:R-:W-:-:S06]  /*4100*/  @P2 DSETP.LT.OR P0, PT, |R6|, |R4|, !P0 ;  /* 0x400000040600222a */ /* 0x000fcc0004701600 */
[----:B------:R-:W-:Y:S02]  /*4110*/  @P2 FSEL R4, R4, R6, P0 ;  /* 0x0000000604042208 */ /* 0x000fe40000000000 */
[----:B------:R-:W-:Y:S02]  /*4120*/  @P2 FSEL R5, R5, R7, P0 ;  /* 0x0000000705052208 */ /* 0x000fe40000000000 */
[----:B------:R-:W-:Y:S01]  /*4130*/  @P2 SEL R14, R15, R14, P0 ;  /* 0x0000000e0f0e2207 */ /* 0x000fe20000000000 */
[----:B------:R-:W-:Y:S02]  /*4140*/  @P2 IMAD.MOV.U32 R6, RZ, RZ, R4 ;  /* 0x000000ffff062224 */ /* 0x000fe400078e0004 */
[----:B------:R-:W-:Y:S02]  /*4150*/  @P2 IMAD.MOV.U32 R7, RZ, RZ, R5 ;  /* 0x000000ffff072224 */ /* 0x000fe400078e0005 */
[----:B------:R-:W-:Y:S01]  /*4160*/  IMAD.MOV.U32 R5, RZ, RZ, R13 ;  /* 0x000000ffff057224 */ /* 0x000fe200078e000d */
[----:B------:R-:W-:Y:S01]  /*4170*/  @P2 SEL R5, R22, R13, P0 ;  /* 0x0000000d16052207 */ /* 0x000fe20000000000 */
        /* <DEDUP_REMOVED lines=13> */
[----:B------:R-:W-:-:S04]  /*4250*/  IADD3 R5, PT, PT, R17, 0xa00, RZ ;  /* 0x00000a0011057810 */ /* 0x000fc80007ffe0ff */
[----:B0-----:R-:W-:Y:S01]  /*4260*/  ISETP.GT.AND P1, PT, R5, UR4, PT ;  /* 0x0000000405007c0c */ /* 0x001fe2000bf24270 */
[----:B------:R-:W-:Y:S01]  /*4270*/  DSETP.GEU.AND P2, PT, |R10|, |R8|, PT ;  /* 0x400000080a00722a */ /* 0x000fe20003f4e200 */
[----:B------:R-:W-:-:S04]  /*4280*/  VIADD R5, R17, 0x500 ;  /* 0x0000050011057836 */ /* 0x000fc80000000000 */
[----:B------:R-:W-:-:S09]  /*4290*/  IMAD.MOV.U32 R17, RZ, RZ, R5 ;  /* 0x000000ffff117224 */ /* 0x000fd200078e0005 */
        /* <DEDUP_REMOVED lines=12> */
.L_x_655:
        /* <DEDUP_REMOVED lines=14> */
[----:B------:R-:W-:Y:S01]  /*4440*/  IMAD.IADD R7, R0, 0x1, R5 ;  /* 0x0000000100077824 */ /* 0x000fe200078e0205 */
[----:B------:R-:W-:-:S04]  /*4450*/  LEA.HI R4, R10, 0x1, RZ, 0x18 ;  /* 0x000000010a047811 */ /* 0x000fc800078fc0ff */
[C---:B------:R-:W-:Y:S02]  /*4460*/  IADD3 R14, P0, PT, R7.reuse, UR6, RZ ;  /* 0x00000006070e7c10 */ /* 0x040fe4000ff1e0ff */
[----:B------:R-:W-:Y:S01]  /*4470*/  LOP3.LUT R6, R4, 0x3, RZ, 0xc0, !PT ;  /* 0x0000000304067812 */ /* 0x000fe200078ec0ff */
[----:B------:R-:W-:Y:S02]  /*4480*/  IMAD.MOV.U32 R4, RZ, RZ, R0 ;  /* 0x000000ffff047224 */ /* 0x000fe400078e0000 */
[----:B------:R-:W-:Y:S02]  /*4490*/  IMAD.X R15, RZ, RZ, UR7, P0 ;  /* 0x00000007ff0f7e24 */ /* 0x000fe400080e06ff */
[----:B------:R-:W-:Y:S02]  /*44a0*/  IMAD.MOV R11, RZ, RZ, -R6 ;  /* 0x000000ffff0b7224 */ /* 0x000fe400078e0a06 */
[----:B0-----:R-:W-:-:S04]  /*44b0*/  IMAD.WIDE.U32 R2, R7, 0x8, R2 ;  /* 0x0000000807027825 */ /* 0x001fc800078e0002 */
[----:B------:R-:W-:Y:S02]  /*44c0*/  IMAD.MOV.U32 R12, RZ, RZ, R2 ;  /* 0x000000ffff0c7224 */ /* 0x000fe400078e0002 */
[----:B------:R-:W-:-:S07]  /*44d0*/  IMAD.MOV.U32 R13, RZ, RZ, R3 ;  /* 0x000000ffff0d7224 */ /* 0x000fce00078e0003 */
.L_x_663:
[----:B------:R-:W-:Y:S02]  /*44e0*/  IMAD.MOV.U32 R2, RZ, RZ, R12 ;  /* 0x000000ffff027224 */ /* 0x000fe400078e000c */
[----:B------:R-:W-:-:S06]  /*44f0*/  IMAD.MOV.U32 R3, RZ, RZ, R13 ;  /* 0x000000ffff037224 */ /* 0x000fcc00078e000d */
[----:B------:R-:W2:Y:S01]  /*4500*/  LDG.E.64 R2, desc[UR8][R2.64] ;  /* 0x0000000802027981 */ /* 0x000ea2000c1e1b00 */
[----:B------:R-:W-:Y:S01]  /*4510*/  VIADD R11, R11, 0x1 ;  /* 0x000000010b0b7836 */ /* 0x000fe20000000000 */
[----:B------:R-:W-:Y:S01]  /*4520*/  BSSY.RECONVERGENT B3, `(.L_x_661) ;  /* 0x000001b000037945 */ /* 0x000fe20003800200 */
[----:B------:R-:W-:Y:S01]  /*4530*/  IMAD.MOV.U32 R19, RZ, RZ, R23 ;  /* 0x000000ffff137224 */ /* 0x000fe200078e0017 */
[----:B------:R-:W-:Y:S01]  /*4540*/  MOV R7, R9 ;  /* 0x0000000900077202 */ /* 0x000fe20000000f00 */
[----:B------:R-:W-:Y:S01]  /*4550*/  IMAD.MOV.U32 R16, RZ, RZ, R24 ;  /* 0x000000ffff107224 */ /* 0x000fe200078e0018 */
[----:B------:R-:W-:Y:S01]  /*4560*/  ISETP.NE.AND P2, PT, R11, RZ, PT ;  /* 0x000000ff0b00720c */ /* 0x000fe20003f45270 */
[----:B------:R-:W-:Y:S01]  /*4570*/  IMAD.MOV.U32 R6, RZ, RZ, R8 ;  /* 0x000000ffff067224 */ /* 0x000fe200078e0008 */
[----:B------:R-:W-:Y:S01]  /*4580*/  IADD3 R12, P3, PT, R12, 0x800, RZ ;  /* 0x000008000c0c7810 */ /* 0x000fe20007f7e0ff */
[----:B------:R-:W-:Y:S02]  /*4590*/  IMAD.MOV.U32 R23, RZ, RZ, R14 ;  /* 0x000000ffff177224 */ /* 0x000fe400078e000e */
[----:B------:R-:W-:Y:S01]  /*45a0*/  IMAD.MOV.U32 R24, RZ, RZ, R15 ;  /* 0x000000ffff187224 */ /* 0x000fe200078e000f */
[----:B--2---:R-:W-:Y:S01]  /*45b0*/  DSETP.GEU.AND P0, PT, |R8|, |R2|, PT ;  /* 0x400000020800722a */ /* 0x004fe20003f0e200 */
[----:B------:R-:W-:-:S02]  /*45c0*/  IMAD.MOV.U32 R8, RZ, RZ, R2 ;  /* 0x000000ffff087224 */ /* 0x000fc400078e0002 */
        /* <DEDUP_REMOVED lines=16> */
.L_x_662:
[----:B------:R-:W-:Y:S05]  /*46d0*/  BSYNC.RECONVERGENT B3 ;  /* 0x0000000000037941 */ /* 0x000fea0003800200 */
.L_x_661:
[----:B------:R-:W-:Y:S01]  /*46e0*/  IADD3 R14, P0, PT, R14, 0x100, RZ ;  /* 0x000001000e0e7810 */ /* 0x000fe20007f1e0ff */
[----:B------:R-:W-:Y:S02]  /*46f0*/  VIADD R4, R4, 0x100 ;  /* 0x0000010004047836 */ /* 0x000fe40000000000 */
[----:B------:R-:W-:Y:S02]  /*4700*/  IMAD.X R13, RZ, RZ, R13, P3 ;  /* 0x000000ffff0d7224 */ /* 0x000fe400018e060d */
[----:B------:R-:W-:Y:S01]  /*4710*/  IMAD.X R15, RZ, RZ, R15, P0 ;  /* 0x000000ffff0f7224 */ /* 0x000fe200000e060f */
[----:B------:R-:W-:Y:S07]  /*4720*/  @P2 BRA `(.L_x_663) ;  /* 0xfffffffc006c2947 */ /* 0x000fee000383ffff */
.L_x_660:
[----:B------:R-:W-:Y:S05]  /*4730*/  BSYNC.RECONVERGENT B2 ;  /* 0x0000000000027941 */ /* 0x000fea0003800200 */
.L_x_659:
[----:B------:R-:W-:-:S13]  /*4740*/  ISETP.GE.U32.AND P0, PT, R10, 0x300, PT ;  /* 0x000003000a00780c */ /* 0x000fda0003f06070 */
[----:B------:R-:W-:Y:S05]  /*4750*/  @!P0 BRA `(.L_x_658) ;  /* 0x0000000400fc8947 */ /* 0x000fea0003800000 */
[----:B------:R-:W0:Y:S01]  /*4760*/  LDCU.128 UR12, c[0x0][0x380] ;  /* 0x00007000ff0c77ac */ /* 0x000e220008000c00 */
[----:B------:R-:W1:Y:S01]  /*4770*/  LDC.64 R20, c[0x0][0x380] ;  /* 0x0000e000ff147b82 */ /* 0x000e620000000a00 */
[C---:B------:R-:W-:Y:S01]  /*4780*/  IADD3 R7, P1, PT, R4.reuse, R5, RZ ;  /* 0x0000000504077210 */ /* 0x040fe20007f3e0ff */
[C---:B------:R-:W-:Y:S02]  /*4790*/  IMAD.IADD R16, R4.reuse, 0x1, R5 ;  /* 0x0000000104107824 */ /* 0x040fe400078e0205 */
[----:B------:R-:W-:Y:S02]  /*47a0*/  VIADD R22, R4, 0x200 ;  /* 0x0000020004167836 */ /* 0x000fe40000000000 */
[----:B------:R-:W-:Y:S02]  /*47b0*/  IMAD.X R10, RZ, RZ, RZ, P1 ;  /* 0x000000ffff0a7224 */ /* 0x000fe400008e06ff */
[----:B------:R-:W2:Y:S01]  /*47c0*/  LDC.64 R2, c[0x0][0x388] ;  /* 0x0000e200ff027b82 */ /* 0x000ea20000000a00 */
[----:B0-----:R-:W-:-:S02]  /*47d0*/  LEA R6, P2, R7, UR12, 0x3 ;  /* 0x0000000c07067c11 */ /* 0x001fc4000f8418ff */
[----:B------:R-:W-:Y:S02]  /*47e0*/  IADD3 R18, P0, PT, R16, UR14, RZ ;  /* 0x0000000e10127c10 */ /* 0x000fe4000ff1e0ff */
[----:B------:R-:W-:Y:S02]  /*47f0*/  IADD3 R6, P1, PT, R6, 0x1800, RZ ;  /* 0x0000180006067810 */ /* 0x000fe40007f3e0ff */
[----:B------:R-:W-:Y:S01]  /*4800*/  LEA.HI.X R5, R7, UR13, R10, 0x3, P2 ;  /* 0x0000000d07057c11 */ /* 0x000fe200090f1c0a */
[----:B-1----:R-:W-:-:S04]  /*4810*/  IMAD.WIDE.U32 R20, R16, 0x8, R20 ;  /* 0x0000000810147825 */ /* 0x002fc800078e0014 */
[----:B------:R-:W-:Y:S02]  /*4820*/  IMAD.X R19, RZ, RZ, UR15, P0 ;  /* 0x0000000fff137e24 */ /* 0x000fe400080e06ff */
[----:B------:R-:W-:-:S07]  /*4830*/  IMAD.X R5, RZ, RZ, R5, P1 ;  /* 0x000000ffff057224 */ /* 0x000fce00008e0605 */
.L_x_672:
[----:B------:R-:W3:Y:S01]  /*4840*/  LDG.E.64 R14, desc[UR8][R20.64] ;  /* 0x00000008140e7981 */ /* 0x000ee2000c1e1b00 */
[----:B------:R-:W-:-:S05]  /*4850*/  IMAD.MOV.U32 R4, RZ, RZ, R6 ;  /* 0x000000ffff047224 */ /* 0x000fca00078e0006 */
[----:B------:R0:W5:Y:S04]  /*4860*/  LDG.E.64 R10, desc[UR8][R4.64+-0x1000] ;  /* 0xfff00008040a7981 */ /* 0x000168000c1e1b00 */
[----:B------:R0:W5:Y:S01]  /*4870*/  LDG.E.64 R6, desc[UR8][R4.64+-0x800] ;  /* 0xfff8000804067981 */ /* 0x000162000c1e1b00 */
[----:B------:R-:W-:Y:S01]  /*4880*/  BSSY.RECONVERGENT B2, `(.L_x_664) ;  /* 0x0000015000027945 */ /* 0x000fe20003800200 */
[----:B------:R-:W-:Y:S02]  /*4890*/  IMAD.MOV.U32 R26, RZ, RZ, R18 ;  /* 0x000000ffff1a7224 */ /* 0x000fe400078e0012 */
[----:B------:R-:W-:Y:S01]  /*48a0*/  IMAD.MOV.U32 R25, RZ, RZ, R19 ;  /* 0x000000ffff197224 */ /* 0x000fe200078e0013 */
[----:B---3--:R-:W-:Y:S01]  /*48b0*/  DSETP.GEU.AND P0, PT, |R8|, |R14|, PT ;  /* 0x4000000e0800722a */ /* 0x008fe20003f0e200 */
[----:B------:R-:W-:Y:S01]  /*48c0*/  MOV R12, R14 ;  /* 0x0000000e000c7202 */ /* 0x000fe20000000f00 */
[----:B------:R-:W-:-:S12]  /*48d0*/  IMAD.MOV.U32 R13, RZ, RZ, R15 ;  /* 0x000000ffff0d7224 */ /* 0x000fd800078e000f */
        /* <DEDUP_REMOVED lines=15> */
.L_x_665:
[----:B------:R-:W-:Y:S05]  /*49d0*/  BSYNC.RECONVERGENT B2 ;  /* 0x0000000000027941 */ /* 0x000fea0003800200 */
.L_x_664:
[----:B-----5:R-:W-:Y:S01]  /*49e0*/  DSETP.GEU.AND P0, PT, |R12|, |R10|, PT ;  /* 0x4000000a0c00722a */ /* 0x020fe20003f0e200 */
[----:B------:R-:W-:Y:S01]  /*49f0*/  VIADD R9, R16, 0x100 ;  /* 0x0000010010097836 */ /* 0x000fe20000000000 */
[----:B------:R-:W-:Y:S01]  /*4a00*/  BSSY.RECONVERGENT B2, `(.L_x_666) ;  /* 0x0000016000027945 */ /* 0x000fe20003800200 */
[----:B------:R-:W-:-:S03]  /*4a10*/  IMAD.MOV.U32 R8, RZ, RZ, R10 ;  /* 0x000000ffff087224 */ /* 0x000fc600078e000a */
[----:B--2---:R-:W-:Y:S01]  /*4a20*/  IADD3 R23, P1, PT, R9, R2, RZ ;  /* 0x0000000209177210 */ /* 0x004fe20007f3e0ff */
[----:B------:R-:W-:-:S04]  /*4a30*/  IMAD.MOV.U32 R9, RZ, RZ, R11 ;  /* 0x000000ffff097224 */ /* 0x000fc800078e000b */
[----:B------:R-:W-:Y:S02]  /*4a40*/  IMAD.X R24, RZ, RZ, R3, P1 ;  /* 0x000000ffff187224 */ /* 0x000fe400008e0603 */
[----:B------:R-:W-:Y:S02]  /*4a50*/  IMAD.MOV.U32 R15, RZ, RZ, R23 ;  /* 0x000000ffff0f7224 */ /* 0x000fe400078e0017 */
[----:B------:R-:W-:Y:S01]  /*4a60*/  IMAD.MOV.U32 R14, RZ, RZ, R24 ;  /* 0x000000ffff0e7224 */ /* 0x000fe200078e0018 */
        /* <DEDUP_REMOVED lines=15> */
.L_x_667:
[----:B------:R-:W-:Y:S05]  /*4b60*/  BSYNC.RECONVERGENT B2 ;  /* 0x0000000000027941 */ /* 0x000fea0003800200 */
.L_x_666:
[----:B------:R0:W5:Y:S01]  /*4b70*/  LDG.E.64 R10, desc[UR8][R4.64] ;  /* 0x00000008040a7981 */ /* 0x000162000c1e1b00 */
[----:B------:R-:W-:Y:S01]  /*4b80*/  DSETP.GEU.AND P0, PT, |R8|, |R6|, PT ;  /* 0x400000060800722a */ /* 0x000fe20003f0e200 */
[----:B------:R-:W-:Y:S01]  /*4b90*/  VIADD R13, R16, 0x200 ;  /* 0x00000200100d7836 */ /* 0x000fe20000000000 */
[----:B------:R-:W-:Y:S01]  /*4ba0*/  BSSY.RECONVERGENT B2, `(.L_x_668) ;  /* 0x0000016000027945 */ /* 0x000fe20003800200 */
[----:B------:R-:W-:-:S03]  /*4bb0*/  MOV R12, R6 ;  /* 0x00000006000c7202 */ /* 0x000fc60000000f00 */
[----:B------:R-:W-:Y:S01]  /*4bc0*/  IADD3 R24, P1, PT, R13, R2, RZ ;  /* 0x000000020d187210 */ /* 0x000fe20007f3e0ff */
[----:B------:R-:W-:-:S04]  /*4bd0*/  IMAD.MOV.U32 R13, RZ, RZ, R7 ;  /* 0x000000ffff0d7224 */ /* 0x000fc800078e0007 */
[----:B------:R-:W-:Y:S02]  /*4be0*/  IMAD.X R23, RZ, RZ, R3, P1 ;  /* 0x000000ffff177224 */ /* 0x000fe400008e0603 */
        /* <DEDUP_REMOVED lines=17> */
.L_x_669:
[----:B------:R-:W-:Y:S05]  /*4d00*/  BSYNC.RECONVERGENT B2 ;  /* 0x0000000000027941 */ /* 0x000fea0003800200 */
.L_x_668:
[----:B-----5:R-:W-:Y:S01]  /*4d10*/  DSETP.GEU.AND P0, PT, |R12|, |R10|, PT ;  /* 0x4000000a0c00722a */ /* 0x020fe20003f0e200 */
[----:B------:R-:W-:Y:S01]  /*4d20*/  VIADD R7, R16, 0x300 ;  /* 0x0000030010077836 */ /* 0x000fe20000000000 */
[----:B------:R-:W-:Y:S01]  /*4d30*/  BSSY.RECONVERGENT B2, `(.L_x_670) ;  /* 0x0000016000027945 */ /* 0x000fe20003800200 */
[----:B------:R-:W-:Y:S02]  /*4d40*/  IMAD.MOV.U32 R8, RZ, RZ, R10 ;  /* 0x000000ffff087224 */ /* 0x000fe400078e000a */
[----:B------:R-:W-:Y:S01]  /*4d50*/  IMAD.MOV.U32 R9, RZ, RZ, R11 ;  /* 0x000000ffff097224 */ /* 0x000fe200078e000b */
[----:B------:R-:W-:-:S05]  /*4d60*/  IADD3 R7, P1, PT, R7, R2, RZ ;  /* 0x0000000207077210 */ /* 0x000fca0007f3e0ff */
        /* <DEDUP_REMOVED lines=18> */
.L_x_671:
[----:B------:R-:W-:Y:S05]  /*4e90*/  BSYNC.RECONVERGENT B2 ;  /* 0x0000000000027941 */ /* 0x000fea0003800200 */
.L_x_670:
[----:B------:R-:W-:Y:S01]  /*4ea0*/  VIADD R10, R22, 0x200 ;  /* 0x00000200160a7836 */ /* 0x000fe20000000000 */
[----:B------:R-:W-:Y:S01]  /*4eb0*/  IADD3 R6, P2, PT, R4, 0x2000, RZ ;  /* 0x0000200004067810 */ /* 0x000fe20007f5e0ff */
[----:B------:R-:W-:Y:S01]  /*4ec0*/  VIADD R22, R22, 0x400 ;  /* 0x0000040016167836 */ /* 0x000fe20000000000 */
[----:B------:R-:W-:Y:S01]  /*4ed0*/  IADD3 R18, P1, PT, R18, 0x400, RZ ;  /* 0x0000040012127810 */ /* 0x000fe20007f3e0ff */
[----:B------:R-:W-:Y:S01]  /*4ee0*/  VIADD R16, R16, 0x400 ;  /* 0x0000040010107836 */ /* 0x000fe20000000000 */
[----:B------:R-:W-:Y:S01]  /*4ef0*/  ISETP.GE.AND P0, PT, R10, R17, PT ;  /* 0x000000110a00720c */ /* 0x000fe20003f06270 */
[----:B------:R-:W-:Y:S01]  /*4f00*/  IMAD.X R5, RZ, RZ, R5, P2 ;  /* 0x000000ffff057224 */ /* 0x000fe200010e0605 */
[----:B------:R-:W-:Y:S02]  /*4f10*/  IADD3 R20, P2, PT, R20, 0x2000, RZ ;  /* 0x0000200014147810 */ /* 0x000fe40007f5e0ff */
[----:B------:R-:W-:-:S03]  /*4f20*/  IADD3.X R19, PT, PT, RZ, R19, RZ, P1, !PT ;  /* 0x00000013ff137210 */ /* 0x000fc60000ffe4ff */
[----:B------:R-:W-:-:S06]  /*4f30*/  IMAD.X R21, RZ, RZ, R21, P2 ;  /* 0x000000ffff157224 */ /* 0x000fcc00010e0615 */
[----:B------:R-:W-:Y:S05]  /*4f40*/  @!P0 BRA `(.L_x_672) ;  /* 0xfffffff8003c8947 */ /* 0x000fea000383ffff */
.L_x_658:
[----:B------:R-:W-:Y:S05]  /*4f50*/  BSYNC.RECONVERGENT B1 ;  /* 0x0000000000017941 */ /* 0x000fea0003800200 */
.L_x_657:
        /* <DEDUP_REMOVED lines=32> */
.L_x_674:
[----:B------:R-:W-:Y:S05]  /*5160*/  BSYNC.RECONVERGENT B1 ;  /* 0x0000000000017941 */ /* 0x000fea0003800200 */
.L_x_673:
        /* <DEDUP_REMOVED lines=31> */
.L_x_676:
[----:B------:R-:W-:Y:S05]  /*5360*/  BSYNC.RECONVERGENT B1 ;  /* 0x0000000000017941 */ /* 0x000fea0003800200 */
.L_x_675:
        /* <DEDUP_REMOVED lines=31> */
.L_x_678:
[----:B------:R-:W-:Y:S05]  /*5560*/  BSYNC.RECONVERGENT B1 ;  /* 0x0000000000017941 */ /* 0x000fea0003800200 */
.L_x_677:
[----:B------:R-:W-:Y:S01]  /*5570*/  ISETP.GT.AND P0, PT, R10, 0x17, PT ;  /* 0x000000170a00780c */ /* 0x000fe20003f04270 */
[----:B-1----:R1:W1:Y:S01]  /*5580*/  SHFL.DOWN PT, R6, R2, 0x8, 0x1f ;  /* 0x09001f0002067f89 */ /* 0x00226200000e0000 */
[----:B------:R-:W-:Y:S01]  /*5590*/  BSSY.RECONVERGENT B1, `(.L_x_679) ;  /* 0x000001d000017945 */ /* 0x000fe20003800200 */
[----:B0-----:R-:W-:Y:S01]  /*55a0*/  IMAD.MOV.U32 R8, RZ, RZ, R11 ;  /* 0x000000ffff087224 */ /* 0x001fe200078e000b */
[----:B------:R-:W-:Y:S01]  /*55b0*/  MOV R4, R2 ;  /* 0x0000000200047202 */ /* 0x000fe20000000f00 */
[----:B--2---:R0:W2:Y:S01]  /*55c0*/  SHFL.DOWN PT, R7, R3, 0x8, 0x1f ;  /* 0x09001f0003077f89 */ /* 0x0040a200000e0000 */
[----:B------:R-:W-:Y:S02]  /*55d0*/  IMAD.MOV.U32 R9, RZ, RZ, R12 ;  /* 0x000000ffff097224 */ /* 0x000fe400078e000c */
[----:B------:R-:W-:Y:S01]  /*55e0*/  IMAD.MOV.U32 R5, RZ, RZ, R3 ;  /* 0x000000ffff057224 */ /* 0x000fe200078e0003 */
[----:B---3--:R0:W3:Y:S04]  /*55f0*/  SHFL.DOWN PT, R14, R11, 0x8, 0x1f ;  /* 0x09001f000b0e7f89 */ /* 0x0080e800000e0000 */
        /* <DEDUP_REMOVED lines=22> */
.L_x_680:
[----:B------:R-:W-:Y:S05]  /*5760*/  BSYNC.RECONVERGENT B1 ;  /* 0x0000000000017941 */ /* 0x000fea0003800200 */
.L_x_679:
        /* <DEDUP_REMOVED lines=31> */
.L_x_682:
[----:B------:R-:W-:Y:S05]  /*5960*/  BSYNC.RECONVERGENT B1 ;  /* 0x0000000000017941 */ /* 0x000fea0003800200 */
.L_x_681:
        /* <DEDUP_REMOVED lines=11> */
.L_x_684:
[----:B------:R-:W-:Y:S05]  /*5a20*/  BSYNC.RECONVERGENT B1 ;  /* 0x0000000000017941 */ /* 0x000fea0003800200 */
.L_x_683:
        /* <DEDUP_REMOVED lines=31> */
.L_x_686:
[----:B------:R-:W-:Y:S05]  /*5c20*/  BSYNC.RECONVERGENT B1 ;  /* 0x0000000000017941 */ /* 0x000fea0003800200 */
.L_x_685:
        /* <DEDUP_REMOVED lines=23> */
.L_x_688:
[----:B------:R-:W-:Y:S05]  /*5da0*/  BSYNC.RECONVERGENT B1 ;  /* 0x0000000000017941 */ /* 0x000fea0003800200 */
.L_x_687:
[----:B------:R-:W-:Y:S01]  /*5db0*/  DSETP.GEU.AND P0, PT, |R4|, |R10|, PT ;  /* 0x4000000a0400722a */ /* 0x000fe20003f0e200 */
[----:B------:R-:W-:Y:S01]  /*5dc0*/  BSSY.RECONVERGENT B1, `(.L_x_689) ;  /* 0x0000014000017945 */ /* 0x000fe20003800200 */
[----:B------:R-:W-:Y:S01]  /*5dd0*/  IMAD.MOV.U32 R2, RZ, RZ, R10 ;  /* 0x000000ffff027224 */ /* 0x000fe200078e000a */
[----:B------:R-:W-:Y:S01]  /*5de0*/  MOV R3, R11 ;  /* 0x0000000b00037202 */ /* 0x000fe20000000f00 */
        /* <DEDUP_REMOVED lines=17> */
.L_x_690:
[----:B------:R-:W-:Y:S05]  /*5f00*/  BSYNC.RECONVERGENT B1 ;  /* 0x0000000000017941 */ /* 0x000fea0003800200 */
.L_x_689:
        /* <DEDUP_REMOVED lines=23> */
.L_x_692:
[----:B------:R-:W-:Y:S05]  /*6080*/  BSYNC.RECONVERGENT B1 ;  /* 0x0000000000017941 */ /* 0x000fea0003800200 */
.L_x_691:
        /* <DEDUP_REMOVED lines=21> */
.L_x_694:
[----:B------:R-:W-:Y:S05]  /*61e0*/  BSYNC.RECONVERGENT B1 ;  /* 0x0000000000017941 */ /* 0x000fea0003800200 */
.L_x_693:
        /* <DEDUP_REMOVED lines=21> */
.L_x_696:
[----:B------:R-:W-:Y:S05]  /*6340*/  BSYNC.RECONVERGENT B1 ;  /* 0x0000000000017941 */ /* 0x000fea0003800200 */
.L_x_695:
        /* <DEDUP_REMOVED lines=20> */
.L_x_616:
[----:B------:R-:W-:Y:S05]  /*6490*/  BSYNC.RECONVERGENT B0 ;  /* 0x0000000000007941 */ /* 0x000fea0003800200 */
.L_x_583:
[----:B------:R-:W-:Y:S05]  /*64a0*/  @P1 EXIT ;  /* 0x000000000000194d */ /* 0x000fea0003800000 */
[----:B012-4-:R-:W0:Y:S02]  /*64b0*/  LDC.64 R4, c[0x0][0x390] ;  /* 0x0000e400ff047b82 */ /* 0x017e240000000a00 */
[----:B0-----:R-:W-:Y:S04]  /*64c0*/  STG.E.64 desc[UR8][R4.64], R2 ;  /* 0x0000000204007986 */ /* 0x001fe8000c101b08 */
[----:B------:R-:W-:Y:S01]  /*64d0*/  STG.E.64 desc[UR8][R4.64+0x8], R14 ;  /* 0x0000080e04007986 */ /* 0x000fe2000c101b08 */
[----:B------:R-:W-:Y:S05]  /*64e0*/  EXIT ;  /* 0x000000000000794d */ /* 0x000fea0003800000 */
.L_x_697:
        /* <DEDUP_REMOVED lines=9> */
.L_x_773:


//--------------------- .text._Z8setupperPdS_ii   --------------------------
	.section	.text._Z8setupperPdS_ii,"ax",@progbits
	.align	128
        .global         _Z8setupperPdS_ii
        .type           _Z8setupperPdS_ii,@function
        .size           _Z8setupperPdS_ii,(.L_x_762 - _Z8setupperPdS_ii)
        .other          _Z8setupperPdS_ii,@"STO_CUDA_ENTRY STV_DEFAULT"
_Z8setupperPdS_ii:
.text._Z8setupperPdS_ii:
[----:B------:R-:W-:Y:S01]  /*0000*/  LDC R1, c[0x0][0x37c] ;  /* 0x0000df00ff017b82 */ /* 0x000fe20000000800 */
[----:B------:R-:W0:Y:S07]  /*0010*/  S2R R3, SR_TID.X ;  /* 0x0000000000037919 */ /* 0x000e2e0000002100 */
[----:B------:R-:W0:Y:S01]  /*0020*/  S2UR UR4, SR_CTAID.X ;  /* 0x00000000000479c3 */ /* 0x000e220000002500 */
[----:B------:R-:W1:Y:S07]  /*0030*/  S2R R4, SR_TID.Y ;  /* 0x0000000000047919 */ /* 0x000e6e0000002200 */
[----:B------:R-:W0:Y:S08]  /*0040*/  LDC R24, c[0x0][0x360] ;  /* 0x0000d800ff187b82 */ /* 0x000e300000000800 */
[----:B------:R-:W2:Y:S08]  /*0050*/  LDC R0, c[0x0][0x394] ;  /* 0x0000e500ff007b82 */ /* 0x000eb00000000800 */
[----:B------:R-:W1:Y:S01]  /*0060*/  S2UR UR5, SR_CTAID.Y ;  /* 0x00000000000579c3 */ /* 0x000e620000002600 */
[----:B0-----:R-:W-:-:S07]  /*0070*/  IMAD R2, R24, UR4, R3 ;  /* 0x0000000418027c24 */ /* 0x001fce000f8e0203 */
[----:B------:R-:W1:Y:S01]  /*0080*/  LDC R5, c[0x0][0x364] ;  /* 0x0000d900ff057b82 */ /* 0x000e620000000800 */
[----:B------:R-:W0:Y:S01]  /*0090*/  LDCU UR4, c[0x0][0x374] ;  /* 0x00006e80ff0477ac */ /* 0x000e220008000800 */
[----:B------:R-:W-:-:S05]  /*00a0*/  LOP3.LUT R25, RZ, R2, RZ, 0x33, !PT ;  /* 0x00000002ff197212 */ /* 0x000fca00078e33ff */
[----:B--2---:R-:W-:-:S05]  /*00b0*/  IMAD.IADD R25, R25, 0x1, R0 ;  /* 0x0000000119197824 */ /* 0x004fca00078e0200 */
[----:B------:R-:W-:Y:S01]  /*00c0*/  ISETP.GE.AND P0, PT, R25, RZ, PT ;  /* 0x000000ff1900720c */ /* 0x000fe20003f06270 */
[C---:B-1----:R-:W-:Y:S02]  /*00d0*/  IMAD R3, R5.reuse, UR5, R4 ;  /* 0x0000000505037c24 */ /* 0x042fe4000f8e0204 */
[----:B0-----:R-:W-:-:S10]  /*00e0*/  IMAD R2, R5, UR4, RZ ;  /* 0x0000000405027c24 */ /* 0x001fd4000f8e02ff */
[----:B------:R-:W-:Y:S05]  /*00f0*/  @!P0 EXIT ;  /* 0x000000000000894d */ /* 0x000fea0003800000 */
[----:B------:R-:W0:Y:S01]  /*0100*/  I2F.U32.RP R8, R2 ;  /* 0x0000000200087306 */ /* 0x000e220000209000 */
[----:B------:R-:W1:Y:S01]  /*0110*/  LDC R12, c[0x0][0x390] ;  /* 0x0000e400ff0c7b82 */ /* 0x000e620000000800 */
[----:B------:R-:W-:Y:S01]  /*0120*/  IADD3 R5, PT, PT, R3, R2, RZ ;  /* 0x0000000203057210 */ /* 0x000fe20007ffe0ff */
[----:B------:R-:W-:Y:S01]  /*0130*/  IMAD.MOV R9, RZ, RZ, -R2 ;  /* 0x000000ffff097224 */ /* 0x000fe200078e0a02 */
[----:B------:R-:W2:Y:S01]  /*0140*/  LDCU UR4, c[0x0][0x370] ;  /* 0x00006e00ff0477ac */ /* 0x000ea20008000800 */
[C---:B------:R-:W-:Y:S02]  /*0150*/  ISETP.NE.U32.AND P2, PT, R2.reuse, RZ, PT ;  /* 0x000000ff0200720c */ /* 0x040fe40003f45070 */
[----:B------:R-:W-:Y:S01]  /*0160*/  IMAD.IADD R26, R2, 0x1, R5 ;  /* 0x00000001021a7824 */ /* 0x000fe200078e0205 */
[----:B------:R-:W3:Y:S01]  /*0170*/  LDCU.64 UR6, c[0x0][0x358] ;  /* 0x00006b00ff0677ac */ /* 0x000ee20008000a00 */
[----:B0-----:R-:W0:Y:S01]  /*0180*/  MUFU.RCP R8, R8 ;  /* 0x0000000800087308 */ /* 0x001e220000001000 */
[----:B--2---:R-:W-:Y:S01]  /*0190*/  IMAD R24, R24, UR4, RZ ;  /* 0x0000000418187c24 */ /* 0x004fe2000f8e02ff */
[-C--:B-1----:R-:W-:Y:S01]  /*01a0*/  ISETP.GE.AND P0, PT, R5, R12.reuse, PT ;  /* 0x0000000c0500720c */ /* 0x082fe20003f06270 */
[-C--:B------:R-:W-:Y:S01]  /*01b0*/  IMAD R15, R3, R12.reuse, R0 ;  /* 0x0000000c030f7224 */ /* 0x080fe200078e0200 */
[----:B------:R-:W-:-:S02]  /*01c0*/  VIMNMX R4, PT, PT, R5, R12, !PT ;  /* 0x0000000c05047248 */ /* 0x000fc40007fe0100 */
[----:B------:R-:W-:Y:S01]  /*01d0*/  SEL R10, RZ, 0x1, P0 ;  /* 0x00000001ff0a7807 */ /* 0x000fe20000000000 */
[----:B0-----:R-:W-:-:S04]  /*01e0*/  VIADD R6, R8, 0xffffffe ;  /* 0x0ffffffe08067836 */ /* 0x001fc80000000000 */
[----:B------:R0:W1:Y:S02]  /*01f0*/  F2I.FTZ.U32.TRUNC.NTZ R7, R6 ;  /* 0x0000000600077305 */ /* 0x000064000021f000 */
[----:B0-----:R-:W-:Y:S02]  /*0200*/  IMAD.MOV.U32 R6, RZ, RZ, RZ ;  /* 0x000000ffff067224 */ /* 0x001fe400078e00ff */
[----:B-1----:R-:W-:-:S04]  /*0210*/  IMAD R9, R9, R7, RZ ;  /* 0x0000000709097224 */ /* 0x002fc800078e02ff */
[----:B------:R-:W-:Y:S01]  /*0220*/  IMAD.HI.U32 R8, R7, R9, R6 ;  /* 0x0000000907087227 */ /* 0x000fe200078e0006 */
[----:B------:R-:W-:-:S05]  /*0230*/  IADD3 R7, PT, PT, R4, -R5, -R10 ;  /* 0x8000000504077210 */ /* 0x000fca0007ffe80a */
[----:B------:R-:W-:Y:S02]  /*0240*/  IMAD.HI.U32 R13, R8, R7, RZ ;  /* 0x00000007080d7227 */ /* 0x000fe400078e00ff */
[----:B------:R-:W0:Y:S02]  /*0250*/  LDC.64 R8, c[0x0][0x380] ;  /* 0x0000e000ff087b82 */ /* 0x000e240000000a00 */
[----:B------:R-:W-:-:S04]  /*0260*/  IMAD.MOV R11, RZ, RZ, -R13 ;  /* 0x000000ffff0b7224 */ /* 0x000fc800078e0a0d */
[----:B------:R-:W-:Y:S02]  /*0270*/  IMAD R11, R2, R11, R7 ;  /* 0x0000000b020b7224 */ /* 0x000fe400078e0207 */
[----:B------:R-:W1:Y:S03]  /*0280*/  LDC.64 R6, c[0x0][0x388] ;  /* 0x0000e200ff067b82 */ /* 0x000e660000000a00 */
[----:B------:R-:W-:-:S13]  /*0290*/  ISETP.GE.U32.AND P0, PT, R11, R2, PT ;  /* 0x000000020b00720c */ /* 0x000fda0003f06070 */
[----:B------:R-:W-:Y:S01]  /*02a0*/  @P0 IADD3 R11, PT, PT, -R2, R11, RZ ;  /* 0x0000000b020b0210 */ /* 0x000fe20007ffe1ff */
[----:B------:R-:W-:-:S03]  /*02b0*/  @P0 VIADD R13, R13, 0x1 ;  /* 0x000000010d0d0836 */ /* 0x000fc60000000000 */
[----:B------:R-:W-:Y:S01]  /*02c0*/  ISETP.GE.U32.AND P1, PT, R11, R2, PT ;  /* 0x000000020b00720c */ /* 0x000fe20003f26070 */
[----:B------:R-:W-:Y:S02]  /*02d0*/  IMAD R11, R0, R12, R0 ;  /* 0x0000000c000b7224 */ /* 0x000fe400078e0200 */
[----:B-1----:R-:W-:-:S04]  /*02e0*/  IMAD.WIDE R6, R15, 0x8, R6 ;  /* 0x000000080f067825 */ /* 0x002fc800078e0206 */
[----:B0-----:R-:W-:-:S06]  /*02f0*/  IMAD.WIDE R8, R11, 0x8, R8 ;  /* 0x000000080b087825 */ /* 0x001fcc00078e0208 */
[----:B------:R-:W-:Y:S01]  /*0300*/  @P1 VIADD R13, R13, 0x1 ;  /* 0x000000010d0d1836 */ /* 0x000fe20000000000 */
[----:B------:R-:W-:-:S04]  /*0310*/  @!P2 LOP3.LUT R13, RZ, R2, RZ, 0x33, !PT ;  /* 0x00000002ff0da212 */ /* 0x000fc800078e33ff */
[----:B---3--:R-:W-:-:S07]  /*0320*/  IADD3 R4, PT, PT, R10, R13, RZ ;  /* 0x0000000d0a047210 */ /* 0x008fce0007ffe0ff */
.L_x_705:
[----:B0123--:R-:W2:Y:S01]  /*0330*/  LDG.E.64 R14, desc[UR6][R8.64] ;  /* 0x00000006080e7981 */ /* 0x00fea2000c1e1b00 */
[----:B------:R-:W0:Y:S08]  /*0340*/  LDC.64 R16, c[0x0][0x390] ;  /* 0x0000e400ff107b82 */ /* 0x000e300000000a00 */
[----:B------:R-:W1:Y:S01]  /*0350*/  LDC.64 R10, c[0x0][0x380] ;  /* 0x0000e000ff0a7b82 */ /* 0x000e620000000a00 */
[----:B0-----:R-:W-:-:S04]  /*0360*/  IMAD R17, R17, R16, R25 ;  /* 0x0000001011117224 */ /* 0x001fc800078e0219 */
[----:B-1----:R-:W-:-:S06]  /*0370*/  IMAD.WIDE R10, R17, 0x8, R10 ;  /* 0x00000008110a7825 */ /* 0x002fcc00078e020a */
[----:B------:R-:W3:Y:S01]  /*0380*/  LDG.E.64 R10, desc[UR6][R10.64] ;  /* 0x000000060a0a7981 */ /* 0x000ee2000c1e1b00 */
[----:B------:R-:W-:Y:S01]  /*0390*/  IMAD.MOV.U32 R12, RZ, RZ, 0x1 ;  /* 0x00000001ff0c7424 */ /* 0x000fe200078e00ff */
[----:B------:R-:W-:Y:S01]  /*03a0*/  BSSY.RECONVERGENT B0, `(.L_x_698) ;  /* 0x0000012000007945 */ /* 0x000fe20003800200 */
[----:B------:R-:W-:Y:S01]  /*03b0*/  ISETP.GE.AND P1, PT, R3, R16, PT ;  /* 0x000000100300720c */ /* 0x000fe20003f26270 */
[----:B--2---:R-:W0:Y:S03]  /*03c0*/  MUFU.RCP64H R13, R15 ;  /* 0x0000000f000d7308 */ /* 0x004e260000001800 */
[----:B0-----:R-:W-:-:S08]  /*03d0*/  DFMA R18, -R14, R12, 1 ;  /* 0x3ff000000e12742b */ /* 0x001fd0000000010c */
[----:B------:R-:W-:-:S08]  /*03e0*/  DFMA R18, R18, R18, R18 ;  /* 0x000000121212722b */ /* 0x000fd00000000012 */
[----:B------:R-:W-:-:S08]  /*03f0*/  DFMA R18, R12, R18, R12 ;  /* 0x000000120c12722b */ /* 0x000fd0000000000c */
[----:B------:R-:W-:-:S08]  /*0400*/  DFMA R20, -R14, R18, 1 ;  /* 0x3ff000000e14742b */ /* 0x000fd00000000112 */
[----:B------:R-:W-:-:S08]  /*0410*/  DFMA R20, R18, R20, R18 ;  /* 0x000000141214722b */ /* 0x000fd00000000012 */
[----:B---3--:R-:W-:-:S08]  /*0420*/  DMUL R12, R10, -R20 ;  /* 0x800000140a0c7228 */ /* 0x008fd00000000000 */
[--C-:B------:R-:W-:Y:S02]  /*0430*/  DFMA R18, -R14, R12, -R10.reuse ;  /* 0x0000000c0e12722b */ /* 0x100fe4000000090a */
[----:B------:R-:W-:-:S06]  /*0440*/  DADD R10, -RZ, -R10 ;  /* 0x00000000ff0a7229 */ /* 0x000fcc000000090a */
[----:B------:R-:W-:-:S04]  /*0450*/  DFMA R12, R20, R18, R12 ;  /* 0x00000012140c722b */ /* 0x000fc8000000000c */
[----:B------:R-:W-:-:S06]  /*0460*/  FSETP.GEU.AND P2, PT, |R11|, 6.5827683646048100446e-37, PT ;  /* 0x036000000b00780b */ /* 0x000fcc0003f4e200 */
[----:B------:R-:W-:-:S05]  /*0470*/  FFMA R0, RZ, R15, R13 ;  /* 0x0000000fff007223 */ /* 0x000fca000000000d */
[----:B------:R-:W-:-:S13]  /*0480*/  FSETP.GT.AND P0, PT, |R0|, 1.469367938527859385e-39, PT ;  /* 0x001000000000780b */ /* 0x000fda0003f04200 */
[----:B------:R-:W-:Y:S05]  /*0490*/  @P0 BRA P2, `(.L_x_699) ;  /* 0x0000000000080947 */ /* 0x000fea0001000000 */
[----:B------:R-:W-:-:S07]  /*04a0*/  MOV R0, 0x4c0 ;  /* 0x000004c000007802 */ /* 0x000fce0000000f00 */
[----:B------:R-:W-:Y:S05]  /*04b0*/  CALL.REL.NOINC `($__internal_0_$__cuda_sm20_div_rn_f64_full) ;  /* 0x0000000400607944 */ /* 0x000fea0003c00000 */
.L_x_699:
[----:B------:R-:W-:Y:S05]  /*04c0*/  BSYNC.RECONVERGENT B0 ;  /* 0x0000000000007941 */ /* 0x000fea0003800200 */
.L_x_698:
[----:B------:R-:W-:Y:S04]  /*04d0*/  BSSY.RECONVERGENT B0, `(.L_x_700) ;  /* 0x0000052000007945 */ /* 0x000fe80003800200 */
[----:B------:R-:W-:Y:S05]  /*04e0*/  @P1 BRA `(.L_x_701) ;  /* 0x0000000400401947 */ /* 0x000fea0003800000 */
[----:B------:R-:W-:Y:S01]  /*04f0*/  LOP3.LUT R0, R4, 0x3, RZ, 0xc0, !PT ;  /* 0x0000000304007812 */ /* 0x000fe200078ec0ff */
[----:B------:R-:W-:Y:S01]  /*0500*/  BSSY.RECONVERGENT B1, `(.L_x_702) ;  /* 0x0000024000017945 */ /* 0x000fe20003800200 */
[----:B------:R-:W-:Y:S02]  /*0510*/  MOV R23, R3 ;  /* 0x0000000300177202 */ /* 0x000fe40000000f00 */
[----:B------:R-:W-:-:S13]  /*0520*/  ISETP.NE.AND P0, PT, R0, 0x3, PT ;  /* 0x000000030000780c */ /* 0x000fda0003f05270 */
[----:B------:R-:W-:Y:S05]  /*0530*/  @!P0 BRA `(.L_x_703) ;  /* 0x0000000000808947 */ /* 0x000fea0003800000 */
[----:B------:R-:W0:Y:S01]  /*0540*/  LDC R20, c[0x0][0x390] ;  /* 0x0000e400ff147b82 */ /* 0x000e220000000800 */
[----:B------:R-:W2:Y:S07]  /*0550*/  LDG.E.64 R18, desc[UR6][R6.64] ;  /* 0x0000000606127981 */ /* 0x000eae000c1e1b00 */
[----:B------:R-:W1:Y:S01]  /*0560*/  LDC.64 R10, c[0x0][0x388] ;  /* 0x0000e200ff0a7b82 */ /* 0x000e620000000a00 */
[----:B0-----:R-:W-:-:S04]  /*0570*/  IMAD R15, R3, R20, R25 ;  /* 0x00000014030f7224 */ /* 0x001fc800078e0219 */
[----:B-1----:R-:W-:-:S05]  /*0580*/  IMAD.WIDE R14, R15, 0x8, R10 ;  /* 0x000000080f0e7825 */ /* 0x002fca00078e020a */
[----:B------:R-:W2:Y:S01]  /*0590*/  LDG.E.64 R16, desc[UR6][R14.64] ;  /* 0x000000060e107981 */ /* 0x000ea2000c1e1b00 */
[----:B------:R-:W-:Y:S01]  /*05a0*/  ISETP.NE.AND P0, PT, R0, RZ, PT ;  /* 0x000000ff0000720c */ /* 0x000fe20003f05270 */
[----:B------:R-:W-:Y:S01]  /*05b0*/  IMAD.MOV.U32 R23, RZ, RZ, R5 ;  /* 0x000000ffff177224 */ /* 0x000fe200078e0005 */
[----:B--2---:R-:W-:-:S07]  /*05c0*/  DFMA R16, R18, R12, R16 ;  /* 0x0000000c1210722b */ /* 0x004fce0000000010 */
[----:B------:R0:W-:Y:S04]  /*05d0*/  STG.E.64 desc[UR6][R14.64], R16 ;  /* 0x000000100e007986 */ /* 0x0001e8000c101b06 */
[----:B------:R-:W-:Y:S05]  /*05e0*/  @!P0 BRA `(.L_x_703) ;  /* 0x0000000000548947 */ /* 0x000fea0003800000 */
[----:B------:R-:W1:Y:S01]  /*05f0*/  LDC R21, c[0x0][0x394] ;  /* 0x0000e500ff157b82 */ /* 0x000e620000000800 */
[----:B0-----:R-:W-:-:S04]  /*0600*/  IMAD R15, R5, R20, R25 ;  /* 0x00000014050f7224 */ /* 0x001fc800078e0219 */
[----:B------:R-:W-:-:S05]  /*0610*/  IMAD.WIDE R14, R15, 0x8, R10 ;  /* 0x000000080f0e7825 */ /* 0x000fca00078e020a */
[----:B------:R-:W2:Y:S01]  /*0620*/  LDG.E.64 R16, desc[UR6][R14.64] ;  /* 0x000000060e107981 */ /* 0x000ea2000c1e1b00 */
[----:B-1----:R-:W-:-:S04]  /*0630*/  IMAD R19, R5, R20, R21 ;  /* 0x0000001405137224 */ /* 0x002fc800078e0215 */
[----:B------:R-:W-:-:S06]  /*0640*/  IMAD.WIDE R18, R19, 0x8, R10 ;  /* 0x0000000813127825 */ /* 0x000fcc00078e020a */
[----:B------:R-:W2:Y:S01]  /*0650*/  LDG.E.64 R18, desc[UR6][R18.64] ;  /* 0x0000000612127981 */ /* 0x000ea2000c1e1b00 */
[----:B------:R-:W-:Y:S01]  /*0660*/  ISETP.NE.AND P0, PT, R0, 0x1, PT ;  /* 0x000000010000780c */ /* 0x000fe20003f05270 */
[----:B------:R-:W-:Y:S01]  /*0670*/  IMAD.MOV.U32 R23, RZ, RZ, R26 ;  /* 0x000000ffff177224 */ /* 0x000fe200078e001a */
[----:B--2---:R-:W-:-:S07]  /*0680*/  DFMA R16, R18, R12, R16 ;  /* 0x0000000c1210722b */ /* 0x004fce0000000010 */
[----:B------:R1:W-:Y:S04]  /*0690*/  STG.E.64 desc[UR6][R14.64], R16 ;  /* 0x000000100e007986 */ /* 0x0003e8000c101b06 */
[----:B------:R-:W-:Y:S05]  /*06a0*/  @!P0 BRA `(.L_x_703) ;  /* 0x0000000000248947 */ /* 0x000fea0003800000 */
[CC--:B-1----:R-:W-:Y:S02]  /*06b0*/  IMAD R15, R26.reuse, R20.reuse, R21 ;  /* 0x000000141a0f7224 */ /* 0x0c2fe400078e0215 */
[----:B------:R-:W-:Y:S02]  /*06c0*/  IMAD R17, R26, R20, R25 ;  /* 0x000000141a117224 */ /* 0x000fe400078e0219 */
[----:B------:R-:W-:-:S04]  /*06d0*/  IMAD.WIDE R14, R15, 0x8, R10 ;  /* 0x000000080f0e7825 */ /* 0x000fc800078e020a */
[----:B------:R-:W-:Y:S02]  /*06e0*/  IMAD.WIDE R10, R17, 0x8, R10 ;  /* 0x00000008110a7825 */ /* 0x000fe400078e020a */
[----:B------:R-:W2:Y:S04]  /*06f0*/  LDG.E.64 R14, desc[UR6][R14.64] ;  /* 0x000000060e0e7981 */ /* 0x000ea8000c1e1b00 */
[----:B------:R-:W2:Y:S01]  /*0700*/  LDG.E.64 R16, desc[UR6][R10.64] ;  /* 0x000000060a107981 */ /* 0x000ea2000c1e1b00 */
[----:B------:R-:W-:Y:S01]  /*0710*/  IADD3 R23, PT, PT, R2, R26, RZ ;  /* 0x0000001a02177210 */ /* 0x000fe20007ffe0ff */
[----:B--2---:R-:W-:-:S07]  /*0720*/  DFMA R16, R14, R12, R16 ;  /* 0x0000000c0e10722b */ /* 0x004fce0000000010 */
[----:B------:R2:W-:Y:S04]  /*0730*/  STG.E.64 desc[UR6][R10.64], R16 ;  /* 0x000000100a007986 */ /* 0x0005e8000c101b06 */
.L_x_703:
[----:B------:R-:W-:Y:S05]  /*0740*/  BSYNC.RECONVERGENT B1 ;  /* 0x0000000000017941 */ /* 0x000fea0003800200 */
.L_x_702:
[----:B------:R-:W-:-:S13]  /*0750*/  ISETP.GE.U32.AND P0, PT, R4, 0x3, PT ;  /* 0x000000030400780c */ /* 0x000fda0003f06070 */
[----:B------:R-:W-:Y:S05]  /*0760*/  @!P0 BRA `(.L_x_701) ;  /* 0x0000000000a08947 */ /* 0x000fea0003800000 */
.L_x_704:
[----:B--2---:R-:W2:Y:S08]  /*0770*/  LDC.64 R10, c[0x0][0x390] ;  /* 0x0000e400ff0a7b82 */ /* 0x004eb00000000a00 */
[----:B01-3--:R-:W0:Y:S01]  /*0780*/  LDC.64 R14, c[0x0][0x388] ;  /* 0x0000e200ff0e7b82 */ /* 0x00be220000000a00 */
[CC--:B--2---:R-:W-:Y:S02]  /*0790*/  IMAD R19, R23.reuse, R10.reuse, R11 ;  /* 0x0000000a17137224 */ /* 0x0c4fe400078e020b */
[----:B------:R-:W-:-:S02]  /*07a0*/  IMAD R21, R23, R10, R25 ;  /* 0x0000000a17157224 */ /* 0x000fc400078e0219 */
[----:B0-----:R-:W-:-:S04]  /*07b0*/  IMAD.WIDE R18, R19, 0x8, R14 ;  /* 0x0000000813127825 */ /* 0x001fc800078e020e */
[----:B------:R-:W-:Y:S02]  /*07c0*/  IMAD.WIDE R20, R21, 0x8, R14 ;  /* 0x0000000815147825 */ /* 0x000fe400078e020e */
[----:B------:R-:W2:Y:S04]  /*07d0*/  LDG.E.64 R18, desc[UR6][R18.64] ;  /* 0x0000000612127981 */ /* 0x000ea8000c1e1b00 */
[----:B------:R-:W2:Y:S01]  /*07e0*/  LDG.E.64 R16, desc[UR6][R20.64] ;  /* 0x0000000614107981 */ /* 0x000ea2000c1e1b00 */
[----:B------:R-:W-:-:S04]  /*07f0*/  IMAD.IADD R23, R2, 0x1, R23 ;  /* 0x0000000102177824 */ /* 0x000fc800078e0217 */
[CC--:B------:R-:W-:Y:S01]  /*0800*/  IMAD R27, R23.reuse, R10.reuse, R25 ;  /* 0x0000000a171b7224 */ /* 0x0c0fe200078e0219 */
[----:B--2---:R-:W-:Y:S01]  /*0810*/  DFMA R28, R18, R12, R16 ;  /* 0x0000000c121c722b */ /* 0x004fe20000000010 */
[----:B------:R-:W-:-:S04]  /*0820*/  IMAD R17, R23, R10, R11 ;  /* 0x0000000a17117224 */ /* 0x000fc800078e020b */
[--C-:B------:R-:W-:Y:S02]  /*0830*/  IMAD.WIDE R18, R17, 0x8, R14.reuse ;  /* 0x0000000811127825 */ /* 0x100fe400078e020e */
[----:B------:R0:W-:Y:S04]  /*0840*/  STG.E.64 desc[UR6][R20.64], R28 ;  /* 0x0000001c14007986 */ /* 0x0001e8000c101b06 */
[----:B------:R-:W2:Y:S01]  /*0850*/  LDG.E.64 R18, desc[UR6][R18.64] ;  /* 0x0000000612127981 */ /* 0x000ea2000c1e1b00 */
[----:B0-----:R-:W-:-:S05]  /*0860*/  IMAD.WIDE R28, R27, 0x8, R14 ;  /* 0x000000081b1c7825 */ /* 0x001fca00078e020e */
[----:B------:R-:W2:Y:S01]  /*0870*/  LDG.E.64 R16, desc[UR6][R28.64] ;  /* 0x000000061c107981 */ /* 0x000ea2000c1e1b00 */
[----:B------:R-:W-:-:S04]  /*0880*/  IMAD.IADD R23, R2, 0x1, R23 ;  /* 0x0000000102177824 */ /* 0x000fc800078e0217 */
[CC--:B------:R-:W-:Y:S02]  /*0890*/  IMAD R27, R23.reuse, R10.reuse, R11 ;  /* 0x0000000a171b7224 */ /* 0x0c0fe400078e020b */
[----:B------:R-:W-:-:S04]  /*08a0*/  IMAD R0, R23, R10, R25 ;  /* 0x0000000a17007224 */ /* 0x000fc800078e0219 */
[----:B------:R-:W-:Y:S01]  /*08b0*/  IMAD.WIDE R20, R0, 0x8, R14 ;  /* 0x0000000800147825 */ /* 0x000fe200078e020e */
[----:B--2---:R-:W-:-:S03]  /*08c0*/  DFMA R16, R18, R12, R16 ;  /* 0x0000000c1210722b */ /* 0x004fc60000000010 */
[----:B------:R-:W-:-:S04]  /*08d0*/  IMAD.WIDE R18, R27, 0x8, R14 ;  /* 0x000000081b127825 */ /* 0x000fc800078e020e */
[----:B------:R0:W-:Y:S04]  /*08e0*/  STG.E.64 desc[UR6][R28.64], R16 ;  /* 0x000000101c007986 */ /* 0x0001e8000c101b06 */
[----:B------:R-:W2:Y:S04]  /*08f0*/  LDG.E.64 R18, desc[UR6][R18.64] ;  /* 0x0000000612127981 */ /* 0x000ea8000c1e1b00 */
[----:B0-----:R-:W2:Y:S01]  /*0900*/  LDG.E.64 R16, desc[UR6][R20.64] ;  /* 0x0000000614107981 */ /* 0x001ea2000c1e1b00 */
[----:B------:R-:W-:-:S05]  /*0910*/  IADD3 R23, PT, PT, R2, R23, RZ ;  /* 0x0000001702177210 */ /* 0x000fca0007ffe0ff */
[CC--:B------:R-:W-:Y:S02]  /*0920*/  IMAD R11, R23.reuse, R10.reuse, R11 ;  /* 0x0000000a170b7224 */ /* 0x0c0fe400078e020b */
[----:B------:R-:W-:Y:S01]  /*0930*/  IMAD R27, R23, R10, R25 ;  /* 0x0000000a171b7224 */ /* 0x000fe200078e0219 */
[----:B--2---:R-:W-:Y:S01]  /*0940*/  DFMA R16, R18, R12, R16 ;  /* 0x0000000c1210722b */ /* 0x004fe20000000010 */
[----:B------:R-:W-:-:S04]  /*0950*/  IMAD.WIDE R18, R11, 0x8, R14 ;  /* 0x000000080b127825 */ /* 0x000fc800078e020e */
[----:B------:R-:W-:Y:S02]  /*0960*/  IMAD.WIDE R14, R27, 0x8, R14 ;  /* 0x000000081b0e7825 */ /* 0x000fe400078e020e */
[----:B------:R3:W-:Y:S04]  /*0970*/  STG.E.64 desc[UR6][R20.64], R16 ;  /* 0x0000001014007986 */ /* 0x0007e8000c101b06 */
[----:B------:R-:W2:Y:S04]  /*0980*/  LDG.E.64 R18, desc[UR6][R18.64] ;  /* 0x0000000612127981 */ /* 0x000ea8000c1e1b00 */
[----:B------:R-:W2:Y:S01]  /*0990*/  LDG.E.64 R28, desc[UR6][R14.64] ;  /* 0x000000060e1c7981 */ /* 0x000ea2000c1e1b00 */
[----:B------:R-:W-:-:S05]  /*09a0*/  IMAD.IADD R23, R2, 0x1, R23 ;  /* 0x0000000102177824 */ /* 0x000fca00078e0217 */
[----:B------:R-:W-:Y:S01]  /*09b0*/  ISETP.GE.AND P0, PT, R23, R10, PT ;  /* 0x0000000a1700720c */ /* 0x000fe20003f06270 */
[----:B--2---:R-:W-:-:S07]  /*09c0*/  DFMA R28, R18, R12, R28 ;  /* 0x0000000c121c722b */ /* 0x004fce000000001c */
[----:B------:R3:W-:Y:S05]  /*09d0*/  STG.E.64 desc[UR6][R14.64], R28 ;  /* 0x0000001c0e007986 */ /* 0x0007ea000c101b06 */
[----:B------:R-:W-:Y:S05]  /*09e0*/  @!P0 BRA `(.L_x_704) ;  /* 0xfffffffc00608947 */ /* 0x000fea000383ffff */
.L_x_701:
[----:B------:R-:W-:Y:S05]  /*09f0*/  BSYNC.RECONVERGENT B0 ;  /* 0x0000000000007941 */ /* 0x000fea0003800200 */
.L_x_700:
[----:B------:R-:W-:-:S05]  /*0a00*/  IMAD.IADD R25, R25, 0x1, -R24 ;  /* 0x0000000119197824 */ /* 0x000fca00078e0a18 */
[----:B------:R-:W-:-:S13]  /*0a10*/  ISETP.GT.AND P0, PT, R25, -0x1, PT ;  /* 0xffffffff1900780c */ /* 0x000fda0003f04270 */
[----:B------:R-:W-:Y:S05]  /*0a20*/  @P0 BRA `(.L_x_705) ;  /* 0xfffffff800400947 */ /* 0x000fea000383ffff */
[----:B------:R-:W-:Y:S05]  /*0a30*/  EXIT ;  /* 0x000000000000794d */ /* 0x000fea0003800000 */
        .weak           $__internal_0_$__cuda_sm20_div_rn_f64_full
        .type           $__internal_0_$__cuda_sm20_div_rn_f64_full,@function
        .size           $__internal_0_$__cuda_sm20_div_rn_f64_full,(.L_x_762 - $__internal_0_$__cuda_sm20_div_rn_f64_full)
$__internal_0_$__cuda_sm20_div_rn_f64_full:
[----:B------:R-:W-:Y:S01]  /*0a40*/  FSETP.GEU.AND P3, PT, |R11|, 1.469367938527859385e-39, PT ;  /* 0x001000000b00780b */ /* 0x000fe20003f6e200 */
[----:B------:R-:W-:Y:S01]  /*0a50*/  IMAD.MOV.U32 R28, RZ, RZ, 0x1ca00000 ;  /* 0x1ca00000ff1c7424 */ /* 0x000fe200078e00ff */
[C---:B------:R-:W-:Y:S01]  /*0a60*/  FSETP.GEU.AND P0, PT, |R15|.reuse, 1.469367938527859385e-39, PT ;  /* 0x001000000f00780b */ /* 0x040fe20003f0e200 */
[----:B------:R-:W-:Y:S01]  /*0a70*/  IMAD.MOV.U32 R18, RZ, RZ, 0x1 ;  /* 0x00000001ff127424 */ /* 0x000fe200078e00ff */
[----:B------:R-:W-:Y:S01]  /*0a80*/  LOP3.LUT R12, R15, 0x800fffff, RZ, 0xc0, !PT ;  /* 0x800fffff0f0c7812 */ /* 0x000fe200078ec0ff */
[----:B------:R-:W-:Y:S01]  /*0a90*/  BSSY.RECONVERGENT B1, `(.L_x_706) ;  /* 0x0000052000017945 */ /* 0x000fe20003800200 */
[----:B------:R-:W-:Y:S02]  /*0aa0*/  LOP3.LUT R27, R11, 0x7ff00000, RZ, 0xc0, !PT ;  /* 0x7ff000000b1b7812 */ /* 0x000fe400078ec0ff */
[----:B------:R-:W-:Y:S02]  /*0ab0*/  LOP3.LUT R13, R12, 0x3ff00000, RZ, 0xfc, !PT ;  /* 0x3ff000000c0d7812 */ /* 0x000fe400078efcff */
[----:B------:R-:W-:-:S02]  /*0ac0*/  MOV R12, R14 ;  /* 0x0000000e000c7202 */ /* 0x000fc40000000f00 */
[C---:B------:R-:W-:Y:S02]  /*0ad0*/  LOP3.LUT R29, R15.reuse, 0x7ff00000, RZ, 0xc0, !PT ;  /* 0x7ff000000f1d7812 */ /* 0x040fe400078ec0ff */
[----:B------:R-:W-:Y:S01]  /*0ae0*/  @!P3 LOP3.LUT R16, R15, 0x7ff00000, RZ, 0xc0, !PT ;  /* 0x7ff000000f10b812 */ /* 0x000fe200078ec0ff */
[----:B------:R-:W-:Y:S01]  /*0af0*/  @!P0 DMUL R12, R14, 8.98846567431157953865e+307 ;  /* 0x7fe000000e0c8828 */ /* 0x000fe20000000000 */
[C---:B------:R-:W-:Y:S02]  /*0b00*/  ISETP.GE.U32.AND P2, PT, R27.reuse, R29, PT ;  /* 0x0000001d1b00720c */ /* 0x040fe40003f46070 */
[----:B------:R-:W-:Y:S01]  /*0b10*/  @!P3 ISETP.GE.U32.AND P4, PT, R27, R16, PT ;  /* 0x000000101b00b20c */ /* 0x000fe20003f86070 */
[----:B------:R-:W-:Y:S01]  /*0b20*/  IMAD.MOV.U32 R16, RZ, RZ, R10 ;  /* 0x000000ffff107224 */ /* 0x000fe200078e000a */
[C---:B------:R-:W-:Y:S01]  /*0b30*/  SEL R17, R28.reuse, 0x63400000, !P2 ;  /* 0x634000001c117807 */ /* 0x040fe20005000000 */
[----:B------:R-:W0:Y:S01]  /*0b40*/  MUFU.RCP64H R19, R13 ;  /* 0x0000000d00137308 */ /* 0x000e220000001800 */
[----:B------:R-:W-:-:S02]  /*0b50*/  @!P3 SEL R21, R28, 0x63400000, !P4 ;  /* 0x634000001c15b807 */ /* 0x000fc40006000000 */
[--C-:B------:R-:W-:Y:S02]  /*0b60*/  LOP3.LUT R17, R17, 0x800fffff, R11.reuse, 0xf8, !PT ;  /* 0x800fffff11117812 */ /* 0x100fe400078ef80b */
[----:B------:R-:W-:Y:S02]  /*0b70*/  @!P3 LOP3.LUT R21, R21, 0x80000000, R11, 0xf8, !PT ;  /* 0x800000001515b812 */ /* 0x000fe400078ef80b */
[----:B------:R-:W-:Y:S02]  /*0b80*/  @!P3 MOV R20, RZ ;  /* 0x000000ff0014b202 */ /* 0x000fe40000000f00 */
[----:B------:R-:W-:Y:S02]  /*0b90*/  @!P3 LOP3.LUT R21, R21, 0x100000, RZ, 0xfc, !PT ;  /* 0x001000001515b812 */ /* 0x000fe400078efcff */
[----:B------:R-:W-:-:S04]  /*0ba0*/  @!P0 LOP3.LUT R29, R13, 0x7ff00000, RZ, 0xc0, !PT ;  /* 0x7ff000000d1d8812 */ /* 0x000fc800078ec0ff */
[----:B------:R-:W-:Y:S02]  /*0bb0*/  @!P3 DFMA R16, R16, 2, -R20 ;  /* 0x400000001010b82b */ /* 0x000fe40000000814 */
[----:B0-----:R-:W-:-:S08]  /*0bc0*/  DFMA R20, R18, -R12, 1 ;  /* 0x3ff000001214742b */ /* 0x001fd0000000080c */
[----:B------:R-:W-:-:S08]  /*0bd0*/  DFMA R20, R20, R20, R20 ;  /* 0x000000141414722b */ /* 0x000fd00000000014 */
[----:B------:R-:W-:-:S08]  /*0be0*/  DFMA R20, R18, R20, R18 ;  /* 0x000000141214722b */ /* 0x000fd00000000012 */
[----:B------:R-:W-:-:S08]  /*0bf0*/  DFMA R18, R20, -R12, 1 ;  /* 0x3ff000001412742b */ /* 0x000fd0000000080c */
[----:B------:R-:W-:-:S08]  /*0c00*/  DFMA R18, R20, R18, R20 ;  /* 0x000000121412722b */ /* 0x000fd00000000014 */
[----:B------:R-:W-:-:S08]  /*0c10*/  DMUL R20, R18, R16 ;  /* 0x0000001012147228 */ /* 0x000fd00000000000 */
[----:B------:R-:W-:-:S08]  /*0c20*/  DFMA R22, R20, -R12, R16 ;  /* 0x8000000c1416722b */ /* 0x000fd00000000010 */
[----:B------:R-:W-:Y:S01]  /*0c30*/  DFMA R22, R18, R22, R20 ;  /* 0x000000161216722b */ /* 0x000fe20000000014 */
[----:B------:R-:W-:Y:S01]  /*0c40*/  IMAD.MOV.U32 R18, RZ, RZ, R27 ;  /* 0x000000ffff127224 */ /* 0x000fe200078e001b */
[----:B------:R-:W-:-:S04]  /*0c50*/  @!P3 LOP3.LUT R18, R17, 0x7ff00000, RZ, 0xc0, !PT ;  /* 0x7ff000001112b812 */ /* 0x000fc800078ec0ff */
[----:B------:R-:W-:-:S04]  /*0c60*/  IADD3 R19, PT, PT, R18, -0x1, RZ ;  /* 0xffffffff12137810 */ /* 0x000fc80007ffe0ff */
[----:B------:R-:W-:Y:S01]  /*0c70*/  ISETP.GT.U32.AND P0, PT, R19, 0x7feffffe, PT ;  /* 0x7feffffe1300780c */ /* 0x000fe20003f04070 */
[----:B------:R-:W-:-:S05]  /*0c80*/  VIADD R19, R29, 0xffffffff ;  /* 0xffffffff1d137836 */ /* 0x000fca0000000000 */
[----:B------:R-:W-:-:S13]  /*0c90*/  ISETP.GT.U32.OR P0, PT, R19, 0x7feffffe, P0 ;  /* 0x7feffffe1300780c */ /* 0x000fda0000704470 */
[----:B------:R-:W-:Y:S05]  /*0ca0*/  @P0 BRA `(.L_x_707) ;  /* 0x00000000006c0947 */ /* 0x000fea0003800000 */
[----:B------:R-:W-:-:S04]  /*0cb0*/  LOP3.LUT R18, R15, 0x7ff00000, RZ, 0xc0, !PT ;  /* 0x7ff000000f127812 */ /* 0x000fc800078ec0ff */
[CC--:B------:R-:W-:Y:S02]  /*0cc0*/  VIADDMNMX R10, R27.reuse, -R18.reuse, 0xb9600000, !PT ;  /* 0xb96000001b0a7446 */ /* 0x0c0fe40007800912 */
[----:B------:R-:W-:Y:S02]  /*0cd0*/  ISETP.GE.U32.AND P0, PT, R27, R18, PT ;  /* 0x000000121b00720c */ /* 0x000fe40003f06070 */
[----:B------:R-:W-:Y:S02]  /*0ce0*/  VIMNMX R10, PT, PT, R10, 0x46a00000, PT ;  /* 0x46a000000a0a7848 */ /* 0x000fe40003fe0100 */
[----:B------:R-:W-:-:S05]  /*0cf0*/  SEL R11, R28, 0x63400000, !P0 ;  /* 0x634000001c0b7807 */ /* 0x000fca0004000000 */
[----:B------:R-:W-:Y:S02]  /*0d00*/  IMAD.IADD R18, R10, 0x1, -R11 ;  /* 0x000000010a127824 */ /* 0x000fe400078e0a0b */
[----:B------:R-:W-:-:S03]  /*0d10*/  IMAD.MOV.U32 R10, RZ, RZ, RZ ;  /* 0x000000ffff0a7224 */ /* 0x000fc600078e00ff */
[----:B------:R-:W-:-:S06]  /*0d20*/  IADD3 R11, PT, PT, R18, 0x7fe00000, RZ ;  /* 0x7fe00000120b7810 */ /* 0x000fcc0007ffe0ff */
[----:B------:R-:W-:-:S10]  /*0d30*/  DMUL R20, R22, R10 ;  /* 0x0000000a16147228 */ /* 0x000fd40000000000 */
[----:B------:R-:W-:-:S13]  /*0d40*/  FSETP.GTU.AND P0, PT, |R21|, 1.469367938527859385e-39, PT ;  /* 0x001000001500780b */ /* 0x000fda0003f0c200 */
[----:B------:R-:W-:Y:S05]  /*0d50*/  @P0 BRA `(.L_x_708) ;  /* 0x0000000000940947 */ /* 0x000fea0003800000 */
[----:B------:R-:W-:-:S06]  /*0d60*/  DFMA R12, R22, -R12, R16 ;  /* 0x8000000c160c722b */ /* 0x000fcc0000000010 */
[----:B------:R-:W-:-:S04]  /*0d70*/  IMAD.MOV.U32 R12, RZ, RZ, RZ ;  /* 0x000000ffff0c7224 */ /* 0x000fc800078e00ff */
[C---:B------:R-:W-:Y:S02]  /*0d80*/  FSETP.NEU.AND P0, PT, R13.reuse, RZ, PT ;  /* 0x000000ff0d00720b */ /* 0x040fe40003f0d000 */
[----:B------:R-:W-:-:S04]  /*0d90*/  LOP3.LUT R15, R13, 0x80000000, R15, 0x48, !PT ;  /* 0x800000000d0f7812 */ /* 0x000fc800078e480f */
[----:B------:R-:W-:-:S07]  /*0da0*/  LOP3.LUT R13, R15, R11, RZ, 0xfc, !PT ;  /* 0x0000000b0f0d7212 */ /* 0x000fce00078efcff */
[----:B------:R-:W-:Y:S05]  /*0db0*/  @!P0 BRA `(.L_x_708) ;  /* 0x00000000007c8947 */ /* 0x000fea0003800000 */
[----:B------:R-:W-:Y:S01]  /*0dc0*/  IADD3 R11, PT, PT, -R18, RZ, RZ ;  /* 0x000000ff120b7210 */ /* 0x000fe20007ffe1ff */
[----:B------:R-:W-:Y:S01]  /*0dd0*/  IMAD.MOV.U32 R10, RZ, RZ, RZ ;  /* 0x000000ffff0a7224 */ /* 0x000fe200078e00ff */
[----:B------:R-:W-:-:S05]  /*0de0*/  DMUL.RP R12, R22, R12 ;  /* 0x0000000c160c7228 */ /* 0x000fca0000008000 */
[----:B------:R-:W-:-:S05]  /*0df0*/  DFMA R10, R20, -R10, R22 ;  /* 0x8000000a140a722b */ /* 0x000fca0000000016 */
[----:B------:R-:W-:Y:S02]  /*0e00*/  LOP3.LUT R15, R13, R15, RZ, 0x3c, !PT ;  /* 0x0000000f0d0f7212 */ /* 0x000fe400078e3cff */
[----:B------:R-:W-:-:S04]  /*0e10*/  IADD3 R10, PT, PT, -R18, -0x43300000, RZ ;  /* 0xbcd00000120a7810 */ /* 0x000fc80007ffe1ff */
[----:B------:R-:W-:-:S04]  /*0e20*/  FSETP.NEU.AND P0, PT, |R11|, R10, PT ;  /* 0x0000000a0b00720b */ /* 0x000fc80003f0d200 */
[----:B------:R-:W-:Y:S02]  /*0e30*/  FSEL R20, R12, R20, !P0 ;  /* 0x000000140c147208 */ /* 0x000fe40004000000 */
[----:B------:R-:W-:Y:S01]  /*0e40*/  FSEL R21, R15, R21, !P0 ;  /* 0x000000150f157208 */ /* 0x000fe20004000000 */
[----:B------:R-:W-:Y:S06]  /*0e50*/  BRA `(.L_x_708) ;  /* 0x0000000000547947 */ /* 0x000fec0003800000 */
.L_x_707:
[----:B------:R-:W-:-:S14]  /*0e60*/  DSETP.NAN.AND P0, PT, R10, R10, PT ;  /* 0x0000000a0a00722a */ /* 0x000fdc0003f08000 */
[----:B------:R-:W-:Y:S05]  /*0e70*/  @P0 BRA `(.L_x_709) ;  /* 0x0000000000440947 */ /* 0x000fea0003800000 */
[----:B------:R-:W-:-:S14]  /*0e80*/  DSETP.NAN.AND P0, PT, R14, R14, PT ;  /* 0x0000000e0e00722a */ /* 0x000fdc0003f08000 */
[----:B------:R-:W-:Y:S05]  /*0e90*/  @P0 BRA `(.L_x_710) ;  /* 0x0000000000300947 */ /* 0x000fea0003800000 */
[----:B------:R-:W-:Y:S01]  /*0ea0*/  ISETP.NE.AND P0, PT, R18, R29, PT ;  /* 0x0000001d1200720c */ /* 0x000fe20003f05270 */
[----:B------:R-:W-:Y:S01]  /*0eb0*/  IMAD.MOV.U32 R20, RZ, RZ, 0x0 ;  /* 0x00000000ff147424 */ /* 0x000fe200078e00ff */
[----:B------:R-:W-:-:S11]  /*0ec0*/  MOV R21, 0xfff80000 ;  /* 0xfff8000000157802 */ /* 0x000fd60000000f00 */
[----:B------:R-:W-:Y:S05]  /*0ed0*/  @!P0 BRA `(.L_x_708) ;  /* 0x0000000000348947 */ /* 0x000fea0003800000 */
[----:B------:R-:W-:Y:S02]  /*0ee0*/  ISETP.NE.AND P0, PT, R18, 0x7ff00000, PT ;  /* 0x7ff000001200780c */ /* 0x000fe40003f05270 */
[----:B------:R-:W-:Y:S02]  /*0ef0*/  LOP3.LUT R21, R11, 0x80000000, R15, 0x48, !PT ;  /* 0x800000000b157812 */ /* 0x000fe400078e480f */
[----:B------:R-:W-:-:S13]  /*0f00*/  ISETP.EQ.OR P0, PT, R29, RZ, !P0 ;  /* 0x000000ff1d00720c */ /* 0x000fda0004702670 */
[----:B------:R-:W-:Y:S01]  /*0f10*/  @P0 LOP3.LUT R10, R21, 0x7ff00000, RZ, 0xfc, !PT ;  /* 0x7ff00000150a0812 */ /* 0x000fe200078efcff */
[----:B------:R-:W-:Y:S02]  /*0f20*/  @!P0 IMAD.MOV.U32 R20, RZ, RZ, RZ ;  /* 0x000000ffff148224 */ /* 0x000fe400078e00ff */
[----:B------:R-:W-:Y:S01]  /*0f30*/  @P0 IMAD.MOV.U32 R20, RZ, RZ, RZ ;  /* 0x000000ffff140224 */ /* 0x000fe200078e00ff */
[----:B------:R-:W-:Y:S01]  /*0f40*/  @P0 MOV R21, R10 ;  /* 0x0000000a00150202 */ /* 0x000fe20000000f00 */
[----:B------:R-:W-:Y:S06]  /*0f50*/  BRA `(.L_x_708) ;  /* 0x0000000000147947 */ /* 0x000fec0003800000 */
.L_x_710:
[----:B------:R-:W-:Y:S01]  /*0f60*/  LOP3.LUT R21, R15, 0x80000, RZ, 0xfc, !PT ;  /* 0x000800000f157812 */ /* 0x000fe200078efcff */
[----:B------:R-:W-:Y:S01]  /*0f70*/  IMAD.MOV.U32 R20, RZ, RZ, R14 ;  /* 0x000000ffff147224 */ /* 0x000fe200078e000e */
[----:B------:R-:W-:Y:S06]  /*0f80*/  BRA `(.L_x_708) ;  /* 0x0000000000087947 */ /* 0x000fec0003800000 */
.L_x_709:
[----:B------:R-:W-:Y:S01]  /*0f90*/  LOP3.LUT R21, R11, 0x80000, RZ, 0xfc, !PT ;  /* 0x000800000b157812 */ /* 0x000fe200078efcff */
[----:B------:R-:W-:-:S07]  /*0fa0*/  IMAD.MOV.U32 R20, RZ, RZ, R10 ;  /* 0x000000ffff147224 */ /* 0x000fce00078e000a */
.L_x_708:
[----:B------:R-:W-:Y:S05]  /*0fb0*/  BSYNC.RECONVERGENT B1 ;  /* 0x0000000000017941 */ /* 0x000fea0003800200 */
.L_x_706:
[----:B------:R-:W-:Y:S02]  /*0fc0*/  HFMA2 R11, -RZ, RZ, 0, 0 ;  /* 0x00000000ff0b7431 */ /* 0x000fe400000001ff */
[----:B------:R-:W-:Y:S01]  /*0fd0*/  IMAD.MOV.U32 R10, RZ, RZ, R0 ;  /* 0x000000ffff0a7224 */ /* 0x000fe200078e0000 */
[----:B------:R-:W-:Y:S01]  /*0fe0*/  MOV R12, R20 ;  /* 0x00000014000c7202 */ /* 0x000fe20000000f00 */
[----:B------:R-:W-:Y:S02]  /*0ff0*/  IMAD.MOV.U32 R13, RZ, RZ, R21 ;  /* 0x000000ffff0d7224 */ /* 0x000fe400078e0015 */
[----:B------:R-:W-:Y:S05]  /*1000*/  RET.REL.NODEC R10 `(_Z8setupperPdS_ii) ;  /* 0xffffffec0afc7950 */ /* 0x000fea0003c3ffff */
.L_x_711:
        /* <DEDUP_REMOVED lines=15> */
.L_x_762:


//--------------------- .text._Z9setlesserPdS_ii  --------------------------
	.section	.text._Z9setlesserPdS_ii,"ax",@progbits
	.align	128
        .global         _Z9setlesserPdS_ii
        .type           _Z9setlesserPdS_ii,@function
        .size           _Z9setlesserPdS_ii,(.L_x_763 - _Z9setlesserPdS_ii)
        .other          _Z9setlesserPdS_ii,@"STO_CUDA_ENTRY STV_DEFAULT"
_Z9setlesserPdS_ii:
.text._Z9setlesserPdS_ii:
[----:B------:R-:W-:Y:S01]  /*0000*/  LDC R1, c[0x0][0x37c] ;  /* 0x0000df00ff017b82 */ /* 0x000fe20000000800 */
[----:B------:R-:W0:Y:S07]  /*0010*/  S2R R9, SR_TID.X ;  /* 0x0000000000097919 */ /* 0x000e2e0000002100 */
[----:B------:R-:W0:Y:S08]  /*0020*/  S2UR UR4, SR_CTAID.X ;  /* 0x00000000000479c3 */ /* 0x000e300000002500 */
[----:B------:R-:W0:Y:S01]  /*0030*/  LDC R10, c[0x0][0x360] ;  /* 0x0000d800ff0a7b82 */ /* 0x000e220000000800 */
[----:B------:R-:W1:Y:S01]  /*0040*/  LDCU UR5, c[0x0][0x364] ;  /* 0x00006c80ff0577ac */ /* 0x000e620008000800 */
[----:B------:R-:W2:Y:S06]  /*0050*/  LDCU UR6, c[0x0][0x374] ;  /* 0x00006e80ff0677ac */ /* 0x000eac0008000800 */
[----:B------:R-:W3:Y:S01]  /*0060*/  LDC.64 R6, c[0x0][0x390] ;  /* 0x0000e400ff067b82 */ /* 0x000ee20000000a00 */
[----:B0-----:R-:W-:-:S02]  /*0070*/  IMAD R9, R10, UR4, R9 ;  /* 0x000000040a097c24 */ /* 0x001fc4000f8e0209 */
[----:B---3--:R-:W-:-:S04]  /*0080*/  VIADD R5, R7, 0x1 ;  /* 0x0000000107057836 */ /* 0x008fc80000000000 */
[----:B------:R-:W-:-:S05]  /*0090*/  IMAD.IADD R9, R9, 0x1, R5 ;  /* 0x0000000109097824 */ /* 0x000fca00078e0205 */
[----:B------:R-:W-:-:S13]  /*00a0*/  ISETP.GE.AND P0, PT, R9, R6, PT ;  /* 0x000000060900720c */ /* 0x000fda0003f06270 */
[----:B-12---:R-:W-:Y:S05]  /*00b0*/  @P0 EXIT ;  /* 0x000000000000094d */ /* 0x006fea0003800000 */
[----:B------:R-:W0:Y:S01]  /*00c0*/  S2R R15, SR_CTAID.Y ;  /* 0x00000000000f7919 */ /* 0x000e220000002600 */
[----:B------:R-:W-:Y:S01]  /*00d0*/  UIMAD UR4, UR5, UR6, URZ ;  /* 0x00000006050472a4 */ /* 0x000fe2000f8e02ff */
[----:B------:R-:W1:Y:S05]  /*00e0*/  S2R R16, SR_TID.Y ;  /* 0x0000000000107919 */ /* 0x000e6a0000002200 */
[----:B------:R-:W-:-:S03]  /*00f0*/  IADD3 R17, PT, PT, RZ, -UR4, RZ ;  /* 0x80000004ff117c10 */ /* 0x000fc6000fffe0ff */
[----:B------:R-:W2:Y:S08]  /*0100*/  I2F.U32.RP R4, UR4 ;  /* 0x0000000400047d06 */ /* 0x000eb00008209000 */
[----:B--2---:R-:W2:Y:S01]  /*0110*/  MUFU.RCP R4, R4 ;  /* 0x0000000400047308 */ /* 0x004ea20000001000 */
[----:B0-----:R-:W-:Y:S01]  /*0120*/  IADD3 R11, PT, PT, R15, UR6, RZ ;  /* 0x000000060f0b7c10 */ /* 0x001fe2000fffe0ff */
[----:B------:R-:W0:Y:S01]  /*0130*/  LDCU.64 UR6, c[0x0][0x358] ;  /* 0x00006b00ff0677ac */ /* 0x000e220008000a00 */
[----:B-1----:R-:W-:-:S03]  /*0140*/  IMAD.IADD R0, R16, 0x1, R7 ;  /* 0x0000000110007824 */ /* 0x002fc600078e0207 */
[----:B------:R-:W-:Y:S02]  /*0150*/  IMAD R11, R11, UR5, RZ ;  /* 0x000000050b0b7c24 */ /* 0x000fe4000f8e02ff */
[----:B--2---:R-:W-:-:S03]  /*0160*/  VIADD R8, R4, 0xffffffe ;  /* 0x0ffffffe04087836 */ /* 0x004fc60000000000 */
[C---:B------:R-:W-:Y:S02]  /*0170*/  IADD3 R3, PT, PT, R0.reuse, 0x1, R11 ;  /* 0x0000000100037810 */ /* 0x040fe40007ffe00b */
[----:B------:R-:W-:Y:S01]  /*0180*/  LOP3.LUT R2, RZ, R11, RZ, 0x33, !PT ;  /* 0x0000000bff027212 */ /* 0x000fe200078e33ff */
[----:B------:R-:W-:Y:S01]  /*0190*/  IMAD.IADD R11, R11, 0x1, R16 ;  /* 0x000000010b0b7824 */ /* 0x000fe200078e0210 */
[-C--:B------:R-:W-:Y:S02]  /*01a0*/  VIMNMX R13, PT, PT, R3, R6.reuse, !PT ;  /* 0x00000006030d7248 */ /* 0x080fe40007fe0100 */
[----:B------:R-:W1:Y:S02]  /*01b0*/  F2I.FTZ.U32.TRUNC.NTZ R3, R8 ;  /* 0x0000000800037305 */ /* 0x000e64000021f000 */
[----:B------:R-:W-:Y:S01]  /*01c0*/  IADD3 R13, PT, PT, -R0, R13, R2 ;  /* 0x0000000d000d7210 */ /* 0x000fe20007ffe102 */
[----:B------:R-:W-:Y:S01]  /*01d0*/  HFMA2 R2, -RZ, RZ, 0, 0 ;  /* 0x00000000ff027431 */ /* 0x000fe200000001ff */
[----:B------:R-:W-:-:S02]  /*01e0*/  ISETP.GE.AND P1, PT, R11, R6, PT ;  /* 0x000000060b00720c */ /* 0x000fc40003f26270 */
[C---:B------:R-:W-:Y:S01]  /*01f0*/  ISETP.NE.AND P0, PT, R13.reuse, RZ, PT ;  /* 0x000000ff0d00720c */ /* 0x040fe20003f05270 */
[----:B------:R-:W-:Y:S01]  /*0200*/  VIADD R0, R13, 0xffffffff ;  /* 0xffffffff0d007836 */ /* 0x000fe20000000000 */
[----:B------:R-:W-:Y:S02]  /*0210*/  VIMNMX R4, PT, PT, R11, R6, !PT ;  /* 0x000000060b047248 */ /* 0x000fe40007fe0100 */
[----:B------:R-:W-:Y:S01]  /*0220*/  SEL R14, RZ, 0x1, P1 ;  /* 0x00000001ff0e7807 */ /* 0x000fe20000800000 */
[----:B-1----:R-:W-:-:S04]  /*0230*/  IMAD R17, R17, R3, RZ ;  /* 0x0000000311117224 */ /* 0x002fc800078e02ff */
[----:B------:R-:W-:Y:S01]  /*0240*/  IMAD.HI.U32 R3, R3, R17, R2 ;  /* 0x0000001103037227 */ /* 0x000fe200078e0002 */
[----:B------:R-:W-:-:S03]  /*0250*/  IADD3 R2, PT, PT, R4, -R11, -R14 ;  /* 0x8000000b04027210 */ /* 0x000fc60007ffe80e */
[----:B------:R-:W-:Y:S02]  /*0260*/  @!P0 IMAD.MOV R0, RZ, RZ, R13 ;  /* 0x000000ffff008224 */ /* 0x000fe400078e020d */
[C---:B------:R-:W-:Y:S01]  /*0270*/  IMAD.HI.U32 R8, R3.reuse, R2, RZ ;  /* 0x0000000203087227 */ /* 0x040fe200078e00ff */
[----:B------:R-:W1:Y:S03]  /*0280*/  LDC.64 R12, c[0x0][0x388] ;  /* 0x0000e200ff0c7b82 */ /* 0x000e660000000a00 */
[----:B------:R-:W-:-:S04]  /*0290*/  IMAD.HI.U32 R4, R3, R0, RZ ;  /* 0x0000000003047227 */ /* 0x000fc800078e00ff */
[----:B------:R-:W-:Y:S01]  /*02a0*/  IMAD.MOV R11, RZ, RZ, -R8 ;  /* 0x000000ffff0b7224 */ /* 0x000fe200078e0a08 */
[----:B------:R-:W-:-:S03]  /*02b0*/  IADD3 R3, PT, PT, -R4, RZ, RZ ;  /* 0x000000ff04037210 */ /* 0x000fc60007ffe1ff */
[----:B------:R-:W-:Y:S01]  /*02c0*/  IMAD R2, R11, UR4, R2 ;  /* 0x000000040b027c24 */ /* 0x000fe2000f8e0202 */
[----:B------:R-:W-:Y:S01]  /*02d0*/  LOP3.LUT R11, RZ, UR4, RZ, 0x33, !PT ;  /* 0x00000004ff0b7c12 */ /* 0x000fe2000f8e33ff */
[----:B------:R-:W-:-:S03]  /*02e0*/  IMAD R0, R3, UR4, R0 ;  /* 0x0000000403007c24 */ /* 0x000fc6000f8e0200 */
[----:B------:R-:W-:Y:S02]  /*02f0*/  ISETP.GE.U32.AND P4, PT, R2, UR4, PT ;  /* 0x0000000402007c0c */ /* 0x000fe4000bf86070 */
[----:B------:R-:W-:-:S11]  /*0300*/  ISETP.GE.U32.AND P3, PT, R0, UR4, PT ;  /* 0x0000000400007c0c */ /* 0x000fd6000bf66070 */
[----:B------:R-:W-:Y:S02]  /*0310*/  @P4 VIADD R2, R2, -UR4 ;  /* 0x8000000402024c36 */ /* 0x000fe40008000000 */
[----:B------:R-:W-:Y:S01]  /*0320*/  @P3 IADD3 R0, PT, PT, R0, -UR4, RZ ;  /* 0x8000000400003c10 */ /* 0x000fe2000fffe0ff */
[----:B------:R-:W-:Y:S01]  /*0330*/  @P4 VIADD R8, R8, 0x1 ;  /* 0x0000000108084836 */ /* 0x000fe20000000000 */
[----:B------:R-:W-:Y:S02]  /*0340*/  @P3 IADD3 R4, PT, PT, R4, 0x1, RZ ;  /* 0x0000000104043810 */ /* 0x000fe40007ffe0ff */
[----:B------:R-:W-:Y:S01]  /*0350*/  ISETP.GE.U32.AND P1, PT, R2, UR4, PT ;  /* 0x0000000402007c0c */ /* 0x000fe2000bf26070 */
[----:B------:R-:W-:Y:S01]  /*0360*/  IMAD R2, R15, UR5, R16 ;  /* 0x000000050f027c24 */ /* 0x000fe2000f8e0210 */
[----:B------:R-:W-:Y:S01]  /*0370*/  ISETP.GE.U32.AND P2, PT, R0, UR4, PT ;  /* 0x0000000400007c0c */ /* 0x000fe2000bf46070 */
[----:B------:R-:W2:Y:S01]  /*0380*/  LDCU UR5, c[0x0][0x370] ;  /* 0x00006e00ff0577ac */ /* 0x000ea20008000800 */
[----:B------:R-:W-:Y:S01]  /*0390*/  ISETP.NE.U32.AND P3, PT, RZ, UR4, PT ;  /* 0x00000004ff007c0c */ /* 0x000fe2000bf65070 */
[C---:B------:R-:W-:Y:S01]  /*03a0*/  VIADD R3, R2.reuse, UR4 ;  /* 0x0000000402037c36 */ /* 0x040fe20008000000 */
[----:B------:R-:W-:Y:S01]  /*03b0*/  SEL R0, RZ, 0x1, !P0 ;  /* 0x00000001ff007807 */ /* 0x000fe20004000000 */
[----:B------:R-:W-:-:S02]  /*03c0*/  IMAD.IADD R5, R2, 0x1, R5 ;  /* 0x0000000102057824 */ /* 0x000fc400078e0205 */
[-CC-:B------:R-:W-:Y:S02]  /*03d0*/  IMAD R17, R2, R6.reuse, R7.reuse ;  /* 0x0000000602117224 */ /* 0x180fe400078e0207 */
[----:B------:R-:W-:Y:S02]  /*03e0*/  IMAD R19, R3, R6, R7 ;  /* 0x0000000603137224 */ /* 0x000fe400078e0207 */
[----:B------:R-:W-:Y:S02]  /*03f0*/  @P1 VIADD R8, R8, 0x1 ;  /* 0x0000000108081836 */ /* 0x000fe40000000000 */
[----:B------:R-:W-:Y:S01]  /*0400*/  @P2 IADD3 R4, PT, PT, R4, 0x1, RZ ;  /* 0x0000000104042810 */ /* 0x000fe20007ffe0ff */
[----:B-1----:R-:W-:Y:S02]  /*0410*/  IMAD.WIDE R16, R17, 0x8, R12 ;  /* 0x0000000811107825 */ /* 0x002fe400078e020c */
[C---:B------:R-:W-:Y:S02]  /*0420*/  SEL R15, R11.reuse, R8, !P3 ;  /* 0x000000080b0f7207 */ /* 0x040fe40005800000 */
[----:B------:R-:W-:Y:S01]  /*0430*/  SEL R11, R11, R4, !P3 ;  /* 0x000000040b0b7207 */ /* 0x000fe20005800000 */
[----:B--2---:R-:W-:Y:S01]  /*0440*/  IMAD R10, R10, UR5, RZ ;  /* 0x000000050a0a7c24 */ /* 0x004fe2000f8e02ff */
[----:B------:R-:W-:-:S02]  /*0450*/  IADD3 R4, PT, PT, R3, UR4, RZ ;  /* 0x0000000403047c10 */ /* 0x000fc4000fffe0ff */
[----:B------:R-:W-:-:S03]  /*0460*/  IADD3 R8, PT, PT, R5, UR4, RZ ;  /* 0x0000000405087c10 */ /* 0x000fc6000fffe0ff */
[----:B------:R-:W-:Y:S01]  /*0470*/  IMAD R21, R4, R6, R7 ;  /* 0x0000000604157224 */ /* 0x000fe200078e0207 */
[----:B------:R-:W-:Y:S01]  /*0480*/  IADD3 R6, PT, PT, R14, R15, RZ ;  /* 0x0000000f0e067210 */ /* 0x000fe20007ffe0ff */
[----:B------:R-:W-:-:S04]  /*0490*/  IMAD.WIDE R14, R19, 0x8, R12 ;  /* 0x00000008130e7825 */ /* 0x000fc800078e020c */
[----:B------:R-:W-:Y:S02]  /*04a0*/  IMAD.IADD R7, R0, 0x1, R11 ;  /* 0x0000000100077824 */ /* 0x000fe400078e020b */
[----:B------:R-:W-:-:S04]  /*04b0*/  IMAD.WIDE R12, R21, 0x8, R12 ;  /* 0x00000008150c7825 */ /* 0x000fc800078e020c */
[----:B0-----:R-:W-:-:S07]  /*04c0*/  VIADD R36, R8, UR4 ;  /* 0x0000000408247c36 */ /* 0x001fce0008000000 */
.L_x_724:
[----:B0-2---:R-:W0:Y:S08]  /*04d0*/  LDC.64 R18, c[0x0][0x390] ;  /* 0x0000e400ff127b82 */ /* 0x005e300000000a00 */
[----:B-1-34-:R-:W1:Y:S08]  /*04e0*/  LDC.64 R20, c[0x0][0x380] ;  /* 0x0000e000ff147b82 */ /* 0x01ae700000000a00 */
[----:B------:R-:W2:Y:S01]  /*04f0*/  LDC.64 R26, c[0x0][0x390] ;  /* 0x0000e400ff1a7b82 */ /* 0x000ea20000000a00 */
[----:B0-----:R-:W-:-:S07]  /*0500*/  IMAD R39, R19, R18, R19 ;  /* 0x0000001213277224 */ /* 0x001fce00078e0213 */
[----:B------:R-:W0:Y:S01]  /*0510*/  LDC.64 R22, c[0x0][0x380] ;  /* 0x0000e000ff167b82 */ /* 0x000e220000000a00 */
[----:B-1----:R-:W-:-:S06]  /*0520*/  IMAD.WIDE R38, R39, 0x8, R20 ;  /* 0x0000000827267825 */ /* 0x002fcc00078e0214 */
[----:B------:R-:W3:Y:S01]  /*0530*/  LDG.E.64 R38, desc[UR6][R38.64] ;  /* 0x0000000626267981 */ /* 0x000ee2000c1e1b00 */
[----:B--2---:R-:W-:-:S04]  /*0540*/  IMAD R27, R27, R26, R9 ;  /* 0x0000001a1b1b7224 */ /* 0x004fc800078e0209 */
[----:B0-----:R-:W-:-:S06]  /*0550*/  IMAD.WIDE R22, R27, 0x8, R22 ;  /* 0x000000081b167825 */ /* 0x001fcc00078e0216 */
[----:B------:R-:W2:Y:S01]  /*0560*/  LDG.E.64 R22, desc[UR6][R22.64] ;  /* 0x0000000616167981 */ /* 0x000ea2000c1e1b00 */
[----:B------:R-:W-:Y:S01]  /*0570*/  MOV R24, 0x1 ;  /* 0x0000000100187802 */ /* 0x000fe20000000f00 */
[----:B------:R-:W-:Y:S01]  /*0580*/  BSSY.RECONVERGENT B0, `(.L_x_712) ;  /* 0x0000012000007945 */ /* 0x000fe20003800200 */
[----:B------:R-:W-:Y:S01]  /*0590*/  ISETP.GE.AND P1, PT, R5, R26, PT ;  /* 0x0000001a0500720c */ /* 0x000fe20003f26270 */
[----:B---3--:R-:W0:Y:S03]  /*05a0*/  MUFU.RCP64H R25, R39 ;  /* 0x0000002700197308 */ /* 0x008e260000001800 */
[----:B0-----:R-:W-:-:S08]  /*05b0*/  DFMA R28, -R38, R24, 1 ;  /* 0x3ff00000261c742b */ /* 0x001fd00000000118 */
[----:B------:R-:W-:-:S08]  /*05c0*/  DFMA R28, R28, R28, R28 ;  /* 0x0000001c1c1c722b */ /* 0x000fd0000000001c */
[----:B------:R-:W-:-:S08]  /*05d0*/  DFMA R28, R24, R28, R24 ;  /* 0x0000001c181c722b */ /* 0x000fd00000000018 */
[----:B------:R-:W-:-:S08]  /*05e0*/  DFMA R24, -R38, R28, 1 ;  /* 0x3ff000002618742b */ /* 0x000fd0000000011c */
[----:B------:R-:W-:-:S08]  /*05f0*/  DFMA R24, R28, R24, R28 ;  /* 0x000000181c18722b */ /* 0x000fd0000000001c */
[----:B--2---:R-:W-:-:S08]  /*0600*/  DMUL R28, R22, -R24 ;  /* 0x80000018161c7228 */ /* 0x004fd00000000000 */
        /* <DEDUP_REMOVED lines=8> */
[----:B------:R-:W-:Y:S05]  /*0690*/  CALL.REL.NOINC `($__internal_1_$__cuda_sm20_div_rn_f64_full) ;  /* 0x0000000800ac7944 */ /* 0x000fea0003c00000 */
.L_x_713:
[----:B------:R-:W-:Y:S05]  /*06a0*/  BSYNC.RECONVERGENT B0 ;  /* 0x0000000000007941 */ /* 0x000fea0003800200 */
.L_x_712:
[----:B------:R-:W-:Y:S04]  /*06b0*/  BSSY.RECONVERGENT B0, `(.L_x_714) ;  /* 0x0000055000007945 */ /* 0x000fe80003800200 */
[----:B------:R-:W-:Y:S05]  /*06c0*/  @P1 BRA `(.L_x_715) ;  /* 0x00000004004c1947 */ /* 0x000fea0003800000 */
[----:B------:R-:W-:Y:S01]  /*06d0*/  LOP3.LUT R0, R7, 0x3, RZ, 0xc0, !PT ;  /* 0x0000000307007812 */ /* 0x000fe200078ec0ff */
[----:B------:R-:W-:Y:S01]  /*06e0*/  BSSY.RECONVERGENT B1, `(.L_x_716) ;  /* 0x0000027000017945 */ /* 0x000fe20003800200 */
[----:B------:R-:W-:Y:S02]  /*06f0*/  IMAD.MOV.U32 R11, RZ, RZ, R5 ;  /* 0x000000ffff0b7224 */ /* 0x000fe400078e0005 */
[----:B------:R-:W-:-:S13]  /*0700*/  ISETP.NE.AND P0, PT, R0, 0x3, PT ;  /* 0x000000030000780c */ /* 0x000fda0003f05270 */
[----:B------:R-:W-:Y:S05]  /*0710*/  @!P0 BRA `(.L_x_717) ;  /* 0x00000000008c8947 */ /* 0x000fea0003800000 */
[----:B------:R-:W0:Y:S01]  /*0720*/  LDC R0, c[0x0][0x390] ;  /* 0x0000e400ff007b82 */ /* 0x000e220000000800 */
[----:B------:R-:W-:-:S04]  /*0730*/  IMAD R33, R5, R18, R19 ;  /* 0x0000001205217224 */ /* 0x000fc800078e0213 */
[----:B------:R-:W-:-:S03]  /*0740*/  IMAD.WIDE R32, R33, 0x8, R20 ;  /* 0x0000000821207825 */ /* 0x000fc600078e0214 */
[----:B------:R-:W1:Y:S02]  /*0750*/  LDC.64 R22, c[0x0][0x380] ;  /* 0x0000e000ff167b82 */ /* 0x000e640000000a00 */
[----:B------:R-:W2:Y:S01]  /*0760*/  LDG.E.64 R28, desc[UR6][R32.64] ;  /* 0x00000006201c7981 */ /* 0x000ea2000c1e1b00 */
[----:B0-----:R-:W-:-:S04]  /*0770*/  IMAD R27, R5, R0, R9 ;  /* 0x00000000051b7224 */ /* 0x001fc800078e0209 */
[----:B-1----:R-:W-:-:S05]  /*0780*/  IMAD.WIDE R26, R27, 0x8, R22 ;  /* 0x000000081b1a7825 */ /* 0x002fca00078e0216 */
[----:B------:R-:W2:Y:S01]  /*0790*/  LDG.E.64 R30, desc[UR6][R26.64] ;  /* 0x000000061a1e7981 */ /* 0x000ea2000c1e1b00 */
[----:B------:R-:W-:Y:S02]  /*07a0*/  LOP3.LUT P0, RZ, R7, 0x3, RZ, 0xc0, !PT ;  /* 0x0000000307ff7812 */ /* 0x000fe4000780c0ff */
[----:B------:R-:W-:Y:S01]  /*07b0*/  MOV R11, R8 ;  /* 0x00000008000b7202 */ /* 0x000fe20000000f00 */
[----:B--2---:R-:W-:-:S07]  /*07c0*/  DFMA R28, R28, R24, R30 ;  /* 0x000000181c1c722b */ /* 0x004fce000000001e */
[----:B------:R0:W-:Y:S03]  /*07d0*/  STG.E.64 desc[UR6][R26.64], R28 ;  /* 0x0000001c1a007986 */ /* 0x0001e6000c101b06 */
[----:B------:R-:W-:Y:S05]  /*07e0*/  @!P0 BRA `(.L_x_717) ;  /* 0x0000000000588947 */ /* 0x000fea0003800000 */
[----:B------:R-:W1:Y:S01]  /*07f0*/  LDCU UR5, c[0x0][0x394] ;  /* 0x00007280ff0577ac */ /* 0x000e620008000800 */
[----:B0-----:R-:W-:-:S04]  /*0800*/  IMAD R27, R8, R0, R9 ;  /* 0x00000000081b7224 */ /* 0x001fc800078e0209 */
[----:B------:R-:W-:-:S05]  /*0810*/  IMAD.WIDE R26, R27, 0x8, R22 ;  /* 0x000000081b1a7825 */ /* 0x000fca00078e0216 */
[----:B------:R-:W2:Y:S01]  /*0820*/  LDG.E.64 R30, desc[UR6][R26.64] ;  /* 0x000000061a1e7981 */ /* 0x000ea2000c1e1b00 */
[----:B-1----:R-:W-:-:S04]  /*0830*/  IMAD R29, R8, R0, UR5 ;  /* 0x00000005081d7e24 */ /* 0x002fc8000f8e0200 */
[----:B------:R-:W-:-:S06]  /*0840*/  IMAD.WIDE R28, R29, 0x8, R22 ;  /* 0x000000081d1c7825 */ /* 0x000fcc00078e0216 */
[----:B------:R-:W2:Y:S01]  /*0850*/  LDG.E.64 R28, desc[UR6][R28.64] ;  /* 0x000000061c1c7981 */ /* 0x000ea2000c1e1b00 */
[----:B------:R-:W-:-:S04]  /*0860*/  LOP3.LUT R11, R7, 0x3, RZ, 0xc0, !PT ;  /* 0x00000003070b7812 */ /* 0x000fc800078ec0ff */
[----:B------:R-:W-:Y:S01]  /*0870*/  ISETP.NE.AND P0, PT, R11, 0x1, PT ;  /* 0x000000010b00780c */ /* 0x000fe20003f05270 */
[----:B------:R-:W-:Y:S01]  /*0880*/  IMAD.MOV.U32 R11, RZ, RZ, R36 ;  /* 0x000000ffff0b7224 */ /* 0x000fe200078e0024 */
[----:B--2---:R-:W-:-:S07]  /*0890*/  DFMA R30, R28, R24, R30 ;  /* 0x000000181c1e722b */ /* 0x004fce000000001e */
[----:B------:R1:W-:Y:S04]  /*08a0*/  STG.E.64 desc[UR6][R26.64], R30 ;  /* 0x0000001e1a007986 */ /* 0x0003e8000c101b06 */
[----:B------:R-:W-:Y:S05]  /*08b0*/  @!P0 BRA `(.L_x_717) ;  /* 0x0000000000248947 */ /* 0x000fea0003800000 */
[C---:B-1----:R-:W-:Y:S02]  /*08c0*/  IMAD R27, R36.reuse, R18, R19 ;  /* 0x00000012241b7224 */ /* 0x042fe400078e0213 */
[----:B------:R-:W-:Y:S02]  /*08d0*/  IMAD R11, R36, R0, R9 ;  /* 0x00000000240b7224 */ /* 0x000fe400078e0209 */
[----:B------:R-:W-:-:S04]  /*08e0*/  IMAD.WIDE R26, R27, 0x8, R20 ;  /* 0x000000081b1a7825 */ /* 0x000fc800078e0214 */
[----:B------:R-:W-:Y:S01]  /*08f0*/  IMAD.WIDE R22, R11, 0x8, R22 ;  /* 0x000000080b167825 */ /* 0x000fe200078e0216 */
[----:B------:R-:W2:Y:S04]  /*0900*/  LDG.E.64 R18, desc[UR6][R26.64] ;  /* 0x000000061a127981 */ /* 0x000ea8000c1e1b00 */
[----:B------:R-:W2:Y:S01]  /*0910*/  LDG.E.64 R20, desc[UR6][R22.64] ;  /* 0x0000000616147981 */ /* 0x000ea2000c1e1b00 */
[----:B------:R-:W-:Y:S01]  /*0920*/  IADD3 R11, PT, PT, R36, UR4, RZ ;  /* 0x00000004240b7c10 */ /* 0x000fe2000fffe0ff */
[----:B--2---:R-:W-:-:S07]  /*0930*/  DFMA R18, R18, R24, R20 ;  /* 0x000000181212722b */ /* 0x004fce0000000014 */
[----:B------:R2:W-:Y:S04]  /*0940*/  STG.E.64 desc[UR6][R22.64], R18 ;  /* 0x0000001216007986 */ /* 0x0005e8000c101b06 */
.L_x_717:
[----:B------:R-:W-:Y:S05]  /*0950*/  BSYNC.RECONVERGENT B1 ;  /* 0x0000000000017941 */ /* 0x000fea0003800200 */
.L_x_716:
[----:B------:R-:W-:-:S13]  /*0960*/  ISETP.GE.U32.AND P0, PT, R7, 0x3, PT ;  /* 0x000000030700780c */ /* 0x000fda0003f06070 */
[----:B------:R-:W-:Y:S05]  /*0970*/  @!P0 BRA `(.L_x_715) ;  /* 0x0000000000a08947 */ /* 0x000fea0003800000 */
.L_x_718:
[----:B--2---:R-:W2:Y:S08]  /*0980*/  LDC.64 R18, c[0x0][0x390] ;  /* 0x0000e400ff127b82 */ /* 0x004eb00000000a00 */
[----:B---3--:R-:W3:Y:S01]  /*0990*/  LDC.64 R20, c[0x0][0x380] ;  /* 0x0000e000ff147b82 */ /* 0x008ee20000000a00 */
[CC--:B--2---:R-:W-:Y:S02]  /*09a0*/  IMAD R35, R11.reuse, R18.reuse, R19 ;  /* 0x000000120b237224 */ /* 0x0c4fe400078e0213 */
[----:B0-----:R-:W-:-:S02]  /*09b0*/  IMAD R29, R11, R18, R9 ;  /* 0x000000120b1d7224 */ /* 0x001fc400078e0209 */
[----:B---3--:R-:W-:-:S04]  /*09c0*/  IMAD.WIDE R34, R35, 0x8, R20 ;  /* 0x0000000823227825 */ /* 0x008fc800078e0214 */
[----:B------:R-:W-:Y:S01]  /*09d0*/  IMAD.WIDE R28, R29, 0x8, R20 ;  /* 0x000000081d1c7825 */ /* 0x000fe200078e0214 */
[----:B------:R-:W2:Y:S04]  /*09e0*/  LDG.E.64 R22, desc[UR6][R34.64] ;  /* 0x0000000622167981 */ /* 0x000ea8000c1e1b00 */
[----:B-1----:R-:W2:Y:S01]  /*09f0*/  LDG.E.64 R26, desc[UR6][R28.64] ;  /* 0x000000061c1a7981 */ /* 0x002ea2000c1e1b00 */
[----:B------:R-:W-:-:S04]  /*0a00*/  VIADD R0, R11, UR4 ;  /* 0x000000040b007c36 */ /* 0x000fc80008000000 */
[CC--:B------:R-:W-:Y:S02]  /*0a10*/  IMAD R39, R0.reuse, R18.reuse, R19 ;  /* 0x0000001200277224 */ /* 0x0c0fe400078e0213 */
[----:B------:R-:W-:Y:S02]  /*0a20*/  IMAD R11, R0, R18, R9 ;  /* 0x00000012000b7224 */ /* 0x000fe400078e0209 */
[----:B------:R-:W-:Y:S01]  /*0a30*/  IMAD.WIDE R38, R39, 0x8, R20 ;  /* 0x0000000827267825 */ /* 0x000fe200078e0214 */
[----:B--2---:R-:W-:-:S03]  /*0a40*/  DFMA R30, R22, R24, R26 ;  /* 0x00000018161e722b */ /* 0x004fc6000000001a */
[----:B------:R-:W-:-:S04]  /*0a50*/  IMAD.WIDE R22, R11, 0x8, R20 ;  /* 0x000000080b167825 */ /* 0x000fc800078e0214 */
[----:B------:R0:W-:Y:S04]  /*0a60*/  STG.E.64 desc[UR6][R28.64], R30 ;  /* 0x0000001e1c007986 */ /* 0x0001e8000c101b06 */
[----:B------:R-:W2:Y:S04]  /*0a70*/  LDG.E.64 R26, desc[UR6][R38.64] ;  /* 0x00000006261a7981 */ /* 0x000ea8000c1e1b00 */
[----:B------:R-:W2:Y:S01]  /*0a80*/  LDG.E.64 R32, desc[UR6][R22.64] ;  /* 0x0000000616207981 */ /* 0x000ea2000c1e1b00 */
[----:B------:R-:W-:-:S05]  /*0a90*/  IADD3 R0, PT, PT, R0, UR4, RZ ;  /* 0x0000000400007c10 */ /* 0x000fca000fffe0ff */
[CC--:B------:R-:W-:Y:S02]  /*0aa0*/  IMAD R35, R0.reuse, R18.reuse, R19 ;  /* 0x0000001200237224 */ /* 0x0c0fe400078e0213 */
[----:B------:R-:W-:Y:S02]  /*0ab0*/  IMAD R11, R0, R18, R9 ;  /* 0x00000012000b7224 */ /* 0x000fe400078e0209 */
[----:B------:R-:W-:Y:S01]  /*0ac0*/  IMAD.WIDE R34, R35, 0x8, R20 ;  /* 0x0000000823227825 */ /* 0x000fe200078e0214 */
[----:B--2---:R-:W-:-:S03]  /*0ad0*/  DFMA R32, R26, R24, R32 ;  /* 0x000000181a20722b */ /* 0x004fc60000000020 */
[----:B------:R-:W-:-:S04]  /*0ae0*/  IMAD.WIDE R26, R11, 0x8, R20 ;  /* 0x000000080b1a7825 */ /* 0x000fc800078e0214 */
[----:B------:R1:W-:Y:S04]  /*0af0*/  STG.E.64 desc[UR6][R22.64], R32 ;  /* 0x0000002016007986 */ /* 0x0003e8000c101b06 */
[----:B------:R-:W2:Y:S04]  /*0b00*/  LDG.E.64 R34, desc[UR6][R34.64] ;  /* 0x0000000622227981 */ /* 0x000ea8000c1e1b00 */
[----:B0-----:R-:W2:Y:S01]  /*0b10*/  LDG.E.64 R28, desc[UR6][R26.64] ;  /* 0x000000061a1c7981 */ /* 0x001ea2000c1e1b00 */
[----:B------:R-:W-:-:S04]  /*0b20*/  VIADD R0, R0, UR4 ;  /* 0x0000000400007c36 */ /* 0x000fc80008000000 */
[CC--:B------:R-:W-:Y:S02]  /*0b30*/  IMAD R31, R0.reuse, R18.reuse, R19 ;  /* 0x00000012001f7224 */ /* 0x0c0fe400078e0213 */
[----:B------:R-:W-:Y:S02]  /*0b40*/  IMAD R11, R0, R18, R9 ;  /* 0x00000012000b7224 */ /* 0x000fe400078e0209 */
[----:B------:R-:W-:-:S04]  /*0b50*/  IMAD.WIDE R30, R31, 0x8, R20 ;  /* 0x000000081f1e7825 */ /* 0x000fc800078e0214 */
[----:B------:R-:W-:Y:S01]  /*0b60*/  IMAD.WIDE R20, R11, 0x8, R20 ;  /* 0x000000080b147825 */ /* 0x000fe200078e0214 */
[----:B--2---:R-:W-:-:S07]  /*0b70*/  DFMA R28, R34, R24, R28 ;  /* 0x00000018221c722b */ /* 0x004fce000000001c */
[----:B------:R3:W-:Y:S04]  /*0b80*/  STG.E.64 desc[UR6][R26.64], R28 ;  /* 0x0000001c1a007986 */ /* 0x0007e8000c101b06 */
[----:B------:R-:W2:Y:S04]  /*0b90*/  LDG.E.64 R30, desc[UR6][R30.64] ;  /* 0x000000061e1e7981 */ /* 0x000ea8000c1e1b00 */
[----:B-1----:R-:W2:Y:S01]  /*0ba0*/  LDG.E.64 R22, desc[UR6][R20.64] ;  /* 0x0000000614167981 */ /* 0x002ea2000c1e1b00 */
[----:B------:R-:W-:-:S04]  /*0bb0*/  IADD3 R11, PT, PT, R0, UR4, RZ ;  /* 0x00000004000b7c10 */ /* 0x000fc8000fffe0ff */
[----:B------:R-:W-:Y:S01]  /*0bc0*/  ISETP.GE.AND P0, PT, R11, R18, PT ;  /* 0x000000120b00720c */ /* 0x000fe20003f06270 */
[----:B--2---:R-:W-:-:S07]  /*0bd0*/  DFMA R22, R30, R24, R22 ;  /* 0x000000181e16722b */ /* 0x004fce0000000016 */
[----:B------:R3:W-:Y:S05]  /*0be0*/  STG.E.64 desc[UR6][R20.64], R22 ;  /* 0x0000001614007986 */ /* 0x0007ea000c101b06 */
[----:B------:R-:W-:Y:S05]  /*0bf0*/  @!P0 BRA `(.L_x_718) ;  /* 0xfffffffc00608947 */ /* 0x000fea000383ffff */
.L_x_715:
[----:B------:R-:W-:Y:S05]  /*0c00*/  BSYNC.RECONVERGENT B0 ;  /* 0x0000000000007941 */ /* 0x000fea0003800200 */
.L_x_714:
[----:B------:R-:W4:Y:S01]  /*0c10*/  LDC R0, c[0x0][0x390] ;  /* 0x0000e400ff007b82 */ /* 0x000f220000000800 */
[----:B------:R-:W-:Y:S01]  /*0c20*/  BSSY.RECONVERGENT B0, `(.L_x_719) ;  /* 0x000004e000007945 */ /* 0x000fe20003800200 */
[----:B----4-:R-:W-:-:S13]  /*0c30*/  ISETP.GE.AND P0, PT, R2, R0, PT ;  /* 0x000000000200720c */ /* 0x010fda0003f06270 */
[----:B------:R-:W-:Y:S05]  /*0c40*/  @P0 BRA `(.L_x_720) ;  /* 0x00000004002c0947 */ /* 0x000fea0003800000 */
[----:B------:R-:W-:Y:S01]  /*0c50*/  LOP3.LUT R11, R6, 0x3, RZ, 0xc0, !PT ;  /* 0x00000003060b7812 */ /* 0x000fe200078ec0ff */
[----:B------:R-:W-:Y:S03]  /*0c60*/  BSSY.RECONVERGENT B1, `(.L_x_721) ;  /* 0x000001f000017945 */ /* 0x000fe60003800200 */
[----:B------:R-:W-:Y:S01]  /*0c70*/  ISETP.NE.AND P0, PT, R11, 0x3, PT ;  /* 0x000000030b00780c */ /* 0x000fe20003f05270 */
[----:B------:R-:W-:-:S12]  /*0c80*/  IMAD.MOV.U32 R11, RZ, RZ, R2 ;  /* 0x000000ffff0b7224 */ /* 0x000fd800078e0002 */
[----:B------:R-:W-:Y:S05]  /*0c90*/  @!P0 BRA `(.L_x_722) ;  /* 0x00000000006c8947 */ /* 0x000fea0003800000 */
[----:B--2---:R-:W2:Y:S01]  /*0ca0*/  LDC.64 R18, c[0x0][0x388] ;  /* 0x0000e200ff127b82 */ /* 0x004ea20000000a00 */
[----:B---3--:R-:W-:Y:S01]  /*0cb0*/  IMAD R23, R2, R0, R9 ;  /* 0x0000000002177224 */ /* 0x008fe200078e0209 */
[----:B------:R-:W3:Y:S03]  /*0cc0*/  LDG.E.64 R20, desc[UR6][R16.64] ;  /* 0x0000000610147981 */ /* 0x000ee6000c1e1b00 */
[----:B--2---:R-:W-:-:S05]  /*0cd0*/  IMAD.WIDE R22, R23, 0x8, R18 ;  /* 0x0000000817167825 */ /* 0x004fca00078e0212 */
[----:B01----:R-:W3:Y:S01]  /*0ce0*/  LDG.E.64 R26, desc[UR6][R22.64] ;  /* 0x00000006161a7981 */ /* 0x003ee2000c1e1b00 */
[----:B------:R-:W-:Y:S02]  /*0cf0*/  LOP3.LUT P0, RZ, R6, 0x3, RZ, 0xc0, !PT ;  /* 0x0000000306ff7812 */ /* 0x000fe4000780c0ff */
[----:B------:R-:W-:Y:S01]  /*0d00*/  MOV R11, R3 ;  /* 0x00000003000b7202 */ /* 0x000fe20000000f00 */
[----:B---3--:R-:W-:-:S07]  /*0d10*/  DFMA R20, R20, R24, R26 ;  /* 0x000000181414722b */ /* 0x008fce000000001a */
[----:B------:R4:W-:Y:S03]  /*0d20*/  STG.E.64 desc[UR6][R22.64], R20 ;  /* 0x0000001416007986 */ /* 0x0009e6000c101b06 */
[----:B------:R-:W-:Y:S05]  /*0d30*/  @!P0 BRA `(.L_x_722) ;  /* 0x0000000000448947 */ /* 0x000fea0003800000 */
[----:B----4-:R-:W-:Y:S01]  /*0d40*/  IMAD R23, R3, R0, R9 ;  /* 0x0000000003177224 */ /* 0x010fe200078e0209 */
[----:B------:R-:W2:Y:S03]  /*0d50*/  LDG.E.64 R20, desc[UR6][R14.64] ;  /* 0x000000060e147981 */ /* 0x000ea6000c1e1b00 */
[----:B------:R-:W-:-:S05]  /*0d60*/  IMAD.WIDE R22, R23, 0x8, R18 ;  /* 0x0000000817167825 */ /* 0x000fca00078e0212 */
[----:B------:R-:W2:Y:S01]  /*0d70*/  LDG.E.64 R26, desc[UR6][R22.64] ;  /* 0x00000006161a7981 */ /* 0x000ea2000c1e1b00 */
[----:B------:R-:W-:-:S04]  /*0d80*/  LOP3.LUT R11, R6, 0x3, RZ, 0xc0, !PT ;  /* 0x00000003060b7812 */ /* 0x000fc800078ec0ff */
[----:B------:R-:W-:Y:S01]  /*0d90*/  ISETP.NE.AND P0, PT, R11, 0x1, PT ;  /* 0x000000010b00780c */ /* 0x000fe20003f05270 */
[----:B------:R-:W-:Y:S01]  /*0da0*/  IMAD.MOV.U32 R11, RZ, RZ, R4 ;  /* 0x000000ffff0b7224 */ /* 0x000fe200078e0004 */
[----:B--2---:R-:W-:-:S07]  /*0db0*/  DFMA R20, R20, R24, R26 ;  /* 0x000000181414722b */ /* 0x004fce000000001a */
[----:B------:R0:W-:Y:S04]  /*0dc0*/  STG.E.64 desc[UR6][R22.64], R20 ;  /* 0x0000001416007986 */ /* 0x0001e8000c101b06 */
[----:B------:R-:W-:Y:S05]  /*0dd0*/  @!P0 BRA `(.L_x_722) ;  /* 0x00000000001c8947 */ /* 0x000fea0003800000 */
[----:B0-----:R-:W-:-:S04]  /*0de0*/  IMAD R21, R4, R0, R9 ;  /* 0x0000000004157224 */ /* 0x001fc800078e0209 */
[----:B------:R-:W-:Y:S02]  /*0df0*/  IMAD.WIDE R20, R21, 0x8, R18 ;  /* 0x0000000815147825 */ /* 0x000fe400078e0212 */
[----:B------:R-:W2:Y:S04]  /*0e00*/  LDG.E.64 R18, desc[UR6][R12.64] ;  /* 0x000000060c127981 */ /* 0x000ea8000c1e1b00 */
[----:B------:R-:W2:Y:S01]  /*0e10*/  LDG.E.64 R22, desc[UR6][R20.64] ;  /* 0x0000000614167981 */ /* 0x000ea2000c1e1b00 */
[----:B------:R-:W-:Y:S01]  /*0e20*/  IADD3 R11, PT, PT, R4, UR4, RZ ;  /* 0x00000004040b7c10 */ /* 0x000fe2000fffe0ff */
[----:B--2---:R-:W-:-:S07]  /*0e30*/  DFMA R18, R18, R24, R22 ;  /* 0x000000181212722b */ /* 0x004fce0000000016 */
[----:B------:R0:W-:Y:S04]  /*0e40*/  STG.E.64 desc[UR6][R20.64], R18 ;  /* 0x0000001214007986 */ /* 0x0001e8000c101b06 */
.L_x_722:
[----:B------:R-:W-:Y:S05]  /*0e50*/  BSYNC.RECONVERGENT B1 ;  /* 0x0000000000017941 */ /* 0x000fea0003800200 */
.L_x_721:
[----:B------:R-:W-:-:S13]  /*0e60*/  ISETP.GE.U32.AND P0, PT, R6, 0x3, PT ;  /* 0x000000030600780c */ /* 0x000fda0003f06070 */
[----:B------:R-:W-:Y:S05]  /*0e70*/  @!P0 BRA `(.L_x_720) ;  /* 0x0000000000a08947 */ /* 0x000fea0003800000 */
.L_x_723:
[----:B0-2---:R-:W0:Y:S01]  /*0e80*/  LDC.64 R18, c[0x0][0x388] ;  /* 0x0000e200ff127b82 */ /* 0x005e220000000a00 */
[----:B------:R-:W2:Y:S01]  /*0e90*/  LDCU UR5, c[0x0][0x394] ;  /* 0x00007280ff0577ac */ /* 0x000ea20008000800 */
[CC--:B-1-3--:R-:W-:Y:S02]  /*0ea0*/  IMAD R27, R11.reuse, R0.reuse, R9 ;  /* 0x000000000b1b7224 */ /* 0x0cafe400078e0209 */
[----:B--2---:R-:W-:Y:S02]  /*0eb0*/  IMAD R33, R11, R0, UR5 ;  /* 0x000000050b217e24 */ /* 0x004fe4000f8e0200 */
[----:B0-----:R-:W-:-:S04]  /*0ec0*/  IMAD.WIDE R26, R27, 0x8, R18 ;  /* 0x000000081b1a7825 */ /* 0x001fc800078e0212 */
[----:B------:R-:W-:Y:S01]  /*0ed0*/  IMAD.WIDE R32, R33, 0x8, R18 ;  /* 0x0000000821207825 */ /* 0x000fe200078e0212 */
[----:B----4-:R-:W2:Y:S04]  /*0ee0*/  LDG.E.64 R20, desc[UR6][R26.64] ;  /* 0x000000061a147981 */ /* 0x010ea8000c1e1b00 */
[----:B------:R-:W2:Y:S01]  /*0ef0*/  LDG.E.64 R22, desc[UR6][R32.64] ;  /* 0x0000000620167981 */ /* 0x000ea2000c1e1b00 */
[----:B------:R-:W-:-:S04]  /*0f00*/  VIADD R11, R11, UR4 ;  /* 0x000000040b0b7c36 */ /* 0x000fc80008000000 */
[CC--:B------:R-:W-:Y:S02]  /*0f10*/  IMAD R35, R11.reuse, R0.reuse, UR5 ;  /* 0x000000050b237e24 */ /* 0x0c0fe4000f8e0200 */
        /* <DEDUP_REMOVED lines=8> */
[CC--:B------:R-:W-:Y:S02]  /*0fa0*/  IMAD R33, R11.reuse, R0.reuse, UR5 ;  /* 0x000000050b217e24 */ /* 0x0c0fe4000f8e0200 */
        /* <DEDUP_REMOVED lines=8> */
[CC--:B------:R-:W-:Y:S02]  /*1030*/  IMAD R29, R11.reuse, R0.reuse, UR5 ;  /* 0x000000050b1d7e24 */ /* 0x0c0fe4000f8e0200 */
        /* <DEDUP_REMOVED lines=12> */
.L_x_720:
[----:B------:R-:W-:Y:S05]  /*1100*/  BSYNC.RECONVERGENT B0 ;  /* 0x0000000000007941 */ /* 0x000fea0003800200 */
.L_x_719:
[----:B------:R-:W-:-:S05]  /*1110*/  IMAD.IADD R9, R10, 0x1, R9 ;  /* 0x000000010a097824 */ /* 0x000fca00078e0209 */
[----:B------:R-:W-:-:S13]  /*1120*/  ISETP.GE.AND P0, PT, R9, R0, PT ;  /* 0x000000000900720c */ /* 0x000fda0003f06270 */
[----:B------:R-:W-:Y:S05]  /*1130*/  @!P0 BRA `(.L_x_724) ;  /* 0xfffffff000e48947 */ /* 0x000fea000383ffff */
[----:B------:R-:W-:Y:S05]  /*1140*/  EXIT ;  /* 0x000000000000794d */ /* 0x000fea0003800000 */
        .weak           $__internal_1_$__cuda_sm20_div_rn_f64_full
        .type           $__internal_1_$__cuda_sm20_div_rn_f64_full,@function
        .size           $__internal_1_$__cuda_sm20_div_rn_f64_full,(.L_x_763 - $__internal_1_$__cuda_sm20_div_rn_f64_full)
$__internal_1_$__cuda_sm20_div_rn_f64_full:
[----:B------:R-:W-:Y:S01]  /*1150*/  FSETP.GEU.AND P3, PT, |R23|, 1.469367938527859385e-39, PT ;  /* 0x001000001700780b */ /* 0x000fe20003f6e200 */
[----:B------:R-:W-:Y:S01]  /*1160*/  IMAD.MOV.U32 R27, RZ, RZ, R39 ;  /* 0x000000ffff1b7224 */ /* 0x000fe200078e0027 */
[C---:B------:R-:W-:Y:S01]  /*1170*/  FSETP.GEU.AND P0, PT, |R39|.reuse, 1.469367938527859385e-39, PT ;  /* 0x001000002700780b */ /* 0x040fe20003f0e200 */
[----:B------:R-:W-:Y:S01]  /*1180*/  IMAD.MOV.U32 R37, RZ, RZ, 0x1ca00000 ;  /* 0x1ca00000ff257424 */ /* 0x000fe200078e00ff */
[----:B------:R-:W-:Y:S01]  /*1190*/  LOP3.LUT R24, R39, 0x800fffff, RZ, 0xc0, !PT ;  /* 0x800fffff27187812 */ /* 0x000fe200078ec0ff */
[----:B------:R-:W-:Y:S01]  /*11a0*/  BSSY.RECONVERGENT B1, `(.L_x_725) ;  /* 0x0000054000017945 */ /* 0x000fe20003800200 */
[-C--:B------:R-:W-:Y:S02]  /*11b0*/  MOV R26, R38.reuse ;  /* 0x00000026001a7202 */ /* 0x080fe40000000f00 */
[----:B------:R-:W-:Y:S02]  /*11c0*/  LOP3.LUT R25, R24, 0x3ff00000, RZ, 0xfc, !PT ;  /* 0x3ff0000018197812 */ /* 0x000fe400078efcff */
[----:B------:R-:W-:-:S02]  /*11d0*/  MOV R24, R38 ;  /* 0x0000002600187202 */ /* 0x000fc40000000f00 */
[----:B------:R-:W-:Y:S01]  /*11e0*/  LOP3.LUT R11, R23, 0x7ff00000, RZ, 0xc0, !PT ;  /* 0x7ff00000170b7812 */ /* 0x000fe200078ec0ff */
[----:B------:R-:W-:Y:S01]  /*11f0*/  @!P3 IMAD.MOV.U32 R30, RZ, RZ, RZ ;  /* 0x000000ffff1eb224 */ /* 0x000fe200078e00ff */
[----:B------:R-:W-:Y:S01]  /*1200*/  @!P3 LOP3.LUT R28, R27, 0x7ff00000, RZ, 0xc0, !PT ;  /* 0x7ff000001b1cb812 */ /* 0x000fe200078ec0ff */
[----:B------:R-:W-:Y:S01]  /*1210*/  @!P0 DMUL R24, R26, 8.98846567431157953865e+307 ;  /* 0x7fe000001a188828 */ /* 0x000fe20000000000 */
[----:B------:R-:W-:Y:S02]  /*1220*/  LOP3.LUT R38, R39, 0x7ff00000, RZ, 0xc0, !PT ;  /* 0x7ff0000027267812 */ /* 0x000fe400078ec0ff */
[C---:B------:R-:W-:Y:S02]  /*1230*/  @!P3 ISETP.GE.U32.AND P4, PT, R11.reuse, R28, PT ;  /* 0x0000001c0b00b20c */ /* 0x040fe40003f86070 */
[----:B------:R-:W-:Y:S01]  /*1240*/  ISETP.GE.U32.AND P2, PT, R11, R38, PT ;  /* 0x000000260b00720c */ /* 0x000fe20003f46070 */
[----:B------:R-:W0:Y:S01]  /*1250*/  MUFU.RCP64H R33, R25 ;  /* 0x0000001900217308 */ /* 0x000e220000001800 */
[----:B------:R-:W-:-:S02]  /*1260*/  @!P3 SEL R31, R37, 0x63400000, !P4 ;  /* 0x63400000251fb807 */ /* 0x000fc40006000000 */
[----:B------:R-:W-:Y:S02]  /*1270*/  SEL R29, R37, 0x63400000, !P2 ;  /* 0x63400000251d7807 */ /* 0x000fe40005000000 */
[--C-:B------:R-:W-:Y:S02]  /*1280*/  @!P3 LOP3.LUT R31, R31, 0x80000000, R23.reuse, 0xf8, !PT ;  /* 0x800000001f1fb812 */ /* 0x100fe400078ef817 */
[----:B------:R-:W-:Y:S02]  /*1290*/  LOP3.LUT R29, R29, 0x800fffff, R23, 0xf8, !PT ;  /* 0x800fffff1d1d7812 */ /* 0x000fe400078ef817 */
[----:B------:R-:W-:Y:S02]  /*12a0*/  @!P3 LOP3.LUT R31, R31, 0x100000, RZ, 0xfc, !PT ;  /* 0x001000001f1fb812 */ /* 0x000fe400078efcff */
[----:B------:R-:W-:Y:S02]  /*12b0*/  MOV R28, R22 ;  /* 0x00000016001c7202 */ /* 0x000fe40000000f00 */
[----:B------:R-:W-:-:S02]  /*12c0*/  MOV R32, 0x1 ;  /* 0x0000000100207802 */ /* 0x000fc40000000f00 */
[----:B------:R-:W-:Y:S02]  /*12d0*/  @!P0 LOP3.LUT R38, R25, 0x7ff00000, RZ, 0xc0, !PT ;  /* 0x7ff0000019268812 */ /* 0x000fe400078ec0ff */
        /* <DEDUP_REMOVED lines=17> */
[CC--:B------:R-:W-:Y:S02]  /*13f0*/  ISETP.GE.U32.AND P0, PT, R11.reuse, R22.reuse, PT ;  /* 0x000000160b00720c */ /* 0x0c0fe40003f06070 */
[----:B------:R-:W-:Y:S02]  /*1400*/  VIADDMNMX R11, R11, -R22, 0xb9600000, !PT ;  /* 0xb96000000b0b7446 */ /* 0x000fe40007800916 */
[----:B------:R-:W-:Y:S02]  /*1410*/  SEL R22, R37, 0x63400000, !P0 ;  /* 0x6340000025167807 */ /* 0x000fe40004000000 */
[----:B------:R-:W-:-:S04]  /*1420*/  VIMNMX R11, PT, PT, R11, 0x46a00000, PT ;  /* 0x46a000000b0b7848 */ /* 0x000fc80003fe0100 */
[----:B------:R-:W-:Y:S02]  /*1430*/  IADD3 R11, PT, PT, -R22, R11, RZ ;  /* 0x0000000b160b7210 */ /* 0x000fe40007ffe1ff */
[----:B------:R-:W-:-:S03]  /*1440*/  MOV R22, RZ ;  /* 0x000000ff00167202 */ /* 0x000fc60000000f00 */
[----:B------:R-:W-:-:S06]  /*1450*/  VIADD R23, R11, 0x7fe00000 ;  /* 0x7fe000000b177836 */ /* 0x000fcc0000000000 */
        /* <DEDUP_REMOVED lines=9> */
[C---:B------:R-:W-:Y:S01]  /*14f0*/  IADD3 R23, PT, PT, -R11.reuse, RZ, RZ ;  /* 0x000000ff0b177210 */ /* 0x040fe20007ffe1ff */
[----:B------:R-:W-:Y:S01]  /*1500*/  IMAD.MOV.U32 R22, RZ, RZ, RZ ;  /* 0x000000ffff167224 */ /* 0x000fe200078e00ff */
[----:B------:R-:W-:Y:S01]  /*1510*/  DMUL.RP R24, R34, R24 ;  /* 0x0000001822187228 */ /* 0x000fe20000008000 */
[----:B------:R-:W-:-:S04]  /*1520*/  IADD3 R11, PT, PT, -R11, -0x43300000, RZ ;  /* 0xbcd000000b0b7810 */ /* 0x000fc80007ffe1ff */
[----:B------:R-:W-:-:S05]  /*1530*/  DFMA R22, R30, -R22, R34 ;  /* 0x800000161e16722b */ /* 0x000fca0000000022 */
[----:B------:R-:W-:-:S05]  /*1540*/  LOP3.LUT R27, R25, R27, RZ, 0x3c, !PT ;  /* 0x0000001b191b7212 */ /* 0x000fca00078e3cff */
[----:B------:R-:W-:-:S04]  /*1550*/  FSETP.NEU.AND P0, PT, |R23|, R11, PT ;  /* 0x0000000b1700720b */ /* 0x000fc80003f0d200 */
[----:B------:R-:W-:Y:S02]  /*1560*/  FSEL R30, R24, R30, !P0 ;  /* 0x0000001e181e7208 */ /* 0x000fe40004000000 */
[----:B------:R-:W-:Y:S01]  /*1570*/  FSEL R31, R27, R31, !P0 ;  /* 0x0000001f1b1f7208 */ /* 0x000fe20004000000 */
[----:B------:R-:W-:Y:S06]  /*1580*/  BRA `(.L_x_727) ;  /* 0x0000000000547947 */ /* 0x000fec0003800000 */
.L_x_726:
[----:B------:R-:W-:-:S14]  /*1590*/  DSETP.NAN.AND P0, PT, R22, R22, PT ;  /* 0x000000161600722a */ /* 0x000fdc0003f08000 */
[----:B------:R-:W-:Y:S05]  /*15a0*/  @P0 BRA `(.L_x_728) ;  /* 0x0000000000440947 */ /* 0x000fea0003800000 */
[----:B------:R-:W-:-:S14]  /*15b0*/  DSETP.NAN.AND P0, PT, R26, R26, PT ;  /* 0x0000001a1a00722a */ /* 0x000fdc0003f08000 */
[----:B------:R-:W-:Y:S05]  /*15c0*/  @P0 BRA `(.L_x_729) ;  /* 0x0000000000300947 */ /* 0x000fea0003800000 */
[----:B------:R-:W-:Y:S01]  /*15d0*/  ISETP.NE.AND P0, PT, R33, R38, PT ;  /* 0x000000262100720c */ /* 0x000fe20003f05270 */
[----:B------:R-:W-:Y:S01]  /*15e0*/  IMAD.MOV.U32 R31, RZ, RZ, -0x80000 ;  /* 0xfff80000ff1f7424 */ /* 0x000fe200078e00ff */
[----:B------:R-:W-:-:S11]  /*15f0*/  MOV R30, 0x0 ;  /* 0x00000000001e7802 */ /* 0x000fd60000000f00 */
[----:B------:R-:W-:Y:S05]  /*1600*/  @!P0 BRA `(.L_x_727) ;  /* 0x0000000000348947 */ /* 0x000fea0003800000 */
[----:B------:R-:W-:Y:S02]  /*1610*/  ISETP.NE.AND P0, PT, R33, 0x7ff00000, PT ;  /* 0x7ff000002100780c */ /* 0x000fe40003f05270 */
[----:B------:R-:W-:Y:S02]  /*1620*/  LOP3.LUT R31, R23, 0x80000000, R27, 0x48, !PT ;  /* 0x80000000171f7812 */ /* 0x000fe400078e481b */
[----:B------:R-:W-:-:S13]  /*1630*/  ISETP.EQ.OR P0, PT, R38, RZ, !P0 ;  /* 0x000000ff2600720c */ /* 0x000fda0004702670 */
[----:B------:R-:W-:Y:S02]  /*1640*/  @P0 LOP3.LUT R11, R31, 0x7ff00000, RZ, 0xfc, !PT ;  /* 0x7ff000001f0b0812 */ /* 0x000fe400078efcff */
[----:B------:R-:W-:Y:S01]  /*1650*/  @!P0 MOV R30, RZ ;  /* 0x000000ff001e8202 */ /* 0x000fe20000000f00 */
[----:B------:R-:W-:Y:S01]  /*1660*/  @P0 IMAD.MOV.U32 R30, RZ, RZ, RZ ;  /* 0x000000ffff1e0224 */ /* 0x000fe200078e00ff */
[----:B------:R-:W-:Y:S01]  /*1670*/  @P0 MOV R31, R11 ;  /* 0x0000000b001f0202 */ /* 0x000fe20000000f00 */
[----:B------:R-:W-:Y:S06]  /*1680*/  BRA `(.L_x_727) ;  /* 0x0000000000147947 */ /* 0x000fec0003800000 */
.L_x_729:
[----:B------:R-:W-:Y:S01]  /*1690*/  LOP3.LUT R31, R27, 0x80000, RZ, 0xfc, !PT ;  /* 0x000800001b1f7812 */ /* 0x000fe200078efcff */
[----:B------:R-:W-:Y:S01]  /*16a0*/  IMAD.MOV.U32 R30, RZ, RZ, R26 ;  /* 0x000000ffff1e7224 */ /* 0x000fe200078e001a */
[----:B------:R-:W-:Y:S06]  /*16b0*/  BRA `(.L_x_727) ;  /* 0x0000000000087947 */ /* 0x000fec0003800000 */
.L_x_728:
[----:B------:R-:W-:Y:S02]  /*16c0*/  LOP3.LUT R31, R23, 0x80000, RZ, 0xfc, !PT ;  /* 0x00080000171f7812 */ /* 0x000fe400078efcff */
[----:B------:R-:W-:-:S07]  /*16d0*/  MOV R30, R22 ;  /* 0x00000016001e7202 */ /* 0x000fce0000000f00 */
.L_x_727:
[----:B------:R-:W-:Y:S05]  /*16e0*/  BSYNC.RECONVERGENT B1 ;  /* 0x0000000000017941 */ /* 0x000fea0003800200 */
.L_x_725:
[----:B------:R-:W-:Y:S02]  /*16f0*/  HFMA2 R23, -RZ, RZ, 0, 0 ;  /* 0x00000000ff177431 */ /* 0x000fe400000001ff */
[----:B------:R-:W-:Y:S01]  /*1700*/  IMAD.MOV.U32 R22, RZ, RZ, R0 ;  /* 0x000000ffff167224 */ /* 0x000fe200078e0000 */
[----:B------:R-:W-:Y:S01]  /*1710*/  MOV R25, R31 ;  /* 0x0000001f00197202 */ /* 0x000fe20000000f00 */
[----:B------:R-:W-:Y:S02]  /*1720*/  IMAD.MOV.U32 R24, RZ, RZ, R30 ;  /* 0x000000ffff187224 */ /* 0x000fe400078e001e */
[----:B------:R-:W-:Y:S05]  /*1730*/  RET.REL.NODEC R22 `(_Z9setlesserPdS_ii) ;  /* 0xffffffe816307950 */ /* 0x000fea0003c3ffff */
.L_x_730:
        /* <DEDUP_REMOVED lines=12> */
.L_x_763:


//--------------------- .text._Z13findrdivisionPdS_i --------------------------
	.section	.text._Z13findrdivisionPdS_i,"ax",@progbits
	.align	128
        .global         _Z13findrdivisionPdS_i
        .type           _Z13findrdivisionPdS_i,@function
        .size           _Z13findrdivisionPdS_i,(.L_x_764 - _Z13findrdivisionPdS_i)
        .other          _Z13findrdivisionPdS_i,@"STO_CUDA_ENTRY STV_DEFAULT"
_Z13findrdivisionPdS_i:
.text._Z13findrdivisionPdS_i:
[----:B------:R-:W-:Y:S01]  /*0000*/  LDC R1, c[0x0][0x37c] ;  /* 0x0000df00ff017b82 */ /* 0x000fe20000000800 */
[----:B------:R-:W0:Y:S07]  /*0010*/  S2R R3, SR_TID.X ;  /* 0x0000000000037919 */ /* 0x000e2e0000002100 */
[----:B------:R-:W0:Y:S01]  /*0020*/  S2UR UR4, SR_CTAID.X ;  /* 0x00000000000479c3 */ /* 0x000e220000002500 */
[----:B------:R-:W1:Y:S01]  /*0030*/  LDCU UR7, c[0x0][0x390] ;  /* 0x00007200ff0777ac */ /* 0x000e620008000800 */
[----:B------:R-:W2:Y:S06]  /*0040*/  S2R R5, SR_TID.Y ;  /* 0x0000000000057919 */ /* 0x000eac0000002200 */
[----:B------:R-:W0:Y:S08]  /*0050*/  LDC R10, c[0x0][0x360] ;  /* 0x0000d800ff0a7b82 */ /* 0x000e300000000800 */
[----:B------:R-:W2:Y:S08]  /*0060*/  S2UR UR5, SR_CTAID.Y ;  /* 0x00000000000579c3 */ /* 0x000eb00000002600 */
[----:B------:R-:W2:Y:S01]  /*0070*/  LDC R4, c[0x0][0x364] ;  /* 0x0000d900ff047b82 */ /* 0x000ea20000000800 */
[----:B------:R-:W3:Y:S01]  /*0080*/  LDCU UR6, c[0x0][0x374] ;  /* 0x00006e80ff0677ac */ /* 0x000ee20008000800 */
[----:B0-----:R-:W-:-:S05]  /*0090*/  IMAD R0, R10, UR4, R3 ;  /* 0x000000040a007c24 */ /* 0x001fca000f8e0203 */
[----:B-1----:R-:W-:Y:S01]  /*00a0*/  ISETP.GE.AND P0, PT, R0, UR7, PT ;  /* 0x0000000700007c0c */ /* 0x002fe2000bf06270 */
[C---:B--2---:R-:W-:Y:S02]  /*00b0*/  IMAD R2, R4.reuse, UR5, R5 ;  /* 0x0000000504027c24 */ /* 0x044fe4000f8e0205 */
[----:B---3--:R-:W-:-:S10]  /*00c0*/  IMAD R3, R4, UR6, RZ ;  /* 0x0000000604037c24 */ /* 0x008fd4000f8e02ff */
[----:B------:R-:W-:Y:S05]  /*00d0*/  @P0 EXIT ;  /* 0x000000000000094d */ /* 0x000fea0003800000 */
[----:B------:R-:W0:Y:S01]  /*00e0*/  I2F.U32.RP R9, R3 ;  /* 0x0000000300097306 */ /* 0x000e220000209000 */
[--C-:B------:R-:W-:Y:S01]  /*00f0*/  IMAD.IADD R4, R2, 0x1, R3.reuse ;  /* 0x0000000102047824 */ /* 0x100fe200078e0203 */
[----:B------:R-:W-:Y:S01]  /*0100*/  ISETP.NE.U32.AND P2, PT, R3, RZ, PT ;  /* 0x000000ff0300720c */ /* 0x000fe20003f45070 */
[----:B------:R-:W-:Y:S01]  /*0110*/  IMAD.MOV R11, RZ, RZ, -R3 ;  /* 0x000000ffff0b7224 */ /* 0x000fe200078e0a03 */
[----:B------:R-:W1:Y:S01]  /*0120*/  LDCU UR4, c[0x0][0x370] ;  /* 0x00006e00ff0477ac */ /* 0x000e620008000800 */
[----:B------:R-:W-:Y:S01]  /*0130*/  IMAD.MOV.U32 R6, RZ, RZ, RZ ;  /* 0x000000ffff067224 */ /* 0x000fe200078e00ff */
[C---:B------:R-:W-:Y:S02]  /*0140*/  ISETP.GE.AND P0, PT, R4.reuse, UR7, PT ;  /* 0x0000000704007c0c */ /* 0x040fe4000bf06270 */
[----:B------:R-:W-:Y:S01]  /*0150*/  VIMNMX R5, PT, PT, R4, UR7, !PT ;  /* 0x0000000704057c48 */ /* 0x000fe2000ffe0100 */
[----:B------:R-:W2:Y:S01]  /*0160*/  LDCU.64 UR6, c[0x0][0x358] ;  /* 0x00006b00ff0677ac */ /* 0x000ea20008000a00 */
[----:B------:R-:W-:Y:S01]  /*0170*/  SEL R8, RZ, 0x1, P0 ;  /* 0x00000001ff087807 */ /* 0x000fe20000000000 */
[----:B------:R-:W3:Y:S01]  /*0180*/  LDCU UR5, c[0x0][0x390] ;  /* 0x00007200ff0577ac */ /* 0x000ee20008000800 */
[----:B0-----:R-:W0:Y:S02]  /*0190*/  MUFU.RCP R9, R9 ;  /* 0x0000000900097308 */ /* 0x001e240000001000 */
[----:B0-----:R-:W-:-:S06]  /*01a0*/  VIADD R7, R9, 0xffffffe ;  /* 0x0ffffffe09077836 */ /* 0x001fcc0000000000 */
[----:B------:R-:W0:Y:S02]  /*01b0*/  F2I.FTZ.U32.TRUNC.NTZ R7, R7 ;  /* 0x0000000700077305 */ /* 0x000e24000021f000 */
[----:B0-----:R-:W-:-:S04]  /*01c0*/  IMAD R11, R11, R7, RZ ;  /* 0x000000070b0b7224 */ /* 0x001fc800078e02ff */
[----:B------:R-:W-:Y:S01]  /*01d0*/  IMAD.HI.U32 R9, R7, R11, R6 ;  /* 0x0000000b07097227 */ /* 0x000fe200078e0006 */
[----:B------:R-:W-:-:S03]  /*01e0*/  IADD3 R6, PT, PT, R5, -R4, -R8 ;  /* 0x8000000405067210 */ /* 0x000fc60007ffe808 */
[----:B------:R-:W-:Y:S02]  /*01f0*/  IMAD.MOV.U32 R7, RZ, RZ, R0 ;  /* 0x000000ffff077224 */ /* 0x000fe400078e0000 */
[----:B------:R-:W-:-:S05]  /*0200*/  IMAD.HI.U32 R9, R9, R6, RZ ;  /* 0x0000000609097227 */ /* 0x000fca00078e00ff */
[----:B------:R-:W-:-:S05]  /*0210*/  IADD3 R5, PT, PT, -R9, RZ, RZ ;  /* 0x000000ff09057210 */ /* 0x000fca0007ffe1ff */
[C---:B------:R-:W-:Y:S02]  /*0220*/  IMAD R6, R3.reuse, R5, R6 ;  /* 0x0000000503067224 */ /* 0x040fe400078e0206 */
[----:B------:R-:W-:-:S03]  /*0230*/  IMAD.IADD R5, R3, 0x1, R4 ;  /* 0x0000000103057824 */ /* 0x000fc600078e0204 */
[----:B------:R-:W-:-:S13]  /*0240*/  ISETP.GE.U32.AND P0, PT, R6, R3, PT ;  /* 0x000000030600720c */ /* 0x000fda0003f06070 */
[----:B------:R-:W-:Y:S02]  /*0250*/  @P0 IMAD.IADD R6, R6, 0x1, -R3 ;  /* 0x0000000106060824 */ /* 0x000fe400078e0a03 */
[----:B------:R-:W-:-:S03]  /*0260*/  @P0 VIADD R9, R9, 0x1 ;  /* 0x0000000109090836 */ /* 0x000fc60000000000 */
[----:B------:R-:W-:-:S13]  /*0270*/  ISETP.GE.U32.AND P1, PT, R6, R3, PT ;  /* 0x000000030600720c */ /* 0x000fda0003f26070 */
[----:B------:R-:W-:Y:S01]  /*0280*/  @P1 VIADD R9, R9, 0x1 ;  /* 0x0000000109091836 */ /* 0x000fe20000000000 */
[----:B------:R-:W-:-:S04]  /*0290*/  @!P2 LOP3.LUT R9, RZ, R3, RZ, 0x33, !PT ;  /* 0x00000003ff09a212 */ /* 0x000fc800078e33ff */
[----:B------:R-:W-:Y:S01]  /*02a0*/  IADD3 R6, PT, PT, R8, R9, RZ ;  /* 0x0000000908067210 */ /* 0x000fe20007ffe0ff */
[----:B-1----:R-:W-:Y:S02]  /*02b0*/  IMAD R8, R10, UR4, RZ ;  /* 0x000000040a087c24 */ /* 0x002fe4000f8e02ff */
[----:B------:R-:W-:Y:S01]  /*02c0*/  IMAD.IADD R9, R3, 0x1, R5 ;  /* 0x0000000103097824 */ /* 0x000fe200078e0205 */
[----:B--23--:R-:W-:-:S07]  /*02d0*/  LOP3.LUT R10, R6, 0x3, RZ, 0xc0, !PT ;  /* 0x00000003060a7812 */ /* 0x00cfce00078ec0ff */
.L_x_750:
[----:B0-----:R-:W0:Y:S01]  /*02e0*/  LDC R0, c[0x0][0x390] ;  /* 0x0000e400ff007b82 */ /* 0x001e220000000800 */
[----:B------:R-:W-:Y:S01]  /*02f0*/  BSSY.RECONVERGENT B0, `(.L_x_731) ;  /* 0x00000e4000007945 */ /* 0x000fe20003800200 */
[----:B0-----:R-:W-:-:S13]  /*0300*/  ISETP.GE.AND P0, PT, R2, R0, PT ;  /* 0x000000000200720c */ /* 0x001fda0003f06270 */
[----:B------:R-:W-:Y:S05]  /*0310*/  @P0 BRA `(.L_x_732) ;  /* 0x0000000c00840947 */ /* 0x000fea0003800000 */
[----:B------:R-:W0:Y:S01]  /*0320*/  LDC.64 R14, c[0x0][0x380] ;  /* 0x0000e000ff0e7b82 */ /* 0x000e220000000a00 */
[----:B------:R-:W-:Y:S01]  /*0330*/  ISETP.NE.AND P0, PT, R10, 0x3, PT ;  /* 0x000000030a00780c */ /* 0x000fe20003f05270 */
[----:B------:R-:W-:Y:S01]  /*0340*/  IMAD R11, R7, R0, R7 ;  /* 0x00000000070b7224 */ /* 0x000fe200078e0207 */
[----:B------:R-:W-:Y:S01]  /*0350*/  BSSY.RECONVERGENT B1, `(.L_x_733) ;  /* 0x0000064000017945 */ /* 0x000fe20003800200 */
[----:B------:R-:W-:Y:S02]  /*0360*/  IMAD.MOV.U32 R32, RZ, RZ, R2 ;  /* 0x000000ffff207224 */ /* 0x000fe400078e0002 */
[----:B0-----:R-:W-:-:S08]  /*0370*/  IMAD.WIDE R14, R11, 0x8, R14 ;  /* 0x000000080b0e7825 */ /* 0x001fd000078e020e */
[----:B------:R-:W-:Y:S05]  /*0380*/  @!P0 BRA `(.L_x_734) ;  /* 0x0000000400808947 */ /* 0x000fea0003800000 */
[----:B------:R-:W2:Y:S01]  /*0390*/  LDG.E.64 R18, desc[UR6][R14.64] ;  /* 0x000000060e127981 */ /* 0x000ea2000c1e1b00 */
[----:B------:R-:W0:Y:S01]  /*03a0*/  LDC.64 R12, c[0x0][0x388] ;  /* 0x0000e200ff0c7b82 */ /* 0x000e220000000a00 */
[----:B------:R-:W-:-:S04]  /*03b0*/  IMAD R11, R2, R0, R7 ;  /* 0x00000000020b7224 */ /* 0x000fc800078e0207 */
[----:B0-----:R-:W-:-:S05]  /*03c0*/  IMAD.WIDE R12, R11, 0x8, R12 ;  /* 0x000000080b0c7825 */ /* 0x001fca00078e020c */
[----:B------:R-:W3:Y:S01]  /*03d0*/  LDG.E.64 R22, desc[UR6][R12.64] ;  /* 0x000000060c167981 */ /* 0x000ee2000c1e1b00 */
[----:B------:R-:W-:Y:S01]  /*03e0*/  IMAD.MOV.U32 R16, RZ, RZ, 0x1 ;  /* 0x00000001ff107424 */ /* 0x000fe200078e00ff */
[----:B------:R-:W-:Y:S01]  /*03f0*/  BSSY.RECONVERGENT B2, `(.L_x_735) ;  /* 0x0000016000027945 */ /* 0x000fe20003800200 */
[----:B------:R-:W-:Y:S01]  /*0400*/  ISETP.NE.AND P1, PT, R10, RZ, PT ;  /* 0x000000ff0a00720c */ /* 0x000fe20003f25270 */
[----:B--2---:R-:W0:Y:S03]  /*0410*/  MUFU.RCP64H R17, R19 ;  /* 0x0000001300117308 */ /* 0x004e260000001800 */
[----:B0-----:R-:W-:-:S08]  /*0420*/  DFMA R20, -R18, R16, 1 ;  /* 0x3ff000001214742b */ /* 0x001fd00000000110 */
[----:B------:R-:W-:Y:S01]  /*0430*/  DFMA R20, R20, R20, R20 ;  /* 0x000000141414722b */ /* 0x000fe20000000014 */
[----:B---3--:R-:W-:-:S07]  /*0440*/  FSETP.GEU.AND P2, PT, |R23|, 6.5827683646048100446e-37, PT ;  /* 0x036000001700780b */ /* 0x008fce0003f4e200 */
[----:B------:R-:W-:-:S08]  /*0450*/  DFMA R20, R16, R20, R16 ;  /* 0x000000141014722b */ /* 0x000fd00000000010 */
[----:B------:R-:W-:-:S08]  /*0460*/  DFMA R16, -R18, R20, 1 ;  /* 0x3ff000001210742b */ /* 0x000fd00000000114 */
[----:B------:R-:W-:-:S08]  /*0470*/  DFMA R16, R20, R16, R20 ;  /* 0x000000101410722b */ /* 0x000fd00000000014 */
[----:B------:R-:W-:-:S08]  /*0480*/  DMUL R20, R22, R16 ;  /* 0x0000001016147228 */ /* 0x000fd00000000000 */
[----:B------:R-:W-:-:S08]  /*0490*/  DFMA R24, -R18, R20, R22 ;  /* 0x000000141218722b */ /* 0x000fd00000000116 */
[----:B------:R-:W-:-:S10]  /*04a0*/  DFMA R16, R16, R24, R20 ;  /* 0x000000181010722b */ /* 0x000fd40000000014 */
[----:B------:R-:W-:-:S05]  /*04b0*/  FFMA R0, RZ, R19, R17 ;  /* 0x00000013ff007223 */ /* 0x000fca0000000011 */
[----:B------:R-:W-:-:S13]  /*04c0*/  FSETP.GT.AND P0, PT, |R0|, 1.469367938527859385e-39, PT ;  /* 0x001000000000780b */ /* 0x000fda0003f04200 */
[----:B------:R-:W-:Y:S05]  /*04d0*/  @P0 BRA P2, `(.L_x_736) ;  /* 0x00000000001c0947 */ /* 0x000fea0001000000 */
[----:B------:R-:W-:Y:S01]  /*04e0*/  MOV R21, R22 ;  /* 0x0000001600157202 */ /* 0x000fe20000000f00 */
[----:B------:R-:W-:Y:S01]  /*04f0*/  IMAD.MOV.U32 R20, RZ, RZ, R23 ;  /* 0x000000ffff147224 */ /* 0x000fe200078e0017 */
[----:B------:R-:W-:Y:S01]  /*0500*/  MOV R0, 0x530 ;  /* 0x0000053000007802 */ /* 0x000fe20000000f00 */
[----:B------:R-:W-:-:S07]  /*0510*/  IMAD.MOV.U32 R11, RZ, RZ, R18 ;  /* 0x000000ffff0b7224 */ /* 0x000fce00078e0012 */
[----:B------:R-:W-:Y:S05]  /*0520*/  CALL.REL.NOINC `($__internal_2_$__cuda_sm20_div_rn_f64_full) ;  /* 0x0000000c00187944 */ /* 0x000fea0003c00000 */
[----:B------:R-:W-:Y:S02]  /*0530*/  IMAD.MOV.U32 R16, RZ, RZ, R34 ;  /* 0x000000ffff107224 */ /* 0x000fe400078e0022 */
[----:B------:R-:W-:-:S07]  /*0540*/  IMAD.MOV.U32 R17, RZ, RZ, R35 ;  /* 0x000000ffff117224 */ /* 0x000fce00078e0023 */
.L_x_736:
[----:B------:R-:W-:Y:S05]  /*0550*/  BSYNC.RECONVERGENT B2 ;  /* 0x0000000000027941 */ /* 0x000fea0003800200 */
.L_x_735:
[----:B------:R0:W-:Y:S01]  /*0560*/  STG.E.64 desc[UR6][R12.64], R16 ;  /* 0x000000100c007986 */ /* 0x0001e2000c101b06 */
[----:B------:R-:W-:Y:S01]  /*0570*/  MOV R32, R4 ;  /* 0x0000000400207202 */ /* 0x000fe20000000f00 */
[----:B------:R-:W-:Y:S06]  /*0580*/  @!P1 BRA `(.L_x_734) ;  /* 0x0000000400009947 */ /* 0x000fec0003800000 */
[----:B------:R-:W2:Y:S01]  /*0590*/  LDG.E.64 R18, desc[UR6][R14.64] ;  /* 0x000000060e127981 */ /* 0x000ea2000c1e1b00 */
[----:B0-----:R-:W0:Y:S01]  /*05a0*/  LDC.64 R12, c[0x0][0x388] ;  /* 0x0000e200ff0c7b82 */ /* 0x001e220000000a00 */
[----:B------:R-:W1:Y:S02]  /*05b0*/  LDCU UR4, c[0x0][0x390] ;  /* 0x00007200ff0477ac */ /* 0x000e640008000800 */
[----:B-1----:R-:W-:-:S04]  /*05c0*/  IMAD R11, R4, UR4, R7 ;  /* 0x00000004040b7c24 */ /* 0x002fc8000f8e0207 */
[----:B0-----:R-:W-:-:S05]  /*05d0*/  IMAD.WIDE R12, R11, 0x8, R12 ;  /* 0x000000080b0c7825 */ /* 0x001fca00078e020c */
[----:B------:R-:W3:Y:S01]  /*05e0*/  LDG.E.64 R22, desc[UR6][R12.64] ;  /* 0x000000060c167981 */ /* 0x000ee2000c1e1b00 */
[----:B------:R-:W-:Y:S01]  /*05f0*/  IMAD.MOV.U32 R16, RZ, RZ, 0x1 ;  /* 0x00000001ff107424 */ /* 0x000fe200078e00ff */
[----:B------:R-:W-:Y:S01]  /*0600*/  BSSY.RECONVERGENT B2, `(.L_x_737) ;  /* 0x0000016000027945 */ /* 0x000fe20003800200 */
[----:B------:R-:W-:Y:S01]  /*0610*/  ISETP.NE.AND P1, PT, R10, 0x1, PT ;  /* 0x000000010a00780c */ /* 0x000fe20003f25270 */
        /* <DEDUP_REMOVED lines=13> */
[----:B------:R-:W-:Y:S01]  /*06f0*/  IMAD.MOV.U32 R21, RZ, RZ, R22 ;  /* 0x000000ffff157224 */ /* 0x000fe200078e0016 */
[----:B------:R-:W-:Y:S01]  /*0700*/  MOV R0, 0x740 ;  /* 0x0000074000007802 */ /* 0x000fe20000000f00 */
[----:B------:R-:W-:Y:S02]  /*0710*/  IMAD.MOV.U32 R20, RZ, RZ, R23 ;  /* 0x000000ffff147224 */ /* 0x000fe400078e0017 */
[----:B------:R-:W-:-:S07]  /*0720*/  IMAD.MOV.U32 R11, RZ, RZ, R18 ;  /* 0x000000ffff0b7224 */ /* 0x000fce00078e0012 */
[----:B------:R-:W-:Y:S05]  /*0730*/  CALL.REL.NOINC `($__internal_2_$__cuda_sm20_div_rn_f64_full) ;  /* 0x0000000800947944 */ /* 0x000fea0003c00000 */
[----:B------:R-:W-:Y:S01]  /*0740*/  MOV R16, R34 ;  /* 0x0000002200107202 */ /* 0x000fe20000000f00 */
[----:B------:R-:W-:-:S07]  /*0750*/  IMAD.MOV.U32 R17, RZ, RZ, R35 ;  /* 0x000000ffff117224 */ /* 0x000fce00078e0023 */
.L_x_738:
[----:B------:R-:W-:Y:S05]  /*0760*/  BSYNC.RECONVERGENT B2 ;  /* 0x0000000000027941 */ /* 0x000fea0003800200 */
.L_x_737:
[----:B------:R1:W-:Y:S01]  /*0770*/  STG.E.64 desc[UR6][R12.64], R16 ;  /* 0x000000100c007986 */ /* 0x0003e2000c101b06 */
[----:B------:R-:W-:Y:S01]  /*0780*/  IMAD.MOV.U32 R32, RZ, RZ, R5 ;  /* 0x000000ffff207224 */ /* 0x000fe200078e0005 */
[----:B------:R-:W-:Y:S06]  /*0790*/  @!P1 BRA `(.L_x_734) ;  /* 0x00000000007c9947 */ /* 0x000fec0003800000 */
[----:B------:R-:W2:Y:S01]  /*07a0*/  LDG.E.64 R18, desc[UR6][R14.64] ;  /* 0x000000060e127981 */ /* 0x000ea2000c1e1b00 */
[----:B-1----:R-:W0:Y:S01]  /*07b0*/  LDC.64 R12, c[0x0][0x388] ;  /* 0x0000e200ff0c7b82 */ /* 0x002e220000000a00 */
[----:B------:R-:W1:Y:S02]  /*07c0*/  LDCU UR4, c[0x0][0x390] ;  /* 0x00007200ff0477ac */ /* 0x000e640008000800 */
[----:B-1----:R-:W-:-:S04]  /*07d0*/  IMAD R11, R5, UR4, R7 ;  /* 0x00000004050b7c24 */ /* 0x002fc8000f8e0207 */
[----:B0-----:R-:W-:-:S05]  /*07e0*/  IMAD.WIDE R12, R11, 0x8, R12 ;  /* 0x000000080b0c7825 */ /* 0x001fca00078e020c */
[----:B------:R-:W3:Y:S01]  /*07f0*/  LDG.E.64 R22, desc[UR6][R12.64] ;  /* 0x000000060c167981 */ /* 0x000ee2000c1e1b00 */
[----:B------:R-:W-:Y:S01]  /*0800*/  IMAD.MOV.U32 R16, RZ, RZ, 0x1 ;  /* 0x00000001ff107424 */ /* 0x000fe200078e00ff */
[----:B------:R-:W-:Y:S01]  /*0810*/  BSSY.RECONVERGENT B2, `(.L_x_739) ;  /* 0x0000015000027945 */ /* 0x000fe20003800200 */
[----:B--2---:R-:W0:Y:S04]  /*0820*/  MUFU.RCP64H R17, R19 ;  /* 0x0000001300117308 */ /* 0x004e280000001800 */
        /* <DEDUP_REMOVED lines=17> */
[----:B------:R-:W-:Y:S01]  /*0940*/  IMAD.MOV.U32 R16, RZ, RZ, R34 ;  /* 0x000000ffff107224 */ /* 0x000fe200078e0022 */
[----:B------:R-:W-:-:S07]  /*0950*/  MOV R17, R35 ;  /* 0x0000002300117202 */ /* 0x000fce0000000f00 */
.L_x_740:
[----:B------:R-:W-:Y:S05]  /*0960*/  BSYNC.RECONVERGENT B2 ;  /* 0x0000000000027941 */ /* 0x000fea0003800200 */
.L_x_739:
[----:B------:R2:W-:Y:S01]  /*0970*/  STG.E.64 desc[UR6][R12.64], R16 ;  /* 0x000000100c007986 */ /* 0x0005e2000c101b06 */
[----:B------:R-:W-:-:S07]  /*0980*/  IMAD.MOV.U32 R32, RZ, RZ, R9 ;  /* 0x000000ffff207224 */ /* 0x000fce00078e0009 */
.L_x_734:
[----:B------:R-:W-:Y:S05]  /*0990*/  BSYNC.RECONVERGENT B1 ;  /* 0x0000000000017941 */ /* 0x000fea0003800200 */
.L_x_733:
[----:B012---:R-:W0:Y:S01]  /*09a0*/  LDC.64 R12, c[0x0][0x388] ;  /* 0x0000e200ff0c7b82 */ /* 0x007e220000000a00 */
[----:B------:R-:W-:-:S13]  /*09b0*/  ISETP.GE.U32.AND P0, PT, R6, 0x3, PT ;  /* 0x000000030600780c */ /* 0x000fda0003f06070 */
[----:B------:R-:W-:Y:S05]  /*09c0*/  @!P0 BRA `(.L_x_732) ;  /* 0x0000000400d88947 */ /* 0x000fea0003800000 */
.L_x_749:
[----:B------:R-:W2:Y:S01]  /*09d0*/  LDG.E.64 R18, desc[UR6][R14.64] ;  /* 0x000000060e127981 */ /* 0x000ea2000c1e1b00 */
[----:B------:R-:W-:-:S04]  /*09e0*/  IMAD R27, R32, UR5, R7 ;  /* 0x00000005201b7c24 */ /* 0x000fc8000f8e0207 */
[----:B0-----:R-:W-:-:S05]  /*09f0*/  IMAD.WIDE R26, R27, 0x8, R12 ;  /* 0x000000081b1a7825 */ /* 0x001fca00078e020c */
[----:B------:R-:W3:Y:S01]  /*0a00*/  LDG.E.64 R22, desc[UR6][R26.64] ;  /* 0x000000061a167981 */ /* 0x000ee2000c1e1b00 */
[----:B------:R-:W-:Y:S01]  /*0a10*/  IMAD.MOV.U32 R16, RZ, RZ, 0x1 ;  /* 0x00000001ff107424 */ /* 0x000fe200078e00ff */
[----:B------:R-:W-:Y:S01]  /*0a20*/  BSSY.RECONVERGENT B1, `(.L_x_741) ;  /* 0x0000015000017945 */ /* 0x000fe20003800200 */
[----:B--2---:R-:W0:Y:S01]  /*0a30*/  MUFU.RCP64H R17, R19 ;  /* 0x0000001300117308 */ /* 0x004e220000001800 */
[----:B---3--:R-:W-:-:S03]  /*0a40*/  FSETP.GEU.AND P1, PT, |R23|, 6.5827683646048100446e-37, PT ;  /* 0x036000001700780b */ /* 0x008fc60003f2e200 */
[----:B0-----:R-:W-:-:S08]  /*0a50*/  DFMA R20, -R18, R16, 1 ;  /* 0x3ff000001214742b */ /* 0x001fd00000000110 */
[----:B------:R-:W-:-:S08]  /*0a60*/  DFMA R20, R20, R20, R20 ;  /* 0x000000141414722b */ /* 0x000fd00000000014 */
        /* <DEDUP_REMOVED lines=10> */
[----:B------:R-:W-:Y:S01]  /*0b10*/  MOV R20, R23 ;  /* 0x0000001700147202 */ /* 0x000fe20000000f00 */
[----:B------:R-:W-:Y:S01]  /*0b20*/  IMAD.MOV.U32 R11, RZ, RZ, R18 ;  /* 0x000000ffff0b7224 */ /* 0x000fe200078e0012 */
[----:B------:R-:W-:-:S07]  /*0b30*/  MOV R0, 0xb50 ;  /* 0x00000b5000007802 */ /* 0x000fce0000000f00 */
[----:B------:R-:W-:Y:S05]  /*0b40*/  CALL.REL.NOINC `($__internal_2_$__cuda_sm20_div_rn_f64_full) ;  /* 0x0000000400907944 */ /* 0x000fea0003c00000 */
[----:B------:R-:W-:Y:S02]  /*0b50*/  IMAD.MOV.U32 R16, RZ, RZ, R34 ;  /* 0x000000ffff107224 */ /* 0x000fe400078e0022 */
[----:B------:R-:W-:-:S07]  /*0b60*/  IMAD.MOV.U32 R17, RZ, RZ, R35 ;  /* 0x000000ffff117224 */ /* 0x000fce00078e0023 */
.L_x_742:
[----:B------:R-:W-:Y:S05]  /*0b70*/  BSYNC.RECONVERGENT B1 ;  /* 0x0000000000017941 */ /* 0x000fea0003800200 */
.L_x_741:
[----:B------:R0:W-:Y:S04]  /*0b80*/  STG.E.64 desc[UR6][R26.64], R16 ;  /* 0x000000101a007986 */ /* 0x0001e8000c101b06 */
[----:B------:R-:W2:Y:S01]  /*0b90*/  LDG.E.64 R18, desc[UR6][R14.64] ;  /* 0x000000060e127981 */ /* 0x000ea2000c1e1b00 */
[----:B------:R-:W-:-:S05]  /*0ba0*/  IADD3 R32, PT, PT, R3, R32, RZ ;  /* 0x0000002003207210 */ /* 0x000fca0007ffe0ff */
        /* <DEDUP_REMOVED lines=25> */
.L_x_744:
[----:B------:R-:W-:Y:S05]  /*0d40*/  BSYNC.RECONVERGENT B1 ;  /* 0x0000000000017941 */ /* 0x000fea0003800200 */
.L_x_743:
[----:B------:R0:W-:Y:S04]  /*0d50*/  STG.E.64 desc[UR6][R26.64], R16 ;  /* 0x000000101a007986 */ /* 0x0001e8000c101b06 */
[----:B------:R-:W2:Y:S01]  /*0d60*/  LDG.E.64 R18, desc[UR6][R14.64] ;  /* 0x000000060e127981 */ /* 0x000ea2000c1e1b00 */
[----:B------:R-:W-:-:S04]  /*0d70*/  IMAD.IADD R32, R3, 0x1, R32 ;  /* 0x0000000103207824 */ /* 0x000fc800078e0220 */
[----:B------:R-:W-:-:S04]  /*0d80*/  IMAD R11, R32, UR5, R7 ;  /* 0x00000005200b7c24 */ /* 0x000fc8000f8e0207 */
[----:B0-----:R-:W-:-:S05]  /*0d90*/  IMAD.WIDE R26, R11, 0x8, R12 ;  /* 0x000000080b1a7825 */ /* 0x001fca00078e020c */
[----:B------:R-:W3:Y:S01]  /*0da0*/  LDG.E.64 R22, desc[UR6][R26.64] ;  /* 0x000000061a167981 */ /* 0x000ee2000c1e1b00 */
[----:B------:R-:W-:Y:S01]  /*0db0*/  MOV R20, 0x1 ;  /* 0x0000000100147802 */ /* 0x000fe20000000f00 */
        /* <DEDUP_REMOVED lines=21> */
.L_x_746:
[----:B------:R-:W-:Y:S05]  /*0f10*/  BSYNC.RECONVERGENT B1 ;  /* 0x0000000000017941 */ /* 0x000fea0003800200 */
.L_x_745:
[----:B------:R0:W-:Y:S04]  /*0f20*/  STG.E.64 desc[UR6][R26.64], R16 ;  /* 0x000000101a007986 */ /* 0x0001e8000c101b06 */
[----:B------:R-:W2:Y:S01]  /*0f30*/  LDG.E.64 R18, desc[UR6][R14.64] ;  /* 0x000000060e127981 */ /* 0x000ea2000c1e1b00 */
[----:B------:R-:W-:-:S04]  /*0f40*/  IMAD.IADD R32, R3, 0x1, R32 ;  /* 0x0000000103207824 */ /* 0x000fc800078e0220 */
        /* <DEDUP_REMOVED lines=25> */
.L_x_748:
[----:B------:R-:W-:Y:S05]  /*10e0*/  BSYNC.RECONVERGENT B1 ;  /* 0x0000000000017941 */ /* 0x000fea0003800200 */
.L_x_747:
[----:B------:R1:W-:Y:S01]  /*10f0*/  STG.E.64 desc[UR6][R26.64], R16 ;  /* 0x000000101a007986 */ /* 0x0003e2000c101b06 */
[----:B------:R-:W-:-:S05]  /*1100*/  IMAD.IADD R32, R3, 0x1, R32 ;  /* 0x0000000103207824 */ /* 0x000fca00078e0220 */
[----:B------:R-:W-:-:S13]  /*1110*/  ISETP.GE.AND P0, PT, R32, UR5, PT ;  /* 0x0000000520007c0c */ /* 0x000fda000bf06270 */
[----:B-1----:R-:W-:Y:S05]  /*1120*/  @!P0 BRA `(.L_x_749) ;  /* 0xfffffff800288947 */ /* 0x002fea000383ffff */
.L_x_732:
[----:B------:R-:W-:Y:S05]  /*1130*/  BSYNC.RECONVERGENT B0 ;  /* 0x0000000000007941 */ /* 0x000fea0003800200 */
.L_x_731:
[----:B------:R-:W1:Y:S01]  /*1140*/  LDCU UR4, c[0x0][0x390] ;  /* 0x00007200ff0477ac */ /* 0x000e620008000800 */
[----:B------:R-:W-:-:S05]  /*1150*/  IMAD.IADD R7, R8, 0x1, R7 ;  /* 0x0000000108077824 */ /* 0x000fca00078e0207 */
[----:B-1----:R-:W-:-:S13]  /*1160*/  ISETP.GE.AND P0, PT, R7, UR4, PT ;  /* 0x0000000407007c0c */ /* 0x002fda000bf06270 */
[----:B------:R-:W-:Y:S05]  /*1170*/  @!P0 BRA `(.L_x_750) ;  /* 0xfffffff000588947 */ /* 0x000fea000383ffff */
[----:B------:R-:W-:Y:S05]  /*1180*/  EXIT ;  /* 0x000000000000794d */ /* 0x000fea0003800000 */
        .weak           $__internal_2_$__cuda_sm20_div_rn_f64_full
        .type           $__internal_2_$__cuda_sm20_div_rn_f64_full,@function
        .size           $__internal_2_$__cuda_sm20_div_rn_f64_full,(.L_x_764 - $__internal_2_$__cuda_sm20_div_rn_f64_full)
$__internal_2_$__cuda_sm20_div_rn_f64_full:
[C---:B------:R-:W-:Y:S01]  /*1190*/  FSETP.GEU.AND P0, PT, |R19|.reuse, 1.469367938527859385e-39, PT ;  /* 0x001000001300780b */ /* 0x040fe20003f0e200 */
[----:B------:R-:W-:Y:S01]  /*11a0*/  IMAD.MOV.U32 R18, RZ, RZ, R11 ;  /* 0x000000ffff127224 */ /* 0x000fe200078e000b */
[----:B------:R-:W-:Y:S01]  /*11b0*/  LOP3.LUT R16, R19, 0x800fffff, RZ, 0xc0, !PT ;  /* 0x800fffff13107812 */ /* 0x000fe200078ec0ff */
[----:B------:R-:W-:Y:S01]  /*11c0*/  IMAD.MOV.U32 R24, RZ, RZ, 0x1 ;  /* 0x00000001ff187424 */ /* 0x000fe200078e00ff */
[-C--:B------:R-:W-:Y:S01]  /*11d0*/  LOP3.LUT R21, R21, R20.reuse, RZ, 0x3c, !PT ;  /* 0x0000001415157212 */ /* 0x080fe200078e3cff */
[----:B------:R-:W-:Y:S01]  /*11e0*/  IMAD.MOV.U32 R28, RZ, RZ, 0x1ca00000 ;  /* 0x1ca00000ff1c7424 */ /* 0x000fe200078e00ff */
[----:B------:R-:W-:Y:S01]  /*11f0*/  LOP3.LUT R17, R16, 0x3ff00000, RZ, 0xfc, !PT ;  /* 0x3ff0000010117812 */ /* 0x000fe200078efcff */
[----:B------:R-:W-:Y:S01]  /*1200*/  BSSY.RECONVERGENT B3, `(.L_x_751) ;  /* 0x0000054000037945 */ /* 0x000fe20003800200 */
[----:B------:R-:W-:Y:S02]  /*1210*/  MOV R16, R11 ;  /* 0x0000000b00107202 */ /* 0x000fe40000000f00 */
[----:B------:R-:W-:-:S02]  /*1220*/  LOP3.LUT R20, R21, R20, RZ, 0x3c, !PT ;  /* 0x0000001415147212 */ /* 0x000fc400078e3cff */
[----:B------:R-:W-:Y:S01]  /*1230*/  LOP3.LUT R30, R19, 0x7ff00000, RZ, 0xc0, !PT ;  /* 0x7ff00000131e7812 */ /* 0x000fe200078ec0ff */
[----:B------:R-:W-:Y:S01]  /*1240*/  @!P0 DMUL R16, R18, 8.98846567431157953865e+307 ;  /* 0x7fe0000012108828 */ /* 0x000fe20000000000 */
[----:B------:R-:W-:-:S04]  /*1250*/  LOP3.LUT R21, R21, R20, RZ, 0x3c, !PT ;  /* 0x0000001415157212 */ /* 0x000fc800078e3cff */
[C---:B------:R-:W-:Y:S01]  /*1260*/  FSETP.GEU.AND P3, PT, |R21|.reuse, 1.469367938527859385e-39, PT ;  /* 0x001000001500780b */ /* 0x040fe20003f6e200 */
[----:B------:R-:W0:Y:S01]  /*1270*/  MUFU.RCP64H R25, R17 ;  /* 0x0000001100197308 */ /* 0x000e220000001800 */
[----:B------:R-:W-:-:S04]  /*1280*/  LOP3.LUT R11, R21, 0x7ff00000, RZ, 0xc0, !PT ;  /* 0x7ff00000150b7812 */ /* 0x000fc800078ec0ff */
[----:B------:R-:W-:Y:S01]  /*1290*/  ISETP.GE.U32.AND P2, PT, R11, R30, PT ;  /* 0x0000001e0b00720c */ /* 0x000fe20003f46070 */
[----:B------:R-:W-:Y:S01]  /*12a0*/  IMAD.MOV.U32 R29, RZ, RZ, R11 ;  /* 0x000000ffff1d7224 */ /* 0x000fe200078e000b */
[----:B------:R-:W-:Y:S02]  /*12b0*/  @!P0 LOP3.LUT R30, R17, 0x7ff00000, RZ, 0xc0, !PT ;  /* 0x7ff00000111e8812 */ /* 0x000fe400078ec0ff */
[----:B------:R-:W-:-:S03]  /*12c0*/  SEL R23, R28, 0x63400000, !P2 ;  /* 0x634000001c177807 */ /* 0x000fc60005000000 */
[----:B------:R-:W-:Y:S02]  /*12d0*/  @!P3 LOP3.LUT R22, R19, 0x7ff00000, RZ, 0xc0, !PT ;  /* 0x7ff000001316b812 */ /* 0x000fe400078ec0ff */
[----:B------:R-:W-:Y:S02]  /*12e0*/  LOP3.LUT R23, R23, 0x800fffff, R21, 0xf8, !PT ;  /* 0x800fffff17177812 */ /* 0x000fe400078ef815 */
[----:B------:R-:W-:Y:S01]  /*12f0*/  @!P3 ISETP.GE.U32.AND P4, PT, R11, R22, PT ;  /* 0x000000160b00b20c */ /* 0x000fe20003f86070 */
[----:B0-----:R-:W-:-:S03]  /*1300*/  DFMA R34, R24, -R16, 1 ;  /* 0x3ff000001822742b */ /* 0x001fc60000000810 */
[----:B------:R-:W-:-:S04]  /*1310*/  @!P3 SEL R22, R28, 0x63400000, !P4 ;  /* 0x634000001c16b807 */ /* 0x000fc80006000000 */
[----:B------:R-:W-:Y:S01]  /*1320*/  @!P3 LOP3.LUT R22, R22, 0x80000000, R21, 0xf8, !PT ;  /* 0x800000001616b812 */ /* 0x000fe200078ef815 */
[----:B------:R-:W-:-:S08]  /*1330*/  DFMA R34, R34, R34, R34 ;  /* 0x000000222222722b */ /* 0x000fd00000000022 */
[----:B------:R-:W-:Y:S01]  /*1340*/  DFMA R24, R24, R34, R24 ;  /* 0x000000221818722b */ /* 0x000fe20000000018 */
[----:B------:R-:W-:Y:S01]  /*1350*/  @!P3 LOP3.LUT R35, R22, 0x100000, RZ, 0xfc, !PT ;  /* 0x001000001623b812 */ /* 0x000fe200078efcff */
[----:B------:R-:W-:Y:S01]  /*1360*/  IMAD.MOV.U32 R22, RZ, RZ, R20 ;  /* 0x000000ffff167224 */ /* 0x000fe200078e0014 */
[----:B------:R-:W-:-:S05]  /*1370*/  @!P3 MOV R34, RZ ;  /* 0x000000ff0022b202 */ /* 0x000fca0000000f00 */
[----:B------:R-:W-:Y:S02]  /*1380*/  DFMA R36, R24, -R16, 1 ;  /* 0x3ff000001824742b */ /* 0x000fe40000000810 */
[----:B------:R-:W-:-:S06]  /*1390*/  @!P3 DFMA R22, R22, 2, -R34 ;  /* 0x400000001616b82b */ /* 0x000fcc0000000822 */
[----:B------:R-:W-:-:S04]  /*13a0*/  DFMA R36, R24, R36, R24 ;  /* 0x000000241824722b */ /* 0x000fc80000000018 */
[----:B------:R-:W-:-:S04]  /*13b0*/  @!P3 LOP3.LUT R29, R23, 0x7ff00000, RZ, 0xc0, !PT ;  /* 0x7ff00000171db812 */ /* 0x000fc800078ec0ff */
[----:B------:R-:W-:Y:S01]  /*13c0*/  DMUL R34, R36, R22 ;  /* 0x0000001624227228 */ /* 0x000fe20000000000 */
[----:B------:R-:W-:-:S05]  /*13d0*/  VIADD R31, R29, 0xffffffff ;  /* 0xffffffff1d1f7836 */ /* 0x000fca0000000000 */
[----:B------:R-:W-:Y:S01]  /*13e0*/  ISETP.GT.U32.AND P0, PT, R31, 0x7feffffe, PT ;  /* 0x7feffffe1f00780c */ /* 0x000fe20003f04070 */
[----:B------:R-:W-:Y:S01]  /*13f0*/  VIADD R31, R30, 0xffffffff ;  /* 0xffffffff1e1f7836 */ /* 0x000fe20000000000 */
[----:B------:R-:W-:-:S04]  /*1400*/  DFMA R24, R34, -R16, R22 ;  /* 0x800000102218722b */ /* 0x000fc80000000016 */
[----:B------:R-:W-:-:S04]  /*1410*/  ISETP.GT.U32.OR P0, PT, R31, 0x7feffffe, P0 ;  /* 0x7feffffe1f00780c */ /* 0x000fc80000704470 */
[----:B------:R-:W-:-:S09]  /*1420*/  DFMA R24, R36, R24, R34 ;  /* 0x000000182418722b */ /* 0x000fd20000000022 */
[----:B------:R-:W-:Y:S05]  /*1430*/  @P0 BRA `(.L_x_752) ;  /* 0x00000000006c0947 */ /* 0x000fea0003800000 */
[----:B------:R-:W-:-:S04]  /*1440*/  LOP3.LUT R20, R19, 0x7ff00000, RZ, 0xc0, !PT ;  /* 0x7ff0000013147812 */ /* 0x000fc800078ec0ff */
[CC--:B------:R-:W-:Y:S02]  /*1450*/  VIADDMNMX R21, R11.reuse, -R20.reuse, 0xb9600000, !PT ;  /* 0xb96000000b157446 */ /* 0x0c0fe40007800914 */
[----:B------:R-:W-:Y:S02]  /*1460*/  ISETP.GE.U32.AND P0, PT, R11, R20, PT ;  /* 0x000000140b00720c */ /* 0x000fe40003f06070 */
[----:B------:R-:W-:Y:S02]  /*1470*/  VIMNMX R21, PT, PT, R21, 0x46a00000, PT ;  /* 0x46a0000015157848 */ /* 0x000fe40003fe0100 */
[----:B------:R-:W-:-:S04]  /*1480*/  SEL R28, R28, 0x63400000, !P0 ;  /* 0x634000001c1c7807 */ /* 0x000fc80004000000 */
[----:B------:R-:W-:Y:S01]  /*1490*/  IADD3 R21, PT, PT, -R28, R21, RZ ;  /* 0x000000151c157210 */ /* 0x000fe20007ffe1ff */
[----:B------:R-:W-:-:S04]  /*14a0*/  IMAD.MOV.U32 R28, RZ, RZ, RZ ;  /* 0x000000ffff1c7224 */ /* 0x000fc800078e00ff */
[----:B------:R-:W-:-:S06]  /*14b0*/  VIADD R29, R21, 0x7fe00000 ;  /* 0x7fe00000151d7836 */ /* 0x000fcc0000000000 */
[----:B------:R-:W-:-:S10]  /*14c0*/  DMUL R34, R24, R28 ;  /* 0x0000001c18227228 */ /* 0x000fd40000000000 */
[----:B------:R-:W-:-:S13]  /*14d0*/  FSETP.GTU.AND P0, PT, |R35|, 1.469367938527859385e-39, PT ;  /* 0x001000002300780b */ /* 0x000fda0003f0c200 */
[----:B------:R-:W-:Y:S05]  /*14e0*/  @P0 BRA `(.L_x_753) ;  /* 0x0000000000940947 */ /* 0x000fea0003800000 */
[----:B------:R-:W-:Y:S01]  /*14f0*/  DFMA R16, R24, -R16, R22 ;  /* 0x800000101810722b */ /* 0x000fe20000000016 */
[----:B------:R-:W-:-:S09]  /*1500*/  IMAD.MOV.U32 R28, RZ, RZ, RZ ;  /* 0x000000ffff1c7224 */ /* 0x000fd200078e00ff */
[C---:B------:R-:W-:Y:S02]  /*1510*/  FSETP.NEU.AND P0, PT, R17.reuse, RZ, PT ;  /* 0x000000ff1100720b */ /* 0x040fe40003f0d000 */
[----:B------:R-:W-:-:S04]  /*1520*/  LOP3.LUT R18, R17, 0x80000000, R19, 0x48, !PT ;  /* 0x8000000011127812 */ /* 0x000fc800078e4813 */
[----:B------:R-:W-:-:S07]  /*1530*/  LOP3.LUT R29, R18, R29, RZ, 0xfc, !PT ;  /* 0x0000001d121d7212 */ /* 0x000fce00078efcff */
[----:B------:R-:W-:Y:S05]  /*1540*/  @!P0 BRA `(.L_x_753) ;  /* 0x00000000007c8947 */ /* 0x000fea0003800000 */
[C---:B------:R-:W-:Y:S01]  /*1550*/  IADD3 R17, PT, PT, -R21.reuse, RZ, RZ ;  /* 0x000000ff15117210 */ /* 0x040fe20007ffe1ff */
[----:B------:R-:W-:Y:S01]  /*1560*/  IMAD.MOV.U32 R16, RZ, RZ, RZ ;  /* 0x000000ffff107224 */ /* 0x000fe200078e00ff */
[----:B------:R-:W-:-:S05]  /*1570*/  IADD3 R21, PT, PT, -R21, -0x43300000, RZ ;  /* 0xbcd0000015157810 */ /* 0x000fca0007ffe1ff */
[----:B------:R-:W-:Y:S02]  /*1580*/  DFMA R16, R34, -R16, R24 ;  /* 0x800000102210722b */ /* 0x000fe40000000018 */
[----:B------:R-:W-:-:S08]  /*1590*/  DMUL.RP R24, R24, R28 ;  /* 0x0000001c18187228 */ /* 0x000fd00000008000 */
[----:B------:R-:W-:Y:S02]  /*15a0*/  FSETP.NEU.AND P0, PT, |R17|, R21, PT ;  /* 0x000000151100720b */ /* 0x000fe40003f0d200 */
[----:B------:R-:W-:Y:S02]  /*15b0*/  LOP3.LUT R11, R25, R18, RZ, 0x3c, !PT ;  /* 0x00000012190b7212 */ /* 0x000fe400078e3cff */
[----:B------:R-:W-:Y:S02]  /*15c0*/  FSEL R34, R24, R34, !P0 ;  /* 0x0000002218227208 */ /* 0x000fe40004000000 */
[----:B------:R-:W-:Y:S01]  /*15d0*/  FSEL R35, R11, R35, !P0 ;  /* 0x000000230b237208 */ /* 0x000fe20004000000 */
[----:B------:R-:W-:Y:S06]  /*15e0*/  BRA `(.L_x_753) ;  /* 0x0000000000547947 */ /* 0x000fec0003800000 */
.L_x_752:
[----:B------:R-:W-:-:S14]  /*15f0*/  DSETP.NAN.AND P0, PT, R20, R20, PT ;  /* 0x000000141400722a */ /* 0x000fdc0003f08000 */
[----:B------:R-:W-:Y:S05]  /*1600*/  @P0 BRA `(.L_x_754) ;  /* 0x0000000000440947 */ /* 0x000fea0003800000 */
[----:B------:R-:W-:-:S14]  /*1610*/  DSETP.NAN.AND P0, PT, R18, R18, PT ;  /* 0x000000121200722a */ /* 0x000fdc0003f08000 */
[----:B------:R-:W-:Y:S05]  /*1620*/  @P0 BRA `(.L_x_755) ;  /* 0x0000000000300947 */ /* 0x000fea0003800000 */
[----:B------:R-:W-:Y:S01]  /*1630*/  ISETP.NE.AND P0, PT, R29, R30, PT ;  /* 0x0000001e1d00720c */ /* 0x000fe20003f05270 */
[----:B------:R-:W-:Y:S02]  /*1640*/  IMAD.MOV.U32 R34, RZ, RZ, 0x0 ;  /* 0x00000000ff227424 */ /* 0x000fe400078e00ff */
[----:B------:R-:W-:-:S10]  /*1650*/  IMAD.MOV.U32 R35, RZ, RZ, -0x80000 ;  /* 0xfff80000ff237424 */ /* 0x000fd400078e00ff */
[----:B------:R-:W-:Y:S05]  /*1660*/  @!P0 BRA `(.L_x_753) ;  /* 0x0000000000348947 */ /* 0x000fea0003800000 */
[----:B------:R-:W-:Y:S02]  /*1670*/  ISETP.NE.AND P0, PT, R29, 0x7ff00000, PT ;  /* 0x7ff000001d00780c */ /* 0x000fe40003f05270 */
[----:B------:R-:W-:Y:S02]  /*1680*/  LOP3.LUT R35, R21, 0x80000000, R19, 0x48, !PT ;  /* 0x8000000015237812 */ /* 0x000fe400078e4813 */
[----:B------:R-:W-:-:S13]  /*1690*/  ISETP.EQ.OR P0, PT, R30, RZ, !P0 ;  /* 0x000000ff1e00720c */ /* 0x000fda0004702670 */
[----:B------:R-:W-:Y:S02]  /*16a0*/  @P0 LOP3.LUT R11, R35, 0x7ff00000, RZ, 0xfc, !PT ;  /* 0x7ff00000230b0812 */ /* 0x000fe400078efcff */
[----:B------:R-:W-:Y:S01]  /*16b0*/  @!P0 MOV R34, RZ ;  /* 0x000000ff00228202 */ /* 0x000fe20000000f00 */
[----:B------:R-:W-:Y:S02]  /*16c0*/  @P0 IMAD.MOV.U32 R34, RZ, RZ, RZ ;  /* 0x000000ffff220224 */ /* 0x000fe400078e00ff */
[----:B------:R-:W-:Y:S01]  /*16d0*/  @P0 IMAD.MOV.U32 R35, RZ, RZ, R11 ;  /* 0x000000ffff230224 */ /* 0x000fe200078e000b */
[----:B------:R-:W-:Y:S06]  /*16e0*/  BRA `(.L_x_753) ;  /* 0x0000000000147947 */ /* 0x000fec0003800000 */
.L_x_755:
[----:B------:R-:W-:Y:S01]  /*16f0*/  LOP3.LUT R35, R19, 0x80000, RZ, 0xfc, !PT ;  /* 0x0008000013237812 */ /* 0x000fe200078efcff */
[----:B------:R-:W-:Y:S01]  /*1700*/  IMAD.MOV.U32 R34, RZ, RZ, R18 ;  /* 0x000000ffff227224 */ /* 0x000fe200078e0012 */
[----:B------:R-:W-:Y:S06]  /*1710*/  BRA `(.L_x_753) ;  /* 0x0000000000087947 */ /* 0x000fec0003800000 */
.L_x_754:
[----:B------:R-:W-:Y:S02]  /*1720*/  LOP3.LUT R35, R21, 0x80000, RZ, 0xfc, !PT ;  /* 0x0008000015237812 */ /* 0x000fe400078efcff */
[----:B------:R-:W-:-:S07]  /*1730*/  MOV R34, R20 ;  /* 0x0000001400227202 */ /* 0x000fce0000000f00 */
.L_x_753:
[----:B------:R-:W-:Y:S05]  /*1740*/  BSYNC.RECONVERGENT B3 ;  /* 0x0000000000037941 */ /* 0x000fea0003800200 */
.L_x_751:
[----:B------:R-:W-:Y:S02]  /*1750*/  IMAD.MOV.U32 R16, RZ, RZ, R0 ;  /* 0x000000ffff107224 */ /* 0x000fe400078e0000 */
[----:B------:R-:W-:-:S04]  /*1760*/  IMAD.MOV.U32 R17, RZ, RZ, 0x0 ;  /* 0x00000000ff117424 */ /* 0x000fc800078e00ff */
[----:B------:R-:W-:Y:S05]  /*1770*/  RET.REL.NODEC R16 `(_Z13findrdivisionPdS_i) ;  /* 0xffffffe810207950 */ /* 0x000fea0003c3ffff */
.L_x_756:
        /* <DEDUP_REMOVED lines=16> */
.L_x_764:


//--------------------- .text._Z6changePdS_iii    --------------------------
	.section	.text._Z6changePdS_iii,"ax",@progbits
	.align	128
        .global         _Z6changePdS_iii
        .type           _Z6changePdS_iii,@function
        .size           _Z6changePdS_iii,(.L_x_777 - _Z6changePdS_iii)
        .other          _Z6changePdS_iii,@"STO_CUDA_ENTRY STV_DEFAULT"
_Z6changePdS_iii:
.text._Z6changePdS_iii:
[----:B------:R-:W-:Y:S01]  /*0000*/  LDC R1, c[0x0][0x37c] ;  /* 0x0000df00ff017b82 */ /* 0x000fe20000000800 */
[----:B------:R-:W0:Y:S07]  /*0010*/  S2R R9, SR_TID.X ;  /* 0x0000000000097919 */ /* 0x000e2e0000002100 */
[----:B------:R-:W0:Y:S01]  /*0020*/  S2UR UR4, SR_CTAID.X ;  /* 0x00000000000479c3 */ /* 0x000e220000002500 */
[----:B------:R-:W1:Y:S07]  /*0030*/  LDCU UR6, c[0x0][0x390] ;  /* 0x00007200ff0677ac */ /* 0x000e6e0008000800 */
[----:B------:R-:W0:Y:S01]  /*0040*/  LDC R0, c[0x0][0x360] ;  /* 0x0000d800ff007b82 */ /* 0x000e220000000800 */
[----:B------:R-:W2:Y:S01]  /*0050*/  LDCU UR5, c[0x0][0x370] ;  /* 0x00006e00ff0577ac */ /* 0x000ea20008000800 */
[----:B0-----:R-:W-:-:S02]  /*0060*/  IMAD R9, R0, UR4, R9 ;  /* 0x0000000400097c24 */ /* 0x001fc4000f8e0209 */
[----:B--2---:R-:W-:-:S03]  /*0070*/  IMAD R0, R0, UR5, RZ ;  /* 0x0000000500007c24 */ /* 0x004fc6000f8e02ff */
[----:B-1----:R-:W-:-:S13]  /*0080*/  ISETP.GE.AND P0, PT, R9, UR6, PT ;  /* 0x0000000609007c0c */ /* 0x002fda000bf06270 */
[----:B------:R-:W-:Y:S05]  /*0090*/  @P0 EXIT ;  /* 0x000000000000094d */ /* 0x000fea0003800000 */
[----:B------:R-:W0:Y:S01]  /*00a0*/  I2F.U32.RP R7, R0 ;  /* 0x0000000000077306 */ /* 0x000e220000209000 */
[----:B------:R-:W-:Y:S01]  /*00b0*/  IADD3 R4, PT, PT, R0, R9, RZ ;  /* 0x0000000900047210 */ /* 0x000fe20007ffe0ff */
[----:B------:R-:W1:Y:S01]  /*00c0*/  LDCU.64 UR4, c[0x0][0x358] ;  /* 0x00006b00ff0477ac */ /* 0x000e620008000a00 */
[----:B------:R-:W-:Y:S01]  /*00d0*/  IADD3 R11, PT, PT, RZ, -R0, RZ ;  /* 0x80000000ff0b7210 */ /* 0x000fe20007ffe0ff */
[----:B------:R-:W-:Y:S01]  /*00e0*/  BSSY.RECONVERGENT B0, `(.L_x_757) ;  /* 0x0000035000007945 */ /* 0x000fe20003800200 */
[C---:B------:R-:W-:Y:S02]  /*00f0*/  ISETP.GE.AND P0, PT, R4.reuse, UR6, PT ;  /* 0x0000000604007c0c */ /* 0x040fe4000bf06270 */
[----:B------:R-:W-:Y:S02]  /*0100*/  VIMNMX R5, PT, PT, R4, UR6, !PT ;  /* 0x0000000604057c48 */ /* 0x000fe4000ffe0100 */
[----:B------:R-:W-:Y:S02]  /*0110*/  SEL R6, RZ, 0x1, P0 ;  /* 0x00000001ff067807 */ /* 0x000fe40000000000 */
[----:B------:R-:W-:-:S02]  /*0120*/  ISETP.NE.U32.AND P2, PT, R0, RZ, PT ;  /* 0x000000ff0000720c */ /* 0x000fc40003f45070 */
[----:B------:R-:W-:Y:S01]  /*0130*/  IADD3 R5, PT, PT, R5, -R4, -R6 ;  /* 0x8000000405057210 */ /* 0x000fe20007ffe806 */
[----:B0-----:R-:W0:Y:S02]  /*0140*/  MUFU.RCP R7, R7 ;  /* 0x0000000700077308 */ /* 0x001e240000001000 */
[----:B0-----:R-:W-:-:S06]  /*0150*/  IADD3 R2, PT, PT, R7, 0xffffffe, RZ ;  /* 0x0ffffffe07027810 */ /* 0x001fcc0007ffe0ff */
[----:B------:R0:W2:Y:S02]  /*0160*/  F2I.FTZ.U32.TRUNC.NTZ R3, R2 ;  /* 0x0000000200037305 */ /* 0x0000a4000021f000 */
[----:B0-----:R-:W-:Y:S02]  /*0170*/  HFMA2 R2, -RZ, RZ, 0, 0 ;  /* 0x00000000ff027431 */ /* 0x001fe400000001ff */
[----:B--2---:R-:W-:-:S04]  /*0180*/  IMAD R11, R11, R3, RZ ;  /* 0x000000030b0b7224 */ /* 0x004fc800078e02ff */
[----:B------:R-:W-:-:S06]  /*0190*/  IMAD.HI.U32 R8, R3, R11, R2 ;  /* 0x0000000b03087227 */ /* 0x000fcc00078e0002 */
[----:B------:R-:W-:-:S05]  /*01a0*/  IMAD.HI.U32 R3, R8, R5, RZ ;  /* 0x0000000508037227 */ /* 0x000fca00078e00ff */
[----:B------:R-:W-:-:S05]  /*01b0*/  IADD3 R2, PT, PT, -R3, RZ, RZ ;  /* 0x000000ff03027210 */ /* 0x000fca0007ffe1ff */
[----:B------:R-:W-:-:S05]  /*01c0*/  IMAD R5, R0, R2, R5 ;  /* 0x0000000200057224 */ /* 0x000fca00078e0205 */
[----:B------:R-:W-:-:S13]  /*01d0*/  ISETP.GE.U32.AND P0, PT, R5, R0, PT ;  /* 0x000000000500720c */ /* 0x000fda0003f06070 */
[----:B------:R-:W-:Y:S02]  /*01e0*/  @P0 IADD3 R5, PT, PT, -R0, R5, RZ ;  /* 0x0000000500050210 */ /* 0x000fe40007ffe1ff */
[----:B------:R-:W-:Y:S02]  /*01f0*/  @P0 IADD3 R3, PT, PT, R3, 0x1, RZ ;  /* 0x0000000103030810 */ /* 0x000fe40007ffe0ff */
[----:B------:R-:W-:-:S13]  /*0200*/  ISETP.GE.U32.AND P1, PT, R5, R0, PT ;  /* 0x000000000500720c */ /* 0x000fda0003f26070 */
[----:B------:R-:W-:Y:S02]  /*0210*/  @P1 IADD3 R3, PT, PT, R3, 0x1, RZ ;  /* 0x0000000103031810 */ /* 0x000fe40007ffe0ff */
[----:B------:R-:W-:-:S04]  /*0220*/  @!P2 LOP3.LUT R3, RZ, R0, RZ, 0x33, !PT ;  /* 0x00000000ff03a212 */ /* 0x000fc800078e33ff */
[----:B------:R-:W-:-:S04]  /*0230*/  IADD3 R6, PT, PT, R6, R3, RZ ;  /* 0x0000000306067210 */ /* 0x000fc80007ffe0ff */
[C---:B------:R-:W-:Y:S02]  /*0240*/  LOP3.LUT R2, R6.reuse, 0x3, RZ, 0xc0, !PT ;  /* 0x0000000306027812 */ /* 0x040fe400078ec0ff */
[----:B------:R-:W-:Y:S02]  /*0250*/  ISETP.GE.U32.AND P1, PT, R6, 0x3, PT ;  /* 0x000000030600780c */ /* 0x000fe40003f26070 */
[----:B------:R-:W-:-:S13]  /*0260*/  ISETP.NE.AND P0, PT, R2, 0x3, PT ;  /* 0x000000030200780c */ /* 0x000fda0003f05270 */
[----:B-1----:R-:W-:Y:S05]  /*0270*/  @!P0 BRA `(.L_x_758) ;  /* 0x00000000006c8947 */ /* 0x002fea0003800000 */
[----:B------:R-:W0:Y:S01]  /*0280*/  LDC R8, c[0x0][0x398] ;  /* 0x0000e600ff087b82 */ /* 0x000e220000000800 */
[----:B------:R-:W-:-:S04]  /*0290*/  IADD3 R6, PT, PT, R6, 0x1, RZ ;  /* 0x0000000106067810 */ /* 0x000fc80007ffe0ff */
[----:B------:R-:W-:-:S03]  /*02a0*/  LOP3.LUT R6, R6, 0x3, RZ, 0xc0, !PT ;  /* 0x0000000306067812 */ /* 0x000fc600078ec0ff */
[----:B------:R-:W1:Y:S08]  /*02b0*/  LDC R10, c[0x0][0x394] ;  /* 0x0000e500ff0a7b82 */ /* 0x000e700000000800 */
[----:B------:R-:W2:Y:S08]  /*02c0*/  LDC.64 R4, c[0x0][0x380] ;  /* 0x0000e000ff047b82 */ /* 0x000eb00000000a00 */
[----:B------:R-:W3:Y:S01]  /*02d0*/  LDC.64 R2, c[0x0][0x388] ;  /* 0x0000e200ff027b82 */ /* 0x000ee20000000a00 */
[C---:B0-----:R-:W-:Y:S01]  /*02e0*/  IMAD R25, R9.reuse, UR6, R8 ;  /* 0x0000000609197c24 */ /* 0x041fe2000f8e0208 */
[----:B------:R-:W-:Y:S01]  /*02f0*/  IADD3 R8, PT, PT, -R6, RZ, RZ ;  /* 0x000000ff06087210 */ /* 0x000fe20007ffe1ff */
[----:B-1----:R-:W-:-:S07]  /*0300*/  IMAD R27, R9, UR6, R10 ;  /* 0x00000006091b7c24 */ /* 0x002fce000f8e020a */
.L_x_759:
[----:B0-2---:R-:W-:-:S04]  /*0310*/  IMAD.WIDE R16, R25, 0x8, R4 ;  /* 0x0000000819107825 */ /* 0x005fc800078e0204 */
[----:B------:R-:W-:Y:S01]  /*0320*/  IMAD.WIDE R12, R27, 0x8, R4 ;  /* 0x000000081b0c7825 */ /* 0x000fe200078e0204 */
[----:B------:R-:W2:Y:S04]  /*0330*/  LDG.E.64 R18, desc[UR4][R16.64] ;  /* 0x0000000410127981 */ /* 0x000ea8000c1e1b00 */
[----:B------:R-:W4:Y:S01]  /*0340*/  LDG.E.64 R14, desc[UR4][R12.64] ;  /* 0x000000040c0e7981 */ /* 0x000f22000c1e1b00 */
[----:B---3--:R-:W-:-:S04]  /*0350*/  IMAD.WIDE R6, R25, 0x8, R2 ;  /* 0x0000000819067825 */ /* 0x008fc800078e0202 */
[----:B------:R-:W-:Y:S01]  /*0360*/  IMAD.WIDE R10, R27, 0x8, R2 ;  /* 0x000000081b0a7825 */ /* 0x000fe200078e0202 */
[----:B--2---:R0:W-:Y:S04]  /*0370*/  STG.E.64 desc[UR4][R12.64], R18 ;  /* 0x000000120c007986 */ /* 0x0041e8000c101b04 */
[----:B----4-:R0:W-:Y:S04]  /*0380*/  STG.E.64 desc[UR4][R16.64], R14 ;  /* 0x0000000e10007986 */ /* 0x0101e8000c101b04 */
[----:B------:R-:W2:Y:S04]  /*0390*/  LDG.E.64 R22, desc[UR4][R6.64] ;  /* 0x0000000406167981 */ /* 0x000ea8000c1e1b00 */
[----:B------:R-:W3:Y:S01]  /*03a0*/  LDG.E.64 R20, desc[UR4][R10.64] ;  /* 0x000000040a147981 */ /* 0x000ee2000c1e1b00 */
[----:B------:R-:W-:Y:S01]  /*03b0*/  IADD3 R8, PT, PT, R8, 0x1, RZ ;  /* 0x0000000108087810 */ /* 0x000fe20007ffe0ff */
[C---:B------:R-:W-:Y:S01]  /*03c0*/  IMAD R25, R0.reuse, UR6, R25 ;  /* 0x0000000600197c24 */ /* 0x040fe2000f8e0219 */
[C---:B------:R-:W-:Y:S01]  /*03d0*/  IADD3 R9, PT, PT, R0.reuse, R9, RZ ;  /* 0x0000000900097210 */ /* 0x040fe20007ffe0ff */
[----:B------:R-:W-:Y:S01]  /*03e0*/  IMAD R27, R0, UR6, R27 ;  /* 0x00000006001b7c24 */ /* 0x000fe2000f8e021b */
[----:B------:R-:W-:Y:S01]  /*03f0*/  ISETP.NE.AND P0, PT, R8, RZ, PT ;  /* 0x000000ff0800720c */ /* 0x000fe20003f05270 */
[----:B--2---:R0:W-:Y:S04]  /*0400*/  STG.E.64 desc[UR4][R10.64], R22 ;  /* 0x000000160a007986 */ /* 0x0041e8000c101b04 */
[----:B---3--:R0:W-:Y:S08]  /*0410*/  STG.E.64 desc[UR4][R6.64], R20 ;  /* 0x0000001406007986 */ /* 0x0081f0000c101b04 */
[----:B------:R-:W-:Y:S05]  /*0420*/  @P0 BRA `(.L_x_759) ;  /* 0xfffffffc00b80947 */ /* 0x000fea000383ffff */
.L_x_758:
[----:B------:R-:W-:Y:S05]  /*0430*/  BSYNC.RECONVERGENT B0 ;  /* 0x0000000000007941 */ /* 0x000fea0003800200 */
.L_x_757:
[----:B------:R-:W-:Y:S05]  /*0440*/  @!P1 EXIT ;  /* 0x000000000000994d */ /* 0x000fea0003800000 */
.L_x_760:
[----:B01----:R-:W0:Y:S08]  /*0450*/  LDC R6, c[0x0][0x398] ;  /* 0x0000e600ff067b82 */ /* 0x003e300000000800 */
[----:B------:R-:W1:Y:S08]  /*0460*/  LDC R7, c[0x0][0x394] ;  /* 0x0000e500ff077b82 */ /* 0x000e700000000800 */
[----:B------:R-:W2:Y:S01]  /*0470*/  LDC.64 R4, c[0x0][0x380] ;  /* 0x0000e000ff047b82 */ /* 0x000ea20000000a00 */
[----:B0-----:R-:W-:-:S07]  /*0480*/  IMAD R13, R9, UR6, R6 ;  /* 0x00000006090d7c24 */ /* 0x001fce000f8e0206 */
[----:B------:R-:W0:Y:S01]  /*0490*/  LDC.64 R2, c[0x0][0x388] ;  /* 0x0000e200ff027b82 */ /* 0x000e220000000a00 */
[----:B-1----:R-:W-:Y:S02]  /*04a0*/  IMAD R15, R9, UR6, R7 ;  /* 0x00000006090f7c24 */ /* 0x002fe4000f8e0207 */
[----:B--2---:R-:W-:-:S04]  /*04b0*/  IMAD.WIDE R28, R13, 0x8, R4 ;  /* 0x000000080d1c7825 */ /* 0x004fc800078e0204 */
[----:B------:R-:W-:Y:S01]  /*04c0*/  IMAD.WIDE R10, R15, 0x8, R4 ;  /* 0x000000080f0a7825 */ /* 0x000fe200078e0204 */
[----:B------:R-:W2:Y:S04]  /*04d0*/  LDG.E.64 R16, desc[UR4][R28.64] ;  /* 0x000000041c107981 */ /* 0x000ea8000c1e1b00 */
[----:B------:R-:W3:Y:S01]  /*04e0*/  LDG.E.64 R22, desc[UR4][R10.64] ;  /* 0x000000040a167981 */ /* 0x000ee2000c1e1b00 */
[----:B0-----:R-:W-:-:S04]  /*04f0*/  IMAD.WIDE R12, R13, 0x8, R2 ;  /* 0x000000080d0c7825 */ /* 0x001fc800078e0202 */
[----:B------:R-:W-:Y:S01]  /*0500*/  IMAD.WIDE R14, R15, 0x8, R2 ;  /* 0x000000080f0e7825 */ /* 0x000fe200078e0202 */
[----:B------:R-:W-:Y:S01]  /*0510*/  IADD3 R19, PT, PT, R0, R9, RZ ;  /* 0x0000000900137210 */ /* 0x000fe20007ffe0ff */
[----:B--2---:R0:W-:Y:S04]  /*0520*/  STG.E.64 desc[UR4][R10.64], R16 ;  /* 0x000000100a007986 */ /* 0x0041e8000c101b04 */
[----:B---3--:R1:W-:Y:S04]  /*0530*/  STG.E.64 desc[UR4][R28.64], R22 ;  /* 0x000000161c007986 */ /* 0x0083e8000c101b04 */
[----:B------:R-:W2:Y:S04]  /*0540*/  LDG.E.64 R24, desc[UR4][R12.64] ;  /* 0x000000040c187981 */ /* 0x000ea8000c1e1b00 */
[----:B------:R-:W3:Y:S01]  /*0550*/  LDG.E.64 R26, desc[UR4][R14.64] ;  /* 0x000000040e1a7981 */ /* 0x000ee2000c1e1b00 */
[----:B------:R-:W-:-:S02]  /*0560*/  IMAD R8, R19, UR6, R6 ;  /* 0x0000000613087c24 */ /* 0x000fc4000f8e0206 */
[----:B------:R-:W-:Y:S02]  /*0570*/  IMAD R9, R19, UR6, R7 ;  /* 0x0000000613097c24 */ /* 0x000fe4000f8e0207 */
[----:B------:R-:W-:-:S04]  /*0580*/  IMAD.WIDE R20, R8, 0x8, R4 ;  /* 0x0000000808147825 */ /* 0x000fc800078e0204 */
[----:B0-----:R-:W-:Y:S01]  /*0590*/  IMAD.WIDE R16, R9, 0x8, R4 ;  /* 0x0000000809107825 */ /* 0x001fe200078e0204 */
[----:B--2---:R-:W-:Y:S04]  /*05a0*/  STG.E.64 desc[UR4][R14.64], R24 ;  /* 0x000000180e007986 */ /* 0x004fe8000c101b04 */
[----:B---3--:R0:W-:Y:S04]  /*05b0*/  STG.E.64 desc[UR4][R12.64], R26 ;  /* 0x0000001a0c007986 */ /* 0x0081e8000c101b04 */
[----:B-1----:R-:W2:Y:S04]  /*05c0*/  LDG.E.64 R22, desc[UR4][R16.64] ;  /* 0x0000000410167981 */ /* 0x002ea8000c1e1b00 */
[----:B0-----:R-:W3:Y:S01]  /*05d0*/  LDG.E.64 R12, desc[UR4][R20.64] ;  /* 0x00000004140c7981 */ /* 0x001ee2000c1e1b00 */
[----:B------:R-:W-:-:S04]  /*05e0*/  IMAD.WIDE R10, R8, 0x8, R2 ;  /* 0x00000008080a7825 */ /* 0x000fc800078e0202 */
[----:B------:R-:W-:Y:S01]  /*05f0*/  IMAD.WIDE R8, R9, 0x8, R2 ;  /* 0x0000000809087825 */ /* 0x000fe200078e0202 */
[----:B---3--:R-:W-:Y:S04]  /*0600*/  STG.E.64 desc[UR4][R16.64], R12 ;  /* 0x0000000c10007986 */ /* 0x008fe8000c101b04 */
[----:B--2---:R0:W-:Y:S04]  /*0610*/  STG.E.64 desc[UR4][R20.64], R22 ;  /* 0x0000001614007986 */ /* 0x0041e8000c101b04 */
[----:B------:R-:W2:Y:S04]  /*0620*/  LDG.E.64 R28, desc[UR4][R10.64] ;  /* 0x000000040a1c7981 */ /* 0x000ea8000c1e1b00 */
[----:B------:R-:W3:Y:S01]  /*0630*/  LDG.E.64 R26, desc[UR4][R8.64] ;  /* 0x00000004081a7981 */ /* 0x000ee2000c1e1b00 */
[----:B0-----:R-:W-:-:S05]  /*0640*/  IADD3 R23, PT, PT, R0, R19, RZ ;  /* 0x0000001300177210 */ /* 0x001fca0007ffe0ff */
[C---:B------:R-:W-:Y:S02]  /*0650*/  IMAD R14, R23.reuse, UR6, R6 ;  /* 0x00000006170e7c24 */ /* 0x040fe4000f8e0206 */
[----:B------:R-:W-:Y:S02]  /*0660*/  IMAD R15, R23, UR6, R7 ;  /* 0x00000006170f7c24 */ /* 0x000fe4000f8e0207 */
[----:B------:R-:W-:-:S04]  /*0670*/  IMAD.WIDE R24, R14, 0x8, R4 ;  /* 0x000000080e187825 */ /* 0x000fc800078e0204 */
[----:B------:R-:W-:Y:S01]  /*0680*/  IMAD.WIDE R18, R15, 0x8, R4 ;  /* 0x000000080f127825 */ /* 0x000fe200078e0204 */
[----:B--2---:R-:W-:Y:S04]  /*0690*/  STG.E.64 desc[UR4][R8.64], R28 ;  /* 0x0000001c08007986 */ /* 0x004fe8000c101b04 */
[----:B---3--:R0:W-:Y:S04]  /*06a0*/  STG.E.64 desc[UR4][R10.64], R26 ;  /* 0x0000001a0a007986 */ /* 0x0081e8000c101b04 */
[----:B------:R-:W2:Y:S04]  /*06b0*/  LDG.E.64 R16, desc[UR4][R18.64] ;  /* 0x0000000412107981 */ /* 0x000ea8000c1e1b00 */
[----:B0-----:R-:W3:Y:S01]  /*06c0*/  LDG.E.64 R26, desc[UR4][R24.64] ;  /* 0x00000004181a7981 */ /* 0x001ee2000c1e1b00 */
[----:B------:R-:W-:-:S04]  /*06d0*/  IMAD.WIDE R12, R14, 0x8, R2 ;  /* 0x000000080e0c7825 */ /* 0x000fc800078e0202 */
[----:B------:R-:W-:Y:S01]  /*06e0*/  IMAD.WIDE R14, R15, 0x8, R2 ;  /* 0x000000080f0e7825 */ /* 0x000fe200078e0202 */
[----:B------:R-:W-:Y:S01]  /*06f0*/  IADD3 R23, PT, PT, R0, R23, RZ ;  /* 0x0000001700177210 */ /* 0x000fe20007ffe0ff */
[----:B---3--:R-:W-:Y:S04]  /*0700*/  STG.E.64 desc[UR4][R18.64], R26 ;  /* 0x0000001a12007986 */ /* 0x008fe8000c101b04 */
[----:B--2---:R0:W-:Y:S04]  /*0710*/  STG.E.64 desc[UR4][R24.64], R16 ;  /* 0x0000001018007986 */ /* 0x0041e8000c101b04 */
[----:B------:R-:W2:Y:S04]  /*0720*/  LDG.E.64 R20, desc[UR4][R14.64] ;  /* 0x000000040e147981 */ /* 0x000ea8000c1e1b00 */
[----:B0-----:R-:W3:Y:S01]  /*0730*/  LDG.E.64 R16, desc[UR4][R12.64] ;  /* 0x000000040c107981 */ /* 0x001ee2000c1e1b00 */
[----:B------:R-:W-:-:S02]  /*0740*/  IMAD R29, R23, UR6, R6 ;  /* 0x00000006171d7c24 */ /* 0x000fc4000f8e0206 */
[----:B------:R-:W-:Y:S02]  /*0750*/  IMAD R9, R23, UR6, R7 ;  /* 0x0000000617097c24 */ /* 0x000fe4000f8e0207 */
[----:B------:R-:W-:-:S04]  /*0760*/  IMAD.WIDE R6, R29, 0x8, R4 ;  /* 0x000000081d067825 */ /* 0x000fc800078e0204 */
[----:B------:R-:W-:Y:S01]  /*0770*/  IMAD.WIDE R4, R9, 0x8, R4 ;  /* 0x0000000809047825 */ /* 0x000fe200078e0204 */
[----:B---3--:R1:W-:Y:S04]  /*0780*/  STG.E.64 desc[UR4][R14.64], R16 ;  /* 0x000000100e007986 */ /* 0x0083e8000c101b04 */
[----:B--2---:R1:W-:Y:S04]  /*0790*/  STG.E.64 desc[UR4][R12.64], R20 ;  /* 0x000000140c007986 */ /* 0x0043e8000c101b04 */
[----:B------:R-:W2:Y:S04]  /*07a0*/  LDG.E.64 R18, desc[UR4][R6.64] ;  /* 0x0000000406127981 */ /* 0x000ea8000c1e1b00 */
[----:B------:R-:W3:Y:S01]  /*07b0*/  LDG.E.64 R10, desc[UR4][R4.64] ;  /* 0x00000004040a7981 */ /* 0x000ee2000c1e1b00 */
[----:B------:R-:W-:-:S04]  /*07c0*/  IMAD.WIDE R26, R29, 0x8, R2 ;  /* 0x000000081d1a7825 */ /* 0x000fc800078e0202 */
[----:B------:R-:W-:Y:S01]  /*07d0*/  IMAD.WIDE R2, R9, 0x8, R2 ;  /* 0x0000000809027825 */ /* 0x000fe200078e0202 */
[----:B--2---:R1:W-:Y:S04]  /*07e0*/  STG.E.64 desc[UR4][R4.64], R18 ;  /* 0x0000001204007986 */ /* 0x0043e8000c101b04 */
[----:B---3--:R1:W-:Y:S04]  /*07f0*/  STG.E.64 desc[UR4][R6.64], R10 ;  /* 0x0000000a06007986 */ /* 0x0083e8000c101b04 */
[----:B------:R-:W2:Y:S04]  /*0800*/  LDG.E.64 R28, desc[UR4][R26.64] ;  /* 0x000000041a1c7981 */ /* 0x000ea8000c1e1b00 */
[----:B------:R-:W3:Y:S01]  /*0810*/  LDG.E.64 R24, desc[UR4][R2.64] ;  /* 0x0000000402187981 */ /* 0x000ee2000c1e1b00 */
[----:B------:R-:W-:-:S04]  /*0820*/  IADD3 R9, PT, PT, R0, R23, RZ ;  /* 0x0000001700097210 */ /* 0x000fc80007ffe0ff */
[----:B------:R-:W-:Y:S01]  /*0830*/  ISETP.GE.AND P0, PT, R9, UR6, PT ;  /* 0x0000000609007c0c */ /* 0x000fe2000bf06270 */
[----:B--2---:R1:W-:Y:S04]  /*0840*/  STG.E.64 desc[UR4][R2.64], R28 ;  /* 0x0000001c02007986 */ /* 0x0043e8000c101b04 */
[----:B---3--:R1:W-:Y:S08]  /*0850*/  STG.E.64 desc[UR4][R26.64], R24 ;  /* 0x000000181a007986 */ /* 0x0083f0000c101b04 */
[----:B------:R-:W-:Y:S05]  /*0860*/  @!P0 BRA `(.L_x_760) ;  /* 0xfffffff800f88947 */ /* 0x000fea000383ffff */
[----:B------:R-:W-:Y:S05]  /*0870*/  EXIT ;  /* 0x000000000000794d */ /* 0x000fea0003800000 */
.L_x_761:
        /* <DEDUP_REMOVED lines=16> */
.L_x_777:


//--------------------- .nv.shared._ZN3cub18CUB_300001_SM_10006detail11EmptyKernelIvEEvv --------------------------
	.section	.nv.shared._ZN3cub18CUB_300001_SM_10006detail11EmptyKernelIvEEvv,"aw",@nobits
	.sectionflags	@""
	.align	16
	.zero		1024


//--------------------- .nv.shared.reserved.0     --------------------------
	.section	.nv.shared.reserved.0,"aw",@nobits
	.weak		__nv_reservedSMEM_offset_0_alias
	.size		__nv_reservedSMEM_offset_0_alias, 0, 64
	.other		__nv_reservedSMEM_offset_0_alias,@"STO_CUDA_RESERVED_SHARED STV_DEFAULT"
__nv_reservedSMEM_offset_0_alias:
	.zero		0
	.zero		64


//--------------------- .nv.global                --------------------------
	.section	.nv.global,"aw",@nobits
.nv.global:
	.type		_ZN34_INTERNAL_b995cf5d_4_k_cu_e8aa166b6thrust24THRUST_300001_SM_1000_NS12placeholders2_8E,@object
	.size		_ZN34_INTERNAL_b995cf5d_4_k_cu_e8aa166b6thrust24THRUST_300001_SM_1000_NS12placeholders2_8E,(_ZN34_INTERNAL_b995cf5d_4_k_cu_e8aa166b4cuda3std3__436_GLOBAL__N__b995cf5d_4_k_cu_e8aa166b6ignoreE - _ZN34_INTERNAL_b995cf5d_4_k_cu_e8aa166b6thrust24THRUST_300001_SM_1000_NS12placeholders2_8E)
_ZN34_INTERNAL_b995cf5d_4_k_cu_e8aa166b6thrust24THRUST_300001_SM_1000_NS12placeholders2_8E:
	.zero		1
	.type		_ZN34_INTERNAL_b995cf5d_4_k_cu_e8aa166b4cuda3std3__436_GLOBAL__N__b995cf5d_4_k_cu_e8aa166b6ignoreE,@object
	.size		_ZN34_INTERNAL_b995cf5d_4_k_cu_e8aa166b4cuda3std3__436_GLOBAL__N__b995cf5d_4_k_cu_e8aa166b6ignoreE,(_ZN34_INTERNAL_b995cf5d_4_k_cu_e8aa166b4cuda3std6ranges3__45__cpo4dataE - _ZN34_INTERNAL_b995cf5d_4_k_cu_e8aa166b4cuda3std3__436_GLOBAL__N__b995cf5d_4_k_cu_e8aa166b6ignoreE)
_ZN34_INTERNAL_b995cf5d_4_k_cu_e8aa166b4cuda3std3__436_GLOBAL__N__b995cf5d_4_k_cu_e8aa166b6ignoreE:
	.zero		1
	.type		_ZN34_INTERNAL_b995cf5d_4_k_cu_e8aa166b4cuda3std6ranges3__45__cpo4dataE,@object
	.size		_ZN34_INTERNAL_b995cf5d_4_k_cu_e8aa166b4cuda3std6ranges3__45__cpo4dataE,(_ZN34_INTERNAL_b995cf5d_4_k_cu_e8aa166b6thrust24THRUST_300001_SM_1000_NS6system3cpp3parE - _ZN34_INTERNAL_b995cf5d_4_k_cu_e8aa166b4cuda3std6ranges3__45__cpo4dataE)
_ZN34_INTERNAL_b995cf5d_4_k_cu_e8aa166b4cuda3std6ranges3__45__cpo4dataE:
	.zero		1
	.type		_ZN34_INTERNAL_b995cf5d_4_k_cu_e8aa166b6thrust24THRUST_300001_SM_1000_NS6system3cpp3parE,@object
	.size		_ZN34_INTERNAL_b995cf5d_4_k_cu_e8aa166b6thrust24THRUST_300001_SM_1000_NS6system3cpp3parE,(_ZN34_INTERNAL_b995cf5d_4_k_cu_e8aa166b4cuda3std3__45__cpo5beginE - _ZN34_INTERNAL_b995cf5d_4_k_cu_e8aa166b6thrust24THRUST_300001_SM_1000_NS6system3cpp3parE)
_ZN34_INTERNAL_b995cf5d_4_k_cu_e8aa166b6thrust24THRUST_300001_SM_1000_NS6system3cpp3parE:
	.zero		1
	.type		_ZN34_INTERNAL_b995cf5d_4_k_cu_e8aa166b4cuda3std3__45__cpo5beginE,@object
	.size		_ZN34_INTERNAL_b995cf5d_4_k_cu_e8aa166b4cuda3std3__45__cpo5beginE,(_ZN34_INTERNAL_b995cf5d_4_k_cu_e8aa166b4cuda3std6ranges3__45__cpo5beginE - _ZN34_INTERNAL_b995cf5d_4_k_cu_e8aa166b4cuda3std3__45__cpo5beginE)
_ZN34_INTERNAL_b995cf5d_4_k_cu_e8aa166b4cuda3std3__45__cpo5beginE:
	.zero		1
	.type		_ZN34_INTERNAL_b995cf5d_4_k_cu_e8aa166b4cuda3std6ranges3__45__cpo5beginE,@object
	.size		_ZN34_INTERNAL_b995cf5d_4_k_cu_e8aa166b4cuda3std6ranges3__45__cpo5beginE,(_ZN34_INTERNAL_b995cf5d_4_k_cu_e8aa166b6thrust24THRUST_300001_SM_1000_NS6deviceE - _ZN34_INTERNAL_b995cf5d_4_k_cu_e8aa166b4cuda3std6ranges3__45__cpo5beginE)
_ZN34_INTERNAL_b995cf5d_4_k_cu_e8aa166b4cuda3std6ranges3__45__cpo5beginE:
	.zero		1
	.type		_ZN34_INTERNAL_b995cf5d_4_k_cu_e8aa166b6thrust24THRUST_300001_SM_1000_NS6deviceE,@object
	.size		_ZN34_INTERNAL_b995cf5d_4_k_cu_e8aa166b6thrust24THRUST_300001_SM_1000_NS6deviceE,(_ZN34_INTERNAL_b995cf5d_4_k_cu_e8aa166b4cuda3std3__47nulloptE - _ZN34_INTERNAL_b995cf5d_4_k_cu_e8aa166b6thrust24THRUST_300001_SM_1000_NS6deviceE)
_ZN34_INTERNAL_b995cf5d_4_k_cu_e8aa166b6thrust24THRUST_300001_SM_1000_NS6deviceE:
	.zero		1
	.type		_ZN34_INTERNAL_b995cf5d_4_k_cu_e8aa166b4cuda3std3__47nulloptE,@object
	.size		_ZN34_INTERNAL_b995cf5d_4_k_cu_e8aa166b4cuda3std3__47nulloptE,(_ZN34_INTERNAL_b995cf5d_4_k_cu_e8aa166b4cuda3std6ranges3__45__cpo8distanceE - _ZN34_INTERNAL_b995cf5d_4_k_cu_e8aa166b4cuda3std3__47nulloptE)
_ZN34_INTERNAL_b995cf5d_4_k_cu_e8aa166b4cuda3std3__47nulloptE:
	.zero		1
	.type		_ZN34_INTERNAL_b995cf5d_4_k_cu_e8aa166b4cuda3std6ranges3__45__cpo8distanceE,@object
	.size		_ZN34_INTERNAL_b995cf5d_4_k_cu_e8aa166b4cuda3std6ranges3__45__cpo8distanceE,(_ZN34_INTERNAL_b995cf5d_4_k_cu_e8aa166b6thrust24THRUST_300001_SM_1000_NS12placeholders2_4E - _ZN34_INTERNAL_b995cf5d_4_k_cu_e8aa166b4cuda3std6ranges3__45__cpo8distanceE)
_ZN34_INTERNAL_b995cf5d_4_k_cu_e8aa166b4cuda3std6ranges3__45__cpo8distanceE:
	.zero		1
	.type		_ZN34_INTERNAL_b995cf5d_4_k_cu_e8aa166b6thrust24THRUST_300001_SM_1000_NS12placeholders2_4E,@object
	.size		_ZN34_INTERNAL_b995cf5d_4_k_cu_e8aa166b6thrust24THRUST_300001_SM_1000_NS12placeholders2_4E,(_ZN34_INTERNAL_b995cf5d_4_k_cu_e8aa166b4cuda3std3__45__cpo6rbeginE - _ZN34_INTERNAL_b995cf5d_4_k_cu_e8aa166b6thrust24THRUST_300001_SM_1000_NS12placeholders2_4E)
_ZN34_INTERNAL_b995cf5d_4_k_cu_e8aa166b6thrust24THRUST_300001_SM_1000_NS12placeholders2_4E:
	.zero		1
	.type		_ZN34_INTERNAL_b995cf5d_4_k_cu_e8aa166b4cuda3std3__45__cpo6rbeginE,@object
	.size		_ZN34_INTERNAL_b995cf5d_4_k_cu_e8aa166b4cuda3std3__45__cpo6rbeginE,(_ZN34_INTERNAL_b995cf5d_4_k_cu_e8aa166b4cuda3std6ranges3__45__cpo7advanceE - _ZN34_INTERNAL_b995cf5d_4_k_cu_e8aa166b4cuda3std3__45__cpo6rbeginE)
_ZN34_INTERNAL_b995cf5d_4_k_cu_e8aa166b4cuda3std3__45__cpo6rbeginE:
	.zero		1
	.type		_ZN34_INTERNAL_b995cf5d_4_k_cu_e8aa166b4cuda3std6ranges3__45__cpo7advanceE,@object
	.size		_ZN34_INTERNAL_b995cf5d_4_k_cu_e8aa166b4cuda3std6ranges3__45__cpo7advanceE,(_ZN34_INTERNAL_b995cf5d_4_k_cu_e8aa166b6thrust24THRUST_300001_SM_1000_NS12placeholders3_10E - _ZN34_INTERNAL_b995cf5d_4_k_cu_e8aa166b4cuda3std6ranges3__45__cpo7advanceE)
_ZN34_INTERNAL_b995cf5d_4_k_cu_e8aa166b4cuda3std6ranges3__45__cpo7advanceE:
	.zero		1
	.type		_ZN34_INTERNAL_b995cf5d_4_k_cu_e8aa166b6thrust24THRUST_300001_SM_1000_NS12placeholders3_10E,@object
	.size		_ZN34_INTERNAL_b995cf5d_4_k_cu_e8aa166b6thrust24THRUST_300001_SM_1000_NS12placeholders3_10E,(_ZN34_INTERNAL_b995cf5d_4_k_cu_e8aa166b4cuda3std3__48in_placeE - _ZN34_INTERNAL_b995cf5d_4_k_cu_e8aa166b6thrust24THRUST_300001_SM_1000_NS12placeholders3_10E)
_ZN34_INTERNAL_b995cf5d_4_k_cu_e8aa166b6thrust24THRUST_300001_SM_1000_NS12placeholders3_10E:
	.zero		1
	.type		_ZN34_INTERNAL_b995cf5d_4_k_cu_e8aa166b4cuda3std3__48in_placeE,@object
	.size		_ZN34_INTERNAL_b995cf5d_4_k_cu_e8aa166b4cuda3std3__48in_placeE,(_ZN34_INTERNAL_b995cf5d_4_k_cu_e8aa166b4cuda3std6ranges3__45__cpo4sizeE - _ZN34_INTERNAL_b995cf5d_4_k_cu_e8aa166b4cuda3std3__48in_placeE)
_ZN34_INTERNAL_b995cf5d_4_k_cu_e8aa166b4cuda3std3__48in_placeE:
	.zero		1
	.type		_ZN34_INTERNAL_b995cf5d_4_k_cu_e8aa166b4cuda3std6ranges3__45__cpo4sizeE,@object
	.size		_ZN34_INTERNAL_b995cf5d_4_k_cu_e8aa166b4cuda3std6ranges3__45__cpo4sizeE,(_ZN34_INTERNAL_b995cf5d_4_k_cu_e8aa166b6thrust24THRUST_300001_SM_1000_NS12placeholders2_2E - _ZN34_INTERNAL_b995cf5d_4_k_cu_e8aa166b4cuda3std6ranges3__45__cpo4sizeE)
_ZN34_INTERNAL_b995cf5d_4_k_cu_e8aa166b4cuda3std6ranges3__45__cpo4sizeE:
	.zero		1
	.type		_ZN34_INTERNAL_b995cf5d_4_k_cu_e8aa166b6thrust24THRUST_300001_SM_1000_NS12placeholders2_2E,@object
	.size		_ZN34_INTERNAL_b995cf5d_4_k_cu_e8aa166b6thrust24THRUST_300001_SM_1000_NS12placeholders2_2E,(_ZN34_INTERNAL_b995cf5d_4_k_cu_e8aa166b4cuda3std3__45__cpo6cbeginE - _ZN34_INTERNAL_b995cf5d_4_k_cu_e8aa166b6thrust24THRUST_300001_SM_1000_NS12placeholders2_2E)
_ZN34_INTERNAL_b995cf5d_4_k_cu_e8aa166b6thrust24THRUST_300001_SM_1000_NS12placeholders2_2E:
	.zero		1
	.type		_ZN34_INTERNAL_b995cf5d_4_k_cu_e8aa166b4cuda3std3__45__cpo6cbeginE,@object
	.size		_ZN34_INTERNAL_b995cf5d_4_k_cu_e8aa166b4cuda3std3__45__cpo6cbeginE,(_ZN34_INTERNAL_b995cf5d_4_k_cu_e8aa166b4cuda3std6ranges3__45__cpo6cbeginE - _ZN34_INTERNAL_b995cf5d_4_k_cu_e8aa166b4cuda3std3__45__cpo6cbeginE)
_ZN34_INTERNAL_b995cf5d_4_k_cu_e8aa166b4cuda3std3__45__cpo6cbeginE:
	.zero		1
	.type		_ZN34_INTERNAL_b995cf5d_4_k_cu_e8aa166b4cuda3std6ranges3__45__cpo6cbeginE,@object
	.size		_ZN34_INTERNAL_b995cf5d_4_k_cu_e8aa166b4cuda3std6ranges3__45__cpo6cbeginE,(_ZN34_INTERNAL_b995cf5d_4_k_cu_e8aa166b6thrust24THRUST_300001_SM_1000_NS12placeholders2_6E - _ZN34_INTERNAL_b995cf5d_4_k_cu_e8aa166b4cuda3std6ranges3__45__cpo6cbeginE)
_ZN34_INTERNAL_b995cf5d_4_k_cu_e8aa166b4cuda3std6ranges3__45__cpo6cbeginE:
	.zero		1
	.type		_ZN34_INTERNAL_b995cf5d_4_k_cu_e8aa166b6thrust24THRUST_300001_SM_1000_NS12placeholders2_6E,@object
	.size		_ZN34_INTERNAL_b995cf5d_4_k_cu_e8aa166b6thrust24THRUST_300001_SM_1000_NS12placeholders2_6E,(_ZN34_INTERNAL_b995cf5d_4_k_cu_e8aa166b4cuda3std3__45__cpo7crbeginE - _ZN34_INTERNAL_b995cf5d_4_k_cu_e8aa166b6thrust24THRUST_300001_SM_1000_NS12placeholders2_6E)
_ZN34_INTERNAL_b995cf5d_4_k_cu_e8aa166b6thrust24THRUST_300001_SM_1000_NS12placeholders2_6E:
	.zero		1
	.type		_ZN34_INTERNAL_b995cf5d_4_k_cu_e8aa166b4cuda3std3__45__cpo7crbeginE,@object
	.size		_ZN34_INTERNAL_b995cf5d_4_k_cu_e8aa166b4cuda3std3__45__cpo7crbeginE,(_ZN34_INTERNAL_b995cf5d_4_k_cu_e8aa166b4cuda3std6ranges3__45__cpo4nextE - _ZN34_INTERNAL_b995cf5d_4_k_cu_e8aa166b4cuda3std3__45__cpo7crbeginE)
_ZN34_INTERNAL_b995cf5d_4_k_cu_e8aa166b4cuda3std3__45__cpo7crbeginE:
	.zero		1
	.type		_ZN34_INTERNAL_b995cf5d_4_k_cu_e8aa166b4cuda3std6ranges3__45__cpo4nextE,@object
	.size		_ZN34_INTERNAL_b995cf5d_4_k_cu_e8aa166b4cuda3std6ranges3__45__cpo4nextE,(_ZN34_INTERNAL_b995cf5d_4_k_cu_e8aa166b4cuda3std6ranges3__45__cpo4swapE - _ZN34_INTERNAL_b995cf5d_4_k_cu_e8aa166b4cuda3std6ranges3__45__cpo4nextE)
_ZN34_INTERNAL_b995cf5d_4_k_cu_e8aa166b4cuda3std6ranges3__45__cpo4nextE:
	.zero		1
	.type		_ZN34_INTERNAL_b995cf5d_4_k_cu_e8aa166b4cuda3std6ranges3__45__cpo4swapE,@object
	.size		_ZN34_INTERNAL_b995cf5d_4_k_cu_e8aa166b4cuda3std6ranges3__45__cpo4swapE,(_ZN34_INTERNAL_b995cf5d_4_k_cu_e8aa166b6thrust24THRUST_300001_SM_1000_NS8cuda_cub10par_nosyncE - _ZN34_INTERNAL_b995cf5d_4_k_cu_e8aa166b4cuda3std6ranges3__45__cpo4swapE)
_ZN34_INTERNAL_b995cf5d_4_k_cu_e8aa166b4cuda3std6ranges3__45__cpo4swapE:
	.zero		1
	.type		_ZN34_INTERNAL_b995cf5d_4_k_cu_e8aa166b6thrust24THRUST_300001_SM_1000_NS8cuda_cub10par_nosyncE,@object
	.size		_ZN34_INTERNAL_b995cf5d_4_k_cu_e8aa166b6thrust24THRUST_300001_SM_1000_NS8cuda_cub10par_nosyncE,(_ZN34_INTERNAL_b995cf5d_4_k_cu_e8aa166b6thrust24THRUST_300001_SM_1000_NS3seqE - _ZN34_INTERNAL_b995cf5d_4_k_cu_e8aa166b6thrust24THRUST_300001_SM_1000_NS8cuda_cub10par_nosyncE)
_ZN34_INTERNAL_b995cf5d_4_k_cu_e8aa166b6thrust24THRUST_300001_SM_1000_NS8cuda_cub10par_nosyncE:
	.zero		1
	.type		_ZN34_INTERNAL_b995cf5d_4_k_cu_e8aa166b6thrust24THRUST_300001_SM_1000_NS3seqE,@object
	.size		_ZN34_INTERNAL_b995cf5d_4_k_cu_e8aa166b6thrust24THRUST_300001_SM_1000_NS3seqE,(_ZN34_INTERNAL_b995cf5d_4_k_cu_e8aa166b4cuda3std3__420unreachable_sentinelE - _ZN34_INTERNAL_b995cf5d_4_k_cu_e8aa166b6thrust24THRUST_300001_SM_1000_NS3seqE)
_ZN34_INTERNAL_b995cf5d_4_k_cu_e8aa166b6thrust24THRUST_300001_SM_1000_NS3seqE:
	.zero		1
	.type		_ZN34_INTERNAL_b995cf5d_4_k_cu_e8aa166b4cuda3std3__420unreachable_sentinelE,@object
	.size		_ZN34_INTERNAL_b995cf5d_4_k_cu_e8aa166b4cuda3std3__420unreachable_sentinelE,(_ZN34_INTERNAL_b995cf5d_4_k_cu_e8aa166b4cuda3std6ranges3__45__cpo5ssizeE - _ZN34_INTERNAL_b995cf5d_4_k_cu_e8aa166b4cuda3std3__420unreachable_sentinelE)
_ZN34_INTERNAL_b995cf5d_4_k_cu_e8aa166b4cuda3std3__420unreachable_sentinelE:
	.zero		1
	.type		_ZN34_INTERNAL_b995cf5d_4_k_cu_e8aa166b4cuda3std6ranges3__45__cpo5ssizeE,@object
	.size		_ZN34_INTERNAL_b995cf5d_4_k_cu_e8aa166b4cuda3std6ranges3__45__cpo5ssizeE,(_ZN34_INTERNAL_b995cf5d_4_k_cu_e8aa166b6thrust24THRUST_300001_SM_1000_NS12placeholders2_3E - _ZN34_INTERNAL_b995cf5d_4_k_cu_e8aa166b4cuda3std6ranges3__45__cpo5ssizeE)
_ZN34_INTERNAL_b995cf5d_4_k_cu_e8aa166b4cuda3std6ranges3__45__cpo5ssizeE:
	.zero		1
	.type		_ZN34_INTERNAL_b995cf5d_4_k_cu_e8aa166b6thrust24THRUST_300001_SM_1000_NS12placeholders2_3E,@object
	.size		_ZN34_INTERNAL_b995cf5d_4_k_cu_e8aa166b6thrust24THRUST_300001_SM_1000_NS12placeholders2_3E,(_ZN34_INTERNAL_b995cf5d_4_k_cu_e8aa166b4cuda3std3__45__cpo4cendE - _ZN34_INTERNAL_b995cf5d_4_k_cu_e8aa166b6thrust24THRUST_300001_SM_1000_NS12placeholders2_3E)
_ZN34_INTERNAL_b995cf5d_4_k_cu_e8aa166b6thrust24THRUST_300001_SM_1000_NS12placeholders2_3E:
	.zero		1
	.type		_ZN34_INTERNAL_b995cf5d_4_k_cu_e8aa166b4cuda3std3__45__cpo4cendE,@object
	.size		_ZN34_INTERNAL_b995cf5d_4_k_cu_e8aa166b4cuda3std3__45__cpo4cendE,(_ZN34_INTERNAL_b995cf5d_4_k_cu_e8aa166b4cuda3std6ranges3__45__cpo4cendE - _ZN34_INTERNAL_b995cf5d_4_k_cu_e8aa166b4cuda3std3__45__cpo4cendE)
_ZN34_INTERNAL_b995cf5d_4_k_cu_e8aa166b4cuda3std3__45__cpo4cendE:
	.zero		1
	.type		_ZN34_INTERNAL_b995cf5d_4_k_cu_e8aa166b4cuda3std6ranges3__45__cpo4cendE,@object
	.size		_ZN34_INTERNAL_b995cf5d_4_k_cu_e8aa166b4cuda3std6ranges3__45__cpo4cendE,(_ZN34_INTERNAL_b995cf5d_4_k_cu_e8aa166b6thrust24THRUST_300001_SM_1000_NS12placeholders2_7E - _ZN34_INTERNAL_b995cf5d_4_k_cu_e8aa166b4cuda3std6ranges3__45__cpo4cendE)
_ZN34_INTERNAL_b995cf5d_4_k_cu_e8aa166b4cuda3std6ranges3__45__cpo4cendE:
	.zero		1
	.type		_ZN34_INTERNAL_b995cf5d_4_k_cu_e8aa166b6thrust24THRUST_300001_SM_1000_NS12placeholders2_7E,@object
	.size		_ZN34_INTERNAL_b995cf5d_4_k_cu_e8aa166b6thrust24THRUST_300001_SM_1000_NS12placeholders2_7E,(_ZN34_INTERNAL_b995cf5d_4_k_cu_e8aa166b4cuda3std3__45__cpo5crendE - _ZN34_INTERNAL_b995cf5d_4_k_cu_e8aa166b6thrust24THRUST_300001_SM_1000_NS12placeholders2_7E)
_ZN34_INTERNAL_b995cf5d_4_k_cu_e8aa166b6thrust24THRUST_300001_SM_1000_NS12placeholders2_7E:
	.zero		1
	.type		_ZN34_INTERNAL_b995cf5d_4_k_cu_e8aa166b4cuda3std3__45__cpo5crendE,@object
	.size		_ZN34_INTERNAL_b995cf5d_4_k_cu_e8aa166b4cuda3std3__45__cpo5crendE,(_ZN34_INTERNAL_b995cf5d_4_k_cu_e8aa166b4cuda3std6ranges3__45__cpo4prevE - _ZN34_INTERNAL_b995cf5d_4_k_cu_e8aa166b4cuda3std3__45__cpo5crendE)
_ZN34_INTERNAL_b995cf5d_4_k_cu_e8aa166b4cuda3std3__45__cpo5crendE:
	.zero		1
	.type		_ZN34_INTERNAL_b995cf5d_4_k_cu_e8aa166b4cuda3std6ranges3__45__cpo4prevE,@object
	.size		_ZN34_INTERNAL_b995cf5d_4_k_cu_e8aa166b4cuda3std6ranges3__45__cpo4prevE,(_ZN34_INTERNAL_b995cf5d_4_k_cu_e8aa166b4cuda3std6ranges3__45__cpo9iter_moveE - _ZN34_INTERNAL_b995cf5d_4_k_cu_e8aa166b4cuda3std6ranges3__45__cpo4prevE)
_ZN34_INTERNAL_b995cf5d_4_k_cu_e8aa166b4cuda3std6ranges3__45__cpo4prevE:
	.zero		1
	.type		_ZN34_INTERNAL_b995cf5d_4_k_cu_e8aa166b4cuda3std6ranges3__45__cpo9iter_moveE,@object
	.size		_ZN34_INTERNAL_b995cf5d_4_k_cu_e8aa166b4cuda3std6ranges3__45__cpo9iter_moveE,(_ZN34_INTERNAL_b995cf5d_4_k_cu_e8aa166b6thrust24THRUST_300001_SM_1000_NS6system6detail10sequential3seqE - _ZN34_INTERNAL_b995cf5d_4_k_cu_e8aa166b4cuda3std6ranges3__45__cpo9iter_moveE)
_ZN34_INTERNAL_b995cf5d_4_k_cu_e8aa166b4cuda3std6ranges3__45__cpo9iter_moveE:
	.zero		1
	.type		_ZN34_INTERNAL_b995cf5d_4_k_cu_e8aa166b6thrust24THRUST_300001_SM_1000_NS6system6detail10sequential3seqE,@object
	.size		_ZN34_INTERNAL_b995cf5d_4_k_cu_e8aa166b6thrust24THRUST_300001_SM_1000_NS6system6detail10sequential3seqE,(_ZN34_INTERNAL_b995cf5d_4_k_cu_e8aa166b6thrust24THRUST_300001_SM_1000_NS12placeholders2_9E - _ZN34_INTERNAL_b995cf5d_4_k_cu_e8aa166b6thrust24THRUST_300001_SM_1000_NS6system6detail10sequential3seqE)
_ZN34_INTERNAL_b995cf5d_4_k_cu_e8aa166b6thrust24THRUST_300001_SM_1000_NS6system6detail10sequential3seqE:
	.zero		1
	.type		_ZN34_INTERNAL_b995cf5d_4_k_cu_e8aa166b6thrust24THRUST_300001_SM_1000_NS12placeholders2_9E,@object
	.size		_ZN34_INTERNAL_b995cf5d_4_k_cu_e8aa166b6thrust24THRUST_300001_SM_1000_NS12placeholders2_9E,(_ZN34_INTERNAL_b995cf5d_4_k_cu_e8aa166b4cuda3std3__419piecewise_constructE - _ZN34_INTERNAL_b995cf5d_4_k_cu_e8aa166b6thrust24THRUST_300001_SM_1000_NS12placeholders2_9E)
_ZN34_INTERNAL_b995cf5d_4_k_cu_e8aa166b6thrust24THRUST_300001_SM_1000_NS12placeholders2_9E:
	.zero		1
	.type		_ZN34_INTERNAL_b995cf5d_4_k_cu_e8aa166b4cuda3std3__419piecewise_constructE,@object
	.size		_ZN34_INTERNAL_b995cf5d_4_k_cu_e8aa166b4cuda3std3__419piecewise_constructE,(_ZN34_INTERNAL_b995cf5d_4_k_cu_e8aa166b4cuda3std6ranges3__45__cpo5cdataE - _ZN34_INTERNAL_b995cf5d_4_k_cu_e8aa166b4cuda3std3__419piecewise_constructE)
_ZN34_INTERNAL_b995cf5d_4_k_cu_e8aa166b4cuda3std3__419piecewise_constructE:
	.zero		1
	.type		_ZN34_INTERNAL_b995cf5d_4_k_cu_e8aa166b4cuda3std6ranges3__45__cpo5cdataE,@object
	.size		_ZN34_INTERNAL_b995cf5d_4_k_cu_e8aa166b4cuda3std6ranges3__45__cpo5cdataE,(_ZN34_INTERNAL_b995cf5d_4_k_cu_e8aa166b6thrust24THRUST_300001_SM_1000_NS12placeholders2_1E - _ZN34_INTERNAL_b995cf5d_4_k_cu_e8aa166b4cuda3std6ranges3__45__cpo5cdataE)
_ZN34_INTERNAL_b995cf5d_4_k_cu_e8aa166b4cuda3std6ranges3__45__cpo5cdataE:
	.zero		1
	.type		_ZN34_INTERNAL_b995cf5d_4_k_cu_e8aa166b6thrust24THRUST_300001_SM_1000_NS12placeholders2_1E,@object
	.size		_ZN34_INTERNAL_b995cf5d_4_k_cu_e8aa166b6thrust24THRUST_300001_SM_1000_NS12placeholders2_1E,(_ZN34_INTERNAL_b995cf5d_4_k_cu_e8aa166b4cuda3std3__45__cpo3endE - _ZN34_INTERNAL_b995cf5d_4_k_cu_e8aa166b6thrust24THRUST_300001_SM_1000_NS12placeholders2_1E)
_ZN34_INTERNAL_b995cf5d_4_k_cu_e8aa166b6thrust24THRUST_300001_SM_1000_NS12placeholders2_1E:
	.zero		1
	.type		_ZN34_INTERNAL_b995cf5d_4_k_cu_e8aa166b4cuda3std3__45__cpo3endE,@object
	.size		_ZN34_INTERNAL_b995cf5d_4_k_cu_e8aa166b4cuda3std3__45__cpo3endE,(_ZN34_INTERNAL_b995cf5d_4_k_cu_e8aa166b4cuda3std6ranges3__45__cpo3endE - _ZN34_INTERNAL_b995cf5d_4_k_cu_e8aa166b4cuda3std3__45__cpo3endE)
_ZN34_INTERNAL_b995cf5d_4_k_cu_e8aa166b4cuda3std3__45__cpo3endE:
	.zero		1
	.type		_ZN34_INTERNAL_b995cf5d_4_k_cu_e8aa166b4cuda3std6ranges3__45__cpo3endE,@object
	.size		_ZN34_INTERNAL_b995cf5d_4_k_cu_e8aa166b4cuda3std6ranges3__45__cpo3endE,(_ZN34_INTERNAL_b995cf5d_4_k_cu_e8aa166b6thrust24THRUST_300001_SM_1000_NS12placeholders2_5E - _ZN34_INTERNAL_b995cf5d_4_k_cu_e8aa166b4cuda3std6ranges3__45__cpo3endE)
_ZN34_INTERNAL_b995cf5d_4_k_cu_e8aa166b4cuda3std6ranges3__45__cpo3endE:
	.zero		1
	.type		_ZN34_INTERNAL_b995cf5d_4_k_cu_e8aa166b6thrust24THRUST_300001_SM_1000_NS12placeholders2_5E,@object
	.size		_ZN34_INTERNAL_b995cf5d_4_k_cu_e8aa166b6thrust24THRUST_300001_SM_1000_NS12placeholders2_5E,(_ZN34_INTERNAL_b995cf5d_4_k_cu_e8aa166b4cuda3std3__45__cpo4rendE - _ZN34_INTERNAL_b995cf5d_4_k_cu_e8aa166b6thrust24THRUST_300001_SM_1000_NS12placeholders2_5E)
_ZN34_INTERNAL_b995cf5d_4_k_cu_e8aa166b6thrust24THRUST_300001_SM_1000_NS12placeholders2_5E:
	.zero		1
	.type		_ZN34_INTERNAL_b995cf5d_4_k_cu_e8aa166b4cuda3std3__45__cpo4rendE,@object
	.size		_ZN34_INTERNAL_b995cf5d_4_k_cu_e8aa166b4cuda3std3__45__cpo4rendE,(_ZN34_INTERNAL_b995cf5d_4_k_cu_e8aa166b4cuda3std6ranges3__45__cpo9iter_swapE - _ZN34_INTERNAL_b995cf5d_4_k_cu_e8aa166b4cuda3std3__45__cpo4rendE)
_ZN34_INTERNAL_b995cf5d_4_k_cu_e8aa166b4cuda3std3__45__cpo4rendE:
	.zero		1
	.type		_ZN34_INTERNAL_b995cf5d_4_k_cu_e8aa166b4cuda3std6ranges3__45__cpo9iter_swapE,@object
	.size		_ZN34_INTERNAL_b995cf5d_4_k_cu_e8aa166b4cuda3std6ranges3__45__cpo9iter_swapE,(_ZN34_INTERNAL_b995cf5d_4_k_cu_e8aa166b4cuda3std3__48unexpectE - _ZN34_INTERNAL_b995cf5d_4_k_cu_e8aa166b4cuda3std6ranges3__45__cpo9iter_swapE)
_ZN34_INTERNAL_b995cf5d_4_k_cu_e8aa166b4cuda3std6ranges3__45__cpo9iter_swapE:
	.zero		1
	.type		_ZN34_INTERNAL_b995cf5d_4_k_cu_e8aa166b4cuda3std3__48unexpectE,@object
	.size		_ZN34_INTERNAL_b995cf5d_4_k_cu_e8aa166b4cuda3std3__48unexpectE,(_ZN34_INTERNAL_b995cf5d_4_k_cu_e8aa166b6thrust24THRUST_300001_SM_1000_NS8cuda_cub3parE - _ZN34_INTERNAL_b995cf5d_4_k_cu_e8aa166b4cuda3std3__48unexpectE)
_ZN34_INTERNAL_b995cf5d_4_k_cu_e8aa166b4cuda3std3__48unexpectE:
	.zero		1
	.type		_ZN34_INTERNAL_b995cf5d_4_k_cu_e8aa166b6thrust24THRUST_300001_SM_1000_NS8cuda_cub3parE,@object
	.size		_ZN34_INTERNAL_b995cf5d_4_k_cu_e8aa166b6thrust24THRUST_300001_SM_1000_NS8cuda_cub3parE,(.L_29 - _ZN34_INTERNAL_b995cf5d_4_k_cu_e8aa166b6thrust24THRUST_300001_SM_1000_NS8cuda_cub3parE)
_ZN34_INTERNAL_b995cf5d_4_k_cu_e8aa166b6thrust24THRUST_300001_SM_1000_NS8cuda_cub3parE:
	.zero		1
.L_29:


//--------------------- .nv.shared._ZN6thrust24THRUST_300001_SM_1000_NS8cuda_cub4core6detail13_kernel_agentINS1_8__reduce11ReduceAgentIPN4cuda3std3__45tupleIJdlEEESC_SB_lNS1_9__extrema9arg_max_fIdl7CompareEEEEJSC_SC_iSG_EEEvDpT0_ --------------------------
	.section	.nv.shared._ZN6thrust24THRUST_300001_SM_1000_NS8cuda_cub4core6detail13_kernel_agentINS1_8__reduce11ReduceAgentIPN4cuda3std3__45tupleIJdlEEESC_SB_lNS1_9__extrema9arg_max_fIdl7CompareEEEEJSC_SC_iSG_EEEvDpT0_,"aw",@nobits
	.sectionflags	@""
	.align	16
	.zero		1024


//--------------------- .nv.shared._ZN6thrust24THRUST_300001_SM_1000_NS8cuda_cub4core6detail13_kernel_agentINS1_8__reduce10DrainAgentIlEEJN3cub18CUB_300001_SM_10009GridQueueIyEElEEEvDpT0_ --------------------------
	.section	.nv.shared._ZN6thrust24THRUST_300001_SM_1000_NS8cuda_cub4core6detail13_kernel_agentINS1_8__reduce10DrainAgentIlEEJN3cub18CUB_300001_SM_10009GridQueueIyEElEEEvDpT0_,"aw",@nobits
	.sectionflags	@""
	.align	16
	.zero		1024


//--------------------- .nv.shared._ZN6thrust24THRUST_300001_SM_1000_NS8cuda_cub4core6detail13_kernel_agentINS1_8__reduce11ReduceAgentINS0_12zip_iteratorIN4cuda3std3__45tupleIJNS0_10device_ptrIdEENS0_17counting_iteratorIlNS0_11use_defaultESF_SF_EEEEEEEPNSB_IJdlEEESJ_lNS1_9__extrema9arg_max_fIdl7CompareEEEEJSI_SK_lN3cub18CUB_300001_SM_100013GridEvenShareIlEENSR_9GridQueueIyEESO_EEEvDpT0_ --------------------------
	.section	.nv.shared._ZN6thrust24THRUST_300001_SM_1000_NS8cuda_cub4core6detail13_kernel_agentINS1_8__reduce11ReduceAgentINS0_12zip_iteratorIN4cuda3std3__45tupleIJNS0_10device_ptrIdEENS0_17counting_iteratorIlNS0_11use_defaultESF_SF_EEEEEEEPNSB_IJdlEEESJ_lNS1_9__extrema9arg_max_fIdl7CompareEEEEJSI_SK_lN3cub18CUB_300001_SM_100013GridEvenShareIlEENSR_9GridQueueIyEESO_EEEvDpT0_,"aw",@nobits
	.sectionflags	@""
	.align	16
	.zero		1024


//--------------------- .nv.shared._ZN6thrust24THRUST_300001_SM_1000_NS8cuda_cub4core6detail13_kernel_agentINS1_8__reduce11ReduceAgentINS0_12zip_iteratorIN4cuda3std3__45tupleIJNS0_10device_ptrIdEENS0_17counting_iteratorIlNS0_11use_defaultESF_SF_EEEEEEEPNSB_IJdlEEESJ_lNS1_9__extrema9arg_max_fIdl7CompareEEEEJSI_SK_lSO_EEEvDpT0_ --------------------------
	.section	.nv.shared._ZN6thrust24THRUST_300001_SM_1000_NS8cuda_cub4core6detail13_kernel_agentINS1_8__reduce11ReduceAgentINS0_12zip_iteratorIN4cuda3std3__45tupleIJNS0_10device_ptrIdEENS0_17counting_iteratorIlNS0_11use_defaultESF_SF_EEEEEEEPNSB_IJdlEEESJ_lNS1_9__extrema9arg_max_fIdl7CompareEEEEJSI_SK_lSO_EEEvDpT0_,"aw",@nobits
	.sectionflags	@""
	.align	16
	.zero		1024


//--------------------- .nv.shared._ZN6thrust24THRUST_300001_SM_1000_NS8cuda_cub4core6detail13_kernel_agentINS1_8__reduce11ReduceAgentIPN4cuda3std3__45tupleIJdlEEESC_SB_iNS1_9__extrema9arg_max_fIdl7CompareEEEEJSC_SC_iSG_EEEvDpT0_ --------------------------
	.section	.nv.shared._ZN6thrust24THRUST_300001_SM_1000_NS8cuda_cub4core6detail13_kernel_agentINS1_8__reduce11ReduceAgentIPN4cuda3std3__45tupleIJdlEEESC_SB_iNS1_9__extrema9arg_max_fIdl7CompareEEEEJSC_SC_iSG_EEEvDpT0_,"aw",@nobits
	.sectionflags	@""
	.align	16
	.zero		1024


//--------------------- .nv.shared._ZN6thrust24THRUST_300001_SM_1000_NS8cuda_cub4core6detail13_kernel_agentINS1_8__reduce10DrainAgentIiEEJN3cub18CUB_300001_SM_10009GridQueueIjEEiEEEvDpT0_ --------------------------
	.section	.nv.shared._ZN6thrust24THRUST_300001_SM_1000_NS8cuda_cub4core6detail13_kernel_agentINS1_8__reduce10DrainAgentIiEEJN3cub18CUB_300001_SM_10009GridQueueIjEEiEEEvDpT0_,"aw",@nobits
	.sectionflags	@""
	.align	16
	.zero		1024


//--------------------- .nv.shared._ZN6thrust24THRUST_300001_SM_1000_NS8cuda_cub4core6detail13_kernel_agentINS1_8__reduce11ReduceAgentINS0_12zip_iteratorIN4cuda3std3__45tupleIJNS0_10device_ptrIdEENS0_17counting_iteratorIlNS0_11use_defaultESF_SF_EEEEEEEPNSB_IJdlEEESJ_iNS1_9__extrema9arg_max_fIdl7CompareEEEEJSI_SK_iN3cub18CUB_300001_SM_100013GridEvenShareIiEENSR_9GridQueueIjEESO_EEEvDpT0_ --------------------------
	.section	.nv.shared._ZN6thrust24THRUST_300001_SM_1000_NS8cuda_cub4core6detail13_kernel_agentINS1_8__reduce11ReduceAgentINS0_12zip_iteratorIN4cuda3std3__45tupleIJNS0_10device_ptrIdEENS0_17counting_iteratorIlNS0_11use_defaultESF_SF_EEEEEEEPNSB_IJdlEEESJ_iNS1_9__extrema9arg_max_fIdl7CompareEEEEJSI_SK_iN3cub18CUB_300001_SM_100013GridEvenShareIiEENSR_9GridQueueIjEESO_EEEvDpT0_,"aw",@nobits
	.sectionflags	@""
	.align	16
	.zero		1024


//--------------------- .nv.shared._ZN6thrust24THRUST_300001_SM_1000_NS8cuda_cub4core6detail13_kernel_agentINS1_8__reduce11ReduceAgentINS0_12zip_iteratorIN4cuda3std3__45tupleIJNS0_10device_ptrIdEENS0_17counting_iteratorIlNS0_11use_defaultESF_SF_EEEEEEEPNSB_IJdlEEESJ_iNS1_9__extrema9arg_max_fIdl7CompareEEEEJSI_SK_iSO_EEEvDpT0_ --------------------------
	.section	.nv.shared._ZN6thrust24THRUST_300001_SM_1000_NS8cuda_cub4core6detail13_kernel_agentINS1_8__reduce11ReduceAgentINS0_12zip_iteratorIN4cuda3std3__45tupleIJNS0_10device_ptrIdEENS0_17counting_iteratorIlNS0_11use_defaultESF_SF_EEEEEEEPNSB_IJdlEEESJ_iNS1_9__extrema9arg_max_fIdl7CompareEEEEJSI_SK_iSO_EEEvDpT0_,"aw",@nobits
	.sectionflags	@""
	.align	16
	.zero		1024


//--------------------- .nv.shared._Z8setupperPdS_ii --------------------------
	.section	.nv.shared._Z8setupperPdS_ii,"aw",@nobits
	.sectionflags	@""
	.align	16
	.zero		1024


//--------------------- .nv.shared._Z9setlesserPdS_ii --------------------------
	.section	.nv.shared._Z9setlesserPdS_ii,"aw",@nobits
	.sectionflags	@""
	.align	16
	.zero		1024


//--------------------- .nv.shared._Z13findrdivisionPdS_i --------------------------
	.section	.nv.shared._Z13findrdivisionPdS_i,"aw",@nobits
	.sectionflags	@""
	.align	16
	.zero		1024


//--------------------- .nv.shared._Z6changePdS_iii --------------------------
	.section	.nv.shared._Z6changePdS_iii,"aw",@nobits
	.sectionflags	@""
	.align	16
	.zero		1024


//--------------------- .nv.constant0._ZN3cub18CUB_300001_SM_10006detail11EmptyKernelIvEEvv --------------------------
	.section	.nv.constant0._ZN3cub18CUB_300001_SM_10006detail11EmptyKernelIvEEvv,"a",@progbits
	.sectionflags	@""
	.align	4
.nv.constant0._ZN3cub18CUB_300001_SM_10006detail11EmptyKernelIvEEvv:
	.zero		896


//--------------------- .nv.constant0._ZN6thrust24THRUST_300001_SM_1000_NS8cuda_cub4core6detail13_kernel_agentINS1_8__reduce11ReduceAgentIPN4cuda3std3__45tupleIJdlEEESC_SB_lNS1_9__extrema9arg_max_fIdl7CompareEEEEJSC_SC_iSG_EEEvDpT0_ --------------------------
	.section	.nv.constant0._ZN6thrust24THRUST_300001_SM_1000_NS8cuda_cub4core6detail13_kernel_agentINS1_8__reduce11ReduceAgentIPN4cuda3std3__45tupleIJdlEEESC_SB_lNS1_9__extrema9arg_max_fIdl7CompareEEEEJSC_SC_iSG_EEEvDpT0_,"a",@progbits
	.sectionflags	@""
	.align	4
.nv.constant0._ZN6thrust24THRUST_300001_SM_1000_NS8cuda_cub4core6detail13_kernel_agentINS1_8__reduce11ReduceAgentIPN4cuda3std3__45tupleIJdlEEESC_SB_lNS1_9__extrema9arg_max_fIdl7CompareEEEEJSC_SC_iSG_EEEvDpT0_:
	.zero		917


//--------------------- .nv.constant0._ZN6thrust24THRUST_300001_SM_1000_NS8cuda_cub4core6detail13_kernel_agentINS1_8__reduce10DrainAgentIlEEJN3cub18CUB_300001_SM_10009GridQueueIyEElEEEvDpT0_ --------------------------
	.section	.nv.constant0._ZN6thrust24THRUST_300001_SM_1000_NS8cuda_cub4core6detail13_kernel_agentINS1_8__reduce10DrainAgentIlEEJN3cub18CUB_300001_SM_10009GridQueueIyEElEEEvDpT0_,"a",@progbits
	.sectionflags	@""
	.align	4
.nv.constant0._ZN6thrust24THRUST_300001_SM_1000_NS8cuda_cub4core6detail13_kernel_agentINS1_8__reduce10DrainAgentIlEEJN3cub18CUB_300001_SM_10009GridQueueIyEElEEEvDpT0_:
	.zero		912


//--------------------- .nv.constant0._ZN6thrust24THRUST_300001_SM_1000_NS8cuda_cub4core6detail13_kernel_agentINS1_8__reduce11ReduceAgentINS0_12zip_iteratorIN4cuda3std3__45tupleIJNS0_10device_ptrIdEENS0_17counting_iteratorIlNS0_11use_defaultESF_SF_EEEEEEEPNSB_IJdlEEESJ_lNS1_9__extrema9arg_max_fIdl7CompareEEEEJSI_SK_lN3cub18CUB_300001_SM_100013GridEvenShareIlEENSR_9GridQueueIyEESO_EEEvDpT0_ --------------------------
	.section	.nv.constant0._ZN6thrust24THRUST_300001_SM_1000_NS8cuda_cub4core6detail13_kernel_agentINS1_8__reduce11ReduceAgentINS0_12zip_iteratorIN4cuda3std3__45tupleIJNS0_10device_ptrIdEENS0_17counting_iteratorIlNS0_11use_defaultESF_SF_EEEEEEEPNSB_IJdlEEESJ_lNS1_9__extrema9arg_max_fIdl7CompareEEEEJSI_SK_lN3cub18CUB_300001_SM_100013GridEvenShareIlEENSR_9GridQueueIyEESO_EEEvDpT0_,"a",@progbits
	.sectionflags	@""
	.align	4
.nv.constant0._ZN6thrust24THRUST_300001_SM_1000_NS8cuda_cub4core6detail13_kernel_agentINS1_8__reduce11ReduceAgentINS0_12zip_iteratorIN4cuda3std3__45tupleIJNS0_10device_ptrIdEENS0_17counting_iteratorIlNS0_11use_defaultESF_SF_EEEEEEEPNSB_IJdlEEESJ_lNS1_9__extrema9arg_max_fIdl7CompareEEEEJSI_SK_lN3cub18CUB_300001_SM_100013GridEvenShareIlEENSR_9GridQueueIyEESO_EEEvDpT0_:
	.zero		1009


//--------------------- .nv.constant0._ZN6thrust24THRUST_300001_SM_1000_NS8cuda_cub4core6detail13_kernel_agentINS1_8__reduce11ReduceAgentINS0_12zip_iteratorIN4cuda3std3__45tupleIJNS0_10device_ptrIdEENS0_17counting_iteratorIlNS0_11use_defaultESF_SF_EEEEEEEPNSB_IJdlEEESJ_lNS1_9__extrema9arg_max_fIdl7CompareEEEEJSI_SK_lSO_EEEvDpT0_ --------------------------
	.section	.nv.constant0._ZN6thrust24THRUST_300001_SM_1000_NS8cuda_cub4core6detail13_kernel_agentINS1_8__reduce11ReduceAgentINS0_12zip_iteratorIN4cuda3std3__45tupleIJNS0_10device_ptrIdEENS0_17counting_iteratorIlNS0_11use_defaultESF_SF_EEEEEEEPNSB_IJdlEEESJ_lNS1_9__extrema9arg_max_fIdl7CompareEEEEJSI_SK_lSO_EEEvDpT0_,"a",@progbits
	.sectionflags	@""
	.align	4
.nv.constant0._ZN6thrust24THRUST_300001_SM_1000_NS8cuda_cub4core6detail13_kernel_agentINS1_8__reduce11ReduceAgentINS0_12zip_iteratorIN4cuda3std3__45tupleIJNS0_10device_ptrIdEENS0_17counting_iteratorIlNS0_11use_defaultESF_SF_EEEEEEEPNSB_IJdlEEESJ_lNS1_9__extrema9arg_max_fIdl7CompareEEEEJSI_SK_lSO_EEEvDpT0_:
	.zero		929


//--------------------- .nv.constant0._ZN6thrust24THRUST_300001_SM_1000_NS8cuda_cub4core6detail13_kernel_agentINS1_8__reduce11ReduceAgentIPN4cuda3std3__45tupleIJdlEEESC_SB_iNS1_9__extrema9arg_max_fIdl7CompareEEEEJSC_SC_iSG_EEEvDpT0_ --------------------------
	.section	.nv.constant0._ZN6thrust24THRUST_300001_SM_1000_NS8cuda_cub4core6detail13_kernel_agentINS1_8__reduce11ReduceAgentIPN4cuda3std3__45tupleIJdlEEESC_SB_iNS1_9__extrema9arg_max_fIdl7CompareEEEEJSC_SC_iSG_EEEvDpT0_,"a",@progbits
	.sectionflags	@""
	.align	4
.nv.constant0._ZN6thrust24THRUST_300001_SM_1000_NS8cuda_cub4core6detail13_kernel_agentINS1_8__reduce11ReduceAgentIPN4cuda3std3__45tupleIJdlEEESC_SB_iNS1_9__extrema9arg_max_fIdl7CompareEEEEJSC_SC_iSG_EEEvDpT0_:
	.zero		917


//--------------------- .nv.constant0._ZN6thrust24THRUST_300001_SM_1000_NS8cuda_cub4core6detail13_kernel_agentINS1_8__reduce10DrainAgentIiEEJN3cub18CUB_300001_SM_10009GridQueueIjEEiEEEvDpT0_ --------------------------
	.section	.nv.constant0._ZN6thrust24THRUST_300001_SM_1000_NS8cuda_cub4core6detail13_kernel_agentINS1_8__reduce10DrainAgentIiEEJN3cub18CUB_300001_SM_10009GridQueueIjEEiEEEvDpT0_,"a",@progbits
	.sectionflags	@""
	.align	4
.nv.constant0._ZN6thrust24THRUST_300001_SM_1000_NS8cuda_cub4core6detail13_kernel_agentINS1_8__reduce10DrainAgentIiEEJN3cub18CUB_300001_SM_10009GridQueueIjEEiEEEvDpT0_:
	.zero		908


//--------------------- .nv.constant0._ZN6thrust24THRUST_300001_SM_1000_NS8cuda_cub4core6detail13_kernel_agentINS1_8__reduce11ReduceAgentINS0_12zip_iteratorIN4cuda3std3__45tupleIJNS0_10device_ptrIdEENS0_17counting_iteratorIlNS0_11use_defaultESF_SF_EEEEEEEPNSB_IJdlEEESJ_iNS1_9__extrema9arg_max_fIdl7CompareEEEEJSI_SK_iN3cub18CUB_300001_SM_100013GridEvenShareIiEENSR_9GridQueueIjEESO_EEEvDpT0_ --------------------------
	.section	.nv.constant0._ZN6thrust24THRUST_300001_SM_1000_NS8cuda_cub4core6detail13_kernel_agentINS1_8__reduce11ReduceAgentINS0_12zip_iteratorIN4cuda3std3__45tupleIJNS0_10device_ptrIdEENS0_17counting_iteratorIlNS0_11use_defaultESF_SF_EEEEEEEPNSB_IJdlEEESJ_iNS1_9__extrema9arg_max_fIdl7CompareEEEEJSI_SK_iN3cub18CUB_300001_SM_100013GridEvenShareIiEENSR_9GridQueueIjEESO_EEEvDpT0_,"a",@progbits
	.sectionflags	@""
	.align	4
.nv.constant0._ZN6thrust24THRUST_300001_SM_1000_NS8cuda_cub4core6detail13_kernel_agentINS1_8__reduce11ReduceAgentINS0_12zip_iteratorIN4cuda3std3__45tupleIJNS0_10device_ptrIdEENS0_17counting_iteratorIlNS0_11use_defaultESF_SF_EEEEEEEPNSB_IJdlEEESJ_iNS1_9__extrema9arg_max_fIdl7CompareEEEEJSI_SK_iN3cub18CUB_300001_SM_100013GridEvenShareIiEENSR_9GridQueueIjEESO_EEEvDpT0_:
	.zero		977


//--------------------- .nv.constant0._ZN6thrust24THRUST_300001_SM_1000_NS8cuda_cub4core6detail13_kernel_agentINS1_8__reduce11ReduceAgentINS0_12zip_iteratorIN4cuda3std3__45tupleIJNS0_10device_ptrIdEENS0_17counting_iteratorIlNS0_11use_defaultESF_SF_EEEEEEEPNSB_IJdlEEESJ_iNS1_9__extrema9arg_max_fIdl7CompareEEEEJSI_SK_iSO_EEEvDpT0_ --------------------------
	.section	.nv.constant0._ZN6thrust24THRUST_300001_SM_1000_NS8cuda_cub4core6detail13_kernel_agentINS1_8__reduce11ReduceAgentINS0_12zip_iteratorIN4cuda3std3__45tupleIJNS0_10device_ptrIdEENS0_17counting_iteratorIlNS0_11use_defaultESF_SF_EEEEEEEPNSB_IJdlEEESJ_iNS1_9__extrema9arg_max_fIdl7CompareEEEEJSI_SK_iSO_EEEvDpT0_,"a",@progbits
	.sectionflags	@""
	.align	4
.nv.constant0._ZN6thrust24THRUST_300001_SM_1000_NS8cuda_cub4core6detail13_kernel_agentINS1_8__reduce11ReduceAgentINS0_12zip_iteratorIN4cuda3std3__45tupleIJNS0_10device_ptrIdEENS0_17counting_iteratorIlNS0_11use_defaultESF_SF_EEEEEEEPNSB_IJdlEEESJ_iNS1_9__extrema9arg_max_fIdl7CompareEEEEJSI_SK_iSO_EEEvDpT0_:
	.zero		925


//--------------------- .nv.constant0._Z8setupperPdS_ii --------------------------
	.section	.nv.constant0._Z8setupperPdS_ii,"a",@progbits
	.sectionflags	@""
	.align	4
.nv.constant0._Z8setupperPdS_ii:
	.zero		920


//--------------------- .nv.constant0._Z9setlesserPdS_ii --------------------------
	.section	.nv.constant0._Z9setlesserPdS_ii,"a",@progbits
	.sectionflags	@""
	.align	4
.nv.constant0._Z9setlesserPdS_ii:
	.zero		920


//--------------------- .nv.constant0._Z13findrdivisionPdS_i --------------------------
	.section	.nv.constant0._Z13findrdivisionPdS_i,"a",@progbits
	.sectionflags	@""
	.align	4
.nv.constant0._Z13findrdivisionPdS_i:
	.zero		916


//--------------------- .nv.constant0._Z6changePdS_iii --------------------------
	.section	.nv.constant0._Z6changePdS_iii,"a",@progbits
	.sectionflags	@""
	.align	4
.nv.constant0._Z6changePdS_iii:
	.zero		924


//--------------------- SYMBOLS --------------------------

	.type		.nv.reservedSmem.offset0,@object
	.size		.nv.reservedSmem.offset0,0x4
	.type		.nv.reservedSmem.cap,@object
	.size		.nv.reservedSmem.cap,0x4
